	.target	sm_100a

	.elftype	@"ET_EXEC"


//--------------------- .note.nv.tkinfo           --------------------------
	.section	.note.nv.tkinfo,"",@"SHT_NOTE"
	.sectionflags	@"SHF_NOTE_NV_TKINFO"
	.tkinfo
        /*0018*/ 	.word	0x00000002
        /*0030*/ 	.string	""
        /*0030*/ 	.string	"ptxas"
        /*0030*/ 	.string	"Cuda compilation tools, release 13.0, V13.0.88"
        /*0030*/ 	.string	"Build cuda_13.0.r13.0/compiler.36424714_0"
        /*0030*/ 	.string	"-arch sm_100a -m 64 "



//--------------------- .note.nv.cuinfo           --------------------------
	.section	.note.nv.cuinfo,"",@"SHT_NOTE"
	.sectionflags	@"SHF_NOTE_NV_CUINFO"
        /*0018*/ 	.short	0x0002
        /*001a*/ 	.short	0x0064
        /*001c*/ 	.short	0x0082
	.zero		2


//--------------------- .nv.info                  --------------------------
	.section	.nv.info,"",@"SHT_CUDA_INFO"
	.align	4


	//----- nvinfo : EIATTR_REGCOUNT
	.align		4
        /*0000*/ 	.byte	0x04, 0x2f
        /*0002*/ 	.short	(.L_19 - .L_18)
	.align		4
.L_18:
        /*0004*/ 	.word	index@(_ZN7cutlass13device_kernelINS_4conv6kernel13ConvUniversalINS1_16ConvProblemShapeILNS1_8OperatorE1ELi3EEENS1_10collective14CollectiveConvINS1_47MainloopSm100TmaUmmaWarpSpecializedImplicitGemmILS5_1ELi16ELi3ELi1ELi2EN4cute5tupleIJNSA_1CILi2EEENSC_ILi1EEESE_EEEEENSB_IJNSC_ILi256EEENSC_ILi128EEENSB_IJNSC_ILi32EEEEEEEEENS_10bfloat16_tESM_NSA_8TiledMMAINSA_8MMA_AtomIJNSA_26SM100_MMA_F16BF16_2x1SM_SSISM_SM_fLi256ELi128ELNSA_4UMMA5MajorE0ELSR_1ELNSQ_7ScaleInE0ELSS_0EEEEEENSA_6LayoutINSB_IJSE_SE_SE_EEENSB_IJNSC_ILi0EEESX_SX_EEEEENSB_IJNSA_10UnderscoreES10_S10_EEEEENS7_6detail27Sm100ImplicitGemmTileTraitsINSA_25SM100_TMA_2SM_LOAD_IM2COLENSA_14ComposedLayoutINSA_7SwizzleILi2ELi4ELi3EEENSA_18smem_ptr_flag_bitsILi16EEENSV_INSB_IJNSC_ILi8EEESJ_EEENSB_IJSJ_SE_EEEEEEEvEENS14_INSA_18SM100_TMA_2SM_LOADENS16_INS17_ILi3ELi4ELi3EEES1A_NSV_INSB_IJNSC_ILi64EEES1B_EEENSB_IJSE_S1J_EEEEEEEvEEEENS_8epilogue10collective18CollectiveEpilogueINS1Q_23Sm100TmaWarpSpecializedILi4ELi2ELi32ELb1ELb0EEEJNSB_IJSI_SI_SK_EEENSB_IJNSV_ISI_SE_EENSV_ISJ_SE_EEEEESM_NSB_IJNSB_IJllllEEESE_SX_EEESM_S20_NS1Q_6fusion15FusionCallbacksIS1U_NS21_17LinearCombinationISM_fSM_fLNS_15FloatRoundStyleE2EEES1V_S1Y_JEEENSA_5SM1004TMEM4LOAD26SM100_TMEM_LOAD_32dp32b32xENSA_20SM90_TMA_LOAD_IM2COLES1F_NSA_39AutoVectorizingCopyWithAssumedAlignmentILi128EEENSA_21SM90_TMA_STORE_IM2COLES1F_S2D_S2D_EEEvvEEEEvNT_6ParamsE)
        /*0008*/ 	.word	0x0000006c


	//----- nvinfo : EIATTR_FRAME_SIZE
	.align		4
.L_19:
        /*000c*/ 	.byte	0x04, 0x11
        /*000e*/ 	.short	(.L_21 - .L_20)
	.align		4
.L_20:
        /*0010*/ 	.word	index@($__internal_2_$__cuda_sm10x_tcgen05_guardrail_trap_unallocated_columns_being_dealloced)
        /*0014*/ 	.word	0x00000008


	//----- nvinfo : EIATTR_FRAME_SIZE
	.align		4
.L_21:
        /*0018*/ 	.byte	0x04, 0x11
        /*001a*/ 	.short	(.L_23 - .L_22)
	.align		4
.L_22:
        /*001c*/ 	.word	index@($__internal_1_$__cuda_sm10x_tcgen05_guardrail_trap_phase_invalid_during_alloc)
        /*0020*/ 	.word	0x00000008


	//----- nvinfo : EIATTR_FRAME_SIZE
	.align		4
.L_23:
        /*0024*/ 	.byte	0x04, 0x11
        /*0026*/ 	.short	(.L_25 - .L_24)
	.align		4
.L_24:
        /*0028*/ 	.word	index@($__internal_0_$__cuda_sm10x_tcgen05_guardrail_trap_col_being_dealloced_not_returned_by_alloc)
        /*002c*/ 	.word	0x00000008


	//----- nvinfo : EIATTR_FRAME_SIZE
	.align		4
.L_25:
        /*0030*/ 	.byte	0x04, 0x11
        /*0032*/ 	.short	(.L_27 - .L_26)
	.align		4
.L_26:
        /*0034*/ 	.word	index@(_ZN7cutlass13device_kernelINS_4conv6kernel13ConvUniversalINS1_16ConvProblemShapeILNS1_8OperatorE1ELi3EEENS1_10collective14CollectiveConvINS1_47MainloopSm100TmaUmmaWarpSpecializedImplicitGemmILS5_1ELi16ELi3ELi1ELi2EN4cute5tupleIJNSA_1CILi2EEENSC_ILi1EEESE_EEEEENSB_IJNSC_ILi256EEENSC_ILi128EEENSB_IJNSC_ILi32EEEEEEEEENS_10bfloat16_tESM_NSA_8TiledMMAINSA_8MMA_AtomIJNSA_26SM100_MMA_F16BF16_2x1SM_SSISM_SM_fLi256ELi128ELNSA_4UMMA5MajorE0ELSR_1ELNSQ_7ScaleInE0ELSS_0EEEEEENSA_6LayoutINSB_IJSE_SE_SE_EEENSB_IJNSC_ILi0EEESX_SX_EEEEENSB_IJNSA_10UnderscoreES10_S10_EEEEENS7_6detail27Sm100ImplicitGemmTileTraitsINSA_25SM100_TMA_2SM_LOAD_IM2COLENSA_14ComposedLayoutINSA_7SwizzleILi2ELi4ELi3EEENSA_18smem_ptr_flag_bitsILi16EEENSV_INSB_IJNSC_ILi8EEESJ_EEENSB_IJSJ_SE_EEEEEEEvEENS14_INSA_18SM100_TMA_2SM_LOADENS16_INS17_ILi3ELi4ELi3EEES1A_NSV_INSB_IJNSC_ILi64EEES1B_EEENSB_IJSE_S1J_EEEEEEEvEEEENS_8epilogue10collective18CollectiveEpilogueINS1Q_23Sm100TmaWarpSpecializedILi4ELi2ELi32ELb1ELb0EEEJNSB_IJSI_SI_SK_EEENSB_IJNSV_ISI_SE_EENSV_ISJ_SE_EEEEESM_NSB_IJNSB_IJllllEEESE_SX_EEESM_S20_NS1Q_6fusion15FusionCallbacksIS1U_NS21_17LinearCombinationISM_fSM_fLNS_15FloatRoundStyleE2EEES1V_S1Y_JEEENSA_5SM1004TMEM4LOAD26SM100_TMEM_LOAD_32dp32b32xENSA_20SM90_TMA_LOAD_IM2COLES1F_NSA_39AutoVectorizingCopyWithAssumedAlignmentILi128EEENSA_21SM90_TMA_STORE_IM2COLES1F_S2D_S2D_EEEvvEEEEvNT_6ParamsE)
        /*0038*/ 	.word	0x00000008


	//----- nvinfo : EIATTR_MIN_STACK_SIZE
	.align		4
.L_27:
        /*003c*/ 	.byte	0x04, 0x12
        /*003e*/ 	.short	(.L_29 - .L_28)
	.align		4
.L_28:
        /*0040*/ 	.word	index@(_ZN7cutlass13device_kernelINS_4conv6kernel13ConvUniversalINS1_16ConvProblemShapeILNS1_8OperatorE1ELi3EEENS1_10collective14CollectiveConvINS1_47MainloopSm100TmaUmmaWarpSpecializedImplicitGemmILS5_1ELi16ELi3ELi1ELi2EN4cute5tupleIJNSA_1CILi2EEENSC_ILi1EEESE_EEEEENSB_IJNSC_ILi256EEENSC_ILi128EEENSB_IJNSC_ILi32EEEEEEEEENS_10bfloat16_tESM_NSA_8TiledMMAINSA_8MMA_AtomIJNSA_26SM100_MMA_F16BF16_2x1SM_SSISM_SM_fLi256ELi128ELNSA_4UMMA5MajorE0ELSR_1ELNSQ_7ScaleInE0ELSS_0EEEEEENSA_6LayoutINSB_IJSE_SE_SE_EEENSB_IJNSC_ILi0EEESX_SX_EEEEENSB_IJNSA_10UnderscoreES10_S10_EEEEENS7_6detail27Sm100ImplicitGemmTileTraitsINSA_25SM100_TMA_2SM_LOAD_IM2COLENSA_14ComposedLayoutINSA_7SwizzleILi2ELi4ELi3EEENSA_18smem_ptr_flag_bitsILi16EEENSV_INSB_IJNSC_ILi8EEESJ_EEENSB_IJSJ_SE_EEEEEEEvEENS14_INSA_18SM100_TMA_2SM_LOADENS16_INS17_ILi3ELi4ELi3EEES1A_NSV_INSB_IJNSC_ILi64EEES1B_EEENSB_IJSE_S1J_EEEEEEEvEEEENS_8epilogue10collective18CollectiveEpilogueINS1Q_23Sm100TmaWarpSpecializedILi4ELi2ELi32ELb1ELb0EEEJNSB_IJSI_SI_SK_EEENSB_IJNSV_ISI_SE_EENSV_ISJ_SE_EEEEESM_NSB_IJNSB_IJllllEEESE_SX_EEESM_S20_NS1Q_6fusion15FusionCallbacksIS1U_NS21_17LinearCombinationISM_fSM_fLNS_15FloatRoundStyleE2EEES1V_S1Y_JEEENSA_5SM1004TMEM4LOAD26SM100_TMEM_LOAD_32dp32b32xENSA_20SM90_TMA_LOAD_IM2COLES1F_NSA_39AutoVectorizingCopyWithAssumedAlignmentILi128EEENSA_21SM90_TMA_STORE_IM2COLES1F_S2D_S2D_EEEvvEEEEvNT_6ParamsE)
        /*0044*/ 	.word	0x00000008
.L_29:


//--------------------- .nv.compat                --------------------------
	.section	.nv.compat,"",@"SHT_CUDA_COMPAT_INFO"
	.align	4
        /*0000*/ 	.byte	0x02, 0x09, 0x01, 0x00, 0x02, 0x02, 0x02, 0x00, 0x02, 0x05, 0x05, 0x00, 0x03, 0x07, 0x01, 0x01
        /*0010*/ 	.byte	0x02, 0x03, 0x01, 0x00, 0x02, 0x06, 0x01, 0x00, 0x04, 0x0b, 0x08, 0x00, 0x09, 0x00, 0x00, 0x00
        /*0020*/ 	.byte	0x00, 0x00, 0x00, 0x00


//--------------------- .nv.info._ZN7cutlass13device_kernelINS_4conv6kernel13ConvUniversalINS1_16ConvProblemShapeILNS1_8OperatorE1ELi3EEENS1_10collective14CollectiveConvINS1_47MainloopSm100TmaUmmaWarpSpecializedImplicitGemmILS5_1ELi16ELi3ELi1ELi2EN4cute5tupleIJNSA_1CILi2EEENSC_ILi1EEESE_EEEEENSB_IJNSC_ILi256EEENSC_ILi128EEENSB_IJNSC_ILi32EEEEEEEEENS_10bfloat16_tESM_NSA_8TiledMMAINSA_8MMA_AtomIJNSA_26SM100_MMA_F16BF16_2x1SM_SSISM_SM_fLi256ELi128ELNSA_4UMMA5MajorE0ELSR_1ELNSQ_7ScaleInE0ELSS_0EEEEEENSA_6LayoutINSB_IJSE_SE_SE_EEENSB_IJNSC_ILi0EEESX_SX_EEEEENSB_IJNSA_10UnderscoreES10_S10_EEEEENS7_6detail27Sm100ImplicitGemmTileTraitsINSA_25SM100_TMA_2SM_LOAD_IM2COLENSA_14ComposedLayoutINSA_7SwizzleILi2ELi4ELi3EEENSA_18smem_ptr_flag_bitsILi16EEENSV_INSB_IJNSC_ILi8EEESJ_EEENSB_IJSJ_SE_EEEEEEEvEENS14_INSA_18SM100_TMA_2SM_LOADENS16_INS17_ILi3ELi4ELi3EEES1A_NSV_INSB_IJNSC_ILi64EEES1B_EEENSB_IJSE_S1J_EEEEEEEvEEEENS_8epilogue10collective18CollectiveEpilogueINS1Q_23Sm100TmaWarpSpecializedILi4ELi2ELi32ELb1ELb0EEEJNSB_IJSI_SI_SK_EEENSB_IJNSV_ISI_SE_EENSV_ISJ_SE_EEEEESM_NSB_IJNSB_IJllllEEESE_SX_EEESM_S20_NS1Q_6fusion15FusionCallbacksIS1U_NS21_17LinearCombinationISM_fSM_fLNS_15FloatRoundStyleE2EEES1V_S1Y_JEEENSA_5SM1004TMEM4LOAD26SM100_TMEM_LOAD_32dp32b32xENSA_20SM90_TMA_LOAD_IM2COLES1F_NSA_39AutoVectorizingCopyWithAssumedAlignmentILi128EEENSA_21SM90_TMA_STORE_IM2COLES1F_S2D_S2D_EEEvvEEEEvNT_6ParamsE --------------------------
	.section	.nv.info._ZN7cutlass13device_kernelINS_4conv6kernel13ConvUniversalINS1_16ConvProblemShapeILNS1_8OperatorE1ELi3EEENS1_10collective14CollectiveConvINS1_47MainloopSm100TmaUmmaWarpSpecializedImplicitGemmILS5_1ELi16ELi3ELi1ELi2EN4cute5tupleIJNSA_1CILi2EEENSC_ILi1EEESE_EEEEENSB_IJNSC_ILi256EEENSC_ILi128EEENSB_IJNSC_ILi32EEEEEEEEENS_10bfloat16_tESM_NSA_8TiledMMAINSA_8MMA_AtomIJNSA_26SM100_MMA_F16BF16_2x1SM_SSISM_SM_fLi256ELi128ELNSA_4UMMA5MajorE0ELSR_1ELNSQ_7ScaleInE0ELSS_0EEEEEENSA_6LayoutINSB_IJSE_SE_SE_EEENSB_IJNSC_ILi0EEESX_SX_EEEEENSB_IJNSA_10UnderscoreES10_S10_EEEEENS7_6detail27Sm100ImplicitGemmTileTraitsINSA_25SM100_TMA_2SM_LOAD_IM2COLENSA_14ComposedLayoutINSA_7SwizzleILi2ELi4ELi3EEENSA_18smem_ptr_flag_bitsILi16EEENSV_INSB_IJNSC_ILi8EEESJ_EEENSB_IJSJ_SE_EEEEEEEvEENS14_INSA_18SM100_TMA_2SM_LOADENS16_INS17_ILi3ELi4ELi3EEES1A_NSV_INSB_IJNSC_ILi64EEES1B_EEENSB_IJSE_S1J_EEEEEEEvEEEENS_8epilogue10collective18CollectiveEpilogueINS1Q_23Sm100TmaWarpSpecializedILi4ELi2ELi32ELb1ELb0EEEJNSB_IJSI_SI_SK_EEENSB_IJNSV_ISI_SE_EENSV_ISJ_SE_EEEEESM_NSB_IJNSB_IJllllEEESE_SX_EEESM_S20_NS1Q_6fusion15FusionCallbacksIS1U_NS21_17LinearCombinationISM_fSM_fLNS_15FloatRoundStyleE2EEES1V_S1Y_JEEENSA_5SM1004TMEM4LOAD26SM100_TMEM_LOAD_32dp32b32xENSA_20SM90_TMA_LOAD_IM2COLES1F_NSA_39AutoVectorizingCopyWithAssumedAlignmentILi128EEENSA_21SM90_TMA_STORE_IM2COLES1F_S2D_S2D_EEEvvEEEEvNT_6ParamsE,"",@"SHT_CUDA_INFO"
	.sectionflags	@""
	.align	4


	//----- nvinfo : EIATTR_CUDA_API_VERSION
	.align		4
        /*0000*/ 	.byte	0x04, 0x37
        /*0002*/ 	.short	(.L_31 - .L_30)
.L_30:
        /*0004*/ 	.word	0x00000082


	//----- nvinfo : EIATTR_KPARAM_INFO
	.align		4
.L_31:
        /*0008*/ 	.byte	0x04, 0x17
        /*000a*/ 	.short	(.L_33 - .L_32)
.L_32:
        /*000c*/ 	.word	0x00000000
        /*0010*/ 	.short	0x0000
        /*0012*/ 	.short	0x0000
        /*0014*/ 	.byte	0x00, 0xf0, 0x01, 0x24


	//----- nvinfo : EIATTR_AT_ENTRY_FRAGMENTS
	.align		4
.L_33:
        /*0018*/ 	.byte	0x04, 0x4f
        /*001a*/ 	.short	(.L_35 - .L_34)


	//   ....[0]....
.L_34:
        /*001c*/ 	.word	0x00000007


	//----- nvinfo : EIATTR_RESERVED_SMEM_USED
	.align		4
.L_35:
        /*0020*/ 	.byte	0x01, 0x41
	.zero		2


	//----- nvinfo : EIATTR_SPARSE_MMA_MASK
	.align		4
        /*0024*/ 	.byte	0x03, 0x50
        /*0026*/ 	.short	0x0000


	//----- nvinfo : EIATTR_TCGEN05_2CTA_USED
	.align		4
        /*0028*/ 	.byte	0x01, 0x52
	.zero		2


	//----- nvinfo : EIATTR_MAXREG_COUNT
	.align		4
        /*002c*/ 	.byte	0x03, 0x1b
        /*002e*/ 	.short	0x00ff


	//----- nvinfo : EIATTR_NUM_BARRIERS
	.align		4
        /*0030*/ 	.byte	0x02, 0x4c
        /*0032*/ 	.byte	0x07
	.zero		1


	//----- nvinfo : EIATTR_EXTERNS
	.align		4
        /*0034*/ 	.byte	0x04, 0x0f
        /*0036*/ 	.short	(.L_37 - .L_36)


	//   ....[0]....
	.align		4
.L_36:
        /*0038*/ 	.word	index@(__assertfail)


	//----- nvinfo : EIATTR_MERCURY_ISA_VERSION
	.align		4
.L_37:
        /*003c*/ 	.byte	0x03, 0x5f
        /*003e*/ 	.short	0x0101


	//----- nvinfo : EIATTR_INT_WARP_WIDE_INSTR_OFFSETS
	.align		4
        /*0040*/ 	.byte	0x04, 0x31
        /*0042*/ 	.short	(.L_39 - .L_38)


	//   ....[0]....
.L_38:
        /*0044*/ 	.word	0x00000e00


	//   ....[1]....
        /*0048*/ 	.word	0x00000eb0


	//   ....[2]....
        /*004c*/ 	.word	0x00004c50


	//   ....[3]....
        /*0050*/ 	.word	0x00004c70


	//   ....[4]....
        /*0054*/ 	.word	0x00004ca0


	//   ....[5]....
        /*0058*/ 	.word	0x00005a10


	//   ....[6]....
        /*005c*/ 	.word	0x00005a80


	//   ....[7]....
        /*0060*/ 	.word	0x00005b90


	//   ....[8]....
        /*0064*/ 	.word	0x00005c10


	//   ....[9]....
        /*0068*/ 	.word	0x00005d10


	//   ....[10]....
        /*006c*/ 	.word	0x00005db0


	//   ....[11]....
        /*0070*/ 	.word	0x00005ea0


	//   ....[12]....
        /*0074*/ 	.word	0x00005fc0


	//----- nvinfo : EIATTR_COOP_GROUP_MASK_REGIDS
	.align		4
.L_39:
        /*0078*/ 	.byte	0x04, 0x29
        /*007a*/ 	.short	(.L_41 - .L_40)


	//   ....[0]....
.L_40:
        /*007c*/ 	.word	0xffffffff


	//   ....[1]....
        /*0080*/ 	.word	0xffffffff


	//   ....[2]....
        /*0084*/ 	.word	0xffffffff


	//   ....[3]....
        /*0088*/ 	.word	0xffffffff


	//   ....[4]....
        /*008c*/ 	.word	0xffffffff


	//   ....[5]....
        /*0090*/ 	.word	0xffffffff


	//   ....[6]....
        /*0094*/ 	.word	0xffffffff


	//   ....[7]....
        /*0098*/ 	.word	0xffffffff


	//   ....[8]....
        /*009c*/ 	.word	0xffffffff


	//   ....[9]....
        /*00a0*/ 	.word	0xffffffff


	//   ....[10]....
        /*00a4*/ 	.word	0xffffffff


	//   ....[11]....
        /*00a8*/ 	.word	0xffffffff


	//   ....[12]....
        /*00ac*/ 	.word	0xffffffff


	//----- nvinfo : EIATTR_COOP_GROUP_INSTR_OFFSETS
	.align		4
.L_41:
        /*00b0*/ 	.byte	0x04, 0x28
        /*00b2*/ 	.short	(.L_43 - .L_42)


	//   ....[0]....
.L_42:
        /*00b4*/ 	.word	0x000000d0


	//   ....[1]....
        /*00b8*/ 	.word	0x00000540


	//   ....[2]....
        /*00bc*/ 	.word	0x00000890


	//   ....[3]....
        /*00c0*/ 	.word	0x00000a30


	//   ....[4]....
        /*00c4*/ 	.word	0x00000b30


	//   ....[5]....
        /*00c8*/ 	.word	0x00000c80


	//   ....[6]....
        /*00cc*/ 	.word	0x00000f20


	//   ....[7]....
        /*00d0*/ 	.word	0x00002850


	//   ....[8]....
        /*00d4*/ 	.word	0x00003c20


	//   ....[9]....
        /*00d8*/ 	.word	0x000040f0


	//   ....[10]....
        /*00dc*/ 	.word	0x00004120


	//   ....[11]....
        /*00e0*/ 	.word	0x00004b60


	//   ....[12]....
        /*00e4*/ 	.word	0x00004d70


	//----- nvinfo : EIATTR_VRC_CTA_INIT_COUNT
	.align		4
.L_43:
        /*00e8*/ 	.byte	0x02, 0x4a
        /*00ea*/ 	.byte	0x80
	.zero		1


	//----- nvinfo : EIATTR_SYSCALL_OFFSETS
	.align		4
        /*00ec*/ 	.byte	0x04, 0x46
        /*00ee*/ 	.short	(.L_45 - .L_44)


	//   ....[0]....
.L_44:
        /*00f0*/ 	.word	0x00006bf0


	//   ....[1]....
        /*00f4*/ 	.word	0x00006ce0


	//   ....[2]....
        /*00f8*/ 	.word	0x000076b0


	//   ....[3]....
        /*00fc*/ 	.word	0x00008360


	//   ....[4]....
        /*0100*/ 	.word	0x00008fe0


	//   ....[5]....
        /*0104*/ 	.word	0x00009c50


	//----- nvinfo : EIATTR_MBARRIER_INSTR_OFFSETS
	.align		4
.L_45:
        /*0108*/ 	.byte	0x04, 0x39
        /*010a*/ 	.short	(.L_47 - .L_46)


	//   ....[0]....
.L_46:
        /*010c*/ 	.word	0x00000670
        /*0110*/ 	.word	0x000000ff
        /*0114*/ 	.word	0x00000000
        /*0118*/ 	.short	0x0100
        /*011a*/ 	.byte	0x04
	.zero		1


	//   ....[1]....
        /*011c*/ 	.word	0x00000680
        /*0120*/ 	.word	0x000000ff
        /*0124*/ 	.word	0x00000080
        /*0128*/ 	.short	0x0100
        /*012a*/ 	.byte	0x04
	.zero		1


	//   ....[2]....
        /*012c*/ 	.word	0x00000690
        /*0130*/ 	.word	0x000000ff
        /*0134*/ 	.word	0x00000008
        /*0138*/ 	.short	0x0100
        /*013a*/ 	.byte	0x04
	.zero		1


	//   ....[3]....
        /*013c*/ 	.word	0x000006a0
        /*0140*/ 	.word	0x000000ff
        /*0144*/ 	.word	0x00000088
        /*0148*/ 	.short	0x0100
        /*014a*/ 	.byte	0x04
	.zero		1


	//   ....[4]....
        /*014c*/ 	.word	0x000006b0
        /*0150*/ 	.word	0x000000ff
        /*0154*/ 	.word	0x00000010
        /*0158*/ 	.short	0x0100
        /*015a*/ 	.byte	0x04
	.zero		1


	//   ....[5]....
        /*015c*/ 	.word	0x000006c0
        /*0160*/ 	.word	0x000000ff
        /*0164*/ 	.word	0x00000090
        /*0168*/ 	.short	0x0100
        /*016a*/ 	.byte	0x04
	.zero		1


	//   ....[6]....
        /*016c*/ 	.word	0x000006d0
        /*0170*/ 	.word	0x000000ff
        /*0174*/ 	.word	0x00000018
        /*0178*/ 	.short	0x0100
        /*017a*/ 	.byte	0x04
	.zero		1


	//   ....[7]....
        /*017c*/ 	.word	0x000006e0
        /*0180*/ 	.word	0x000000ff
        /*0184*/ 	.word	0x00000098
        /*0188*/ 	.short	0x0100
        /*018a*/ 	.byte	0x04
	.zero		1


	//   ....[8]....
        /*018c*/ 	.word	0x000006f0
        /*0190*/ 	.word	0x000000ff
        /*0194*/ 	.word	0x00000020
        /*0198*/ 	.short	0x0100
        /*019a*/ 	.byte	0x04
	.zero		1


	//   ....[9]....
        /*019c*/ 	.word	0x00000700
        /*01a0*/ 	.word	0x000000ff
        /*01a4*/ 	.word	0x000000a0
        /*01a8*/ 	.short	0x0100
        /*01aa*/ 	.byte	0x04
	.zero		1


	//   ....[10]....
        /*01ac*/ 	.word	0x00000710
        /*01b0*/ 	.word	0x000000ff
        /*01b4*/ 	.word	0x00000028
        /*01b8*/ 	.short	0x0100
        /*01ba*/ 	.byte	0x04
	.zero		1


	//   ....[11]....
        /*01bc*/ 	.word	0x00000720
        /*01c0*/ 	.word	0x000000ff
        /*01c4*/ 	.word	0x000000a8
        /*01c8*/ 	.short	0x0100
        /*01ca*/ 	.byte	0x04
	.zero		1


	//   ....[12]....
        /*01cc*/ 	.word	0x00000730
        /*01d0*/ 	.word	0x000000ff
        /*01d4*/ 	.word	0x00000030
        /*01d8*/ 	.short	0x0100
        /*01da*/ 	.byte	0x04
	.zero		1


	//   ....[13]....
        /*01dc*/ 	.word	0x00000740
        /*01e0*/ 	.word	0x000000ff
        /*01e4*/ 	.word	0x000000b0
        /*01e8*/ 	.short	0x0100
        /*01ea*/ 	.byte	0x04
	.zero		1


	//   ....[14]....
        /*01ec*/ 	.word	0x00000750
        /*01f0*/ 	.word	0x000000ff
        /*01f4*/ 	.word	0x00000038
        /*01f8*/ 	.short	0x0100
        /*01fa*/ 	.byte	0x04
	.zero		1


	//   ....[15]....
        /*01fc*/ 	.word	0x00000760
        /*0200*/ 	.word	0x000000ff
        /*0204*/ 	.word	0x000000b8
        /*0208*/ 	.short	0x0100
        /*020a*/ 	.byte	0x04
	.zero		1


	//   ....[16]....
        /*020c*/ 	.word	0x00000770
        /*0210*/ 	.word	0x000000ff
        /*0214*/ 	.word	0x00000040
        /*0218*/ 	.short	0x0100
        /*021a*/ 	.byte	0x04
	.zero		1


	//   ....[17]....
        /*021c*/ 	.word	0x00000780
        /*0220*/ 	.word	0x000000ff
        /*0224*/ 	.word	0x000000c0
        /*0228*/ 	.short	0x0100
        /*022a*/ 	.byte	0x04
	.zero		1


	//   ....[18]....
        /*022c*/ 	.word	0x00000790
        /*0230*/ 	.word	0x000000ff
        /*0234*/ 	.word	0x00000048
        /*0238*/ 	.short	0x0100
        /*023a*/ 	.byte	0x04
	.zero		1


	//   ....[19]....
        /*023c*/ 	.word	0x000007a0
        /*0240*/ 	.word	0x000000ff
        /*0244*/ 	.word	0x000000c8
        /*0248*/ 	.short	0x0100
        /*024a*/ 	.byte	0x04
	.zero		1


	//   ....[20]....
        /*024c*/ 	.word	0x000007b0
        /*0250*/ 	.word	0x000000ff
        /*0254*/ 	.word	0x00000050
        /*0258*/ 	.short	0x0100
        /*025a*/ 	.byte	0x04
	.zero		1


	//   ....[21]....
        /*025c*/ 	.word	0x000007c0
        /*0260*/ 	.word	0x000000ff
        /*0264*/ 	.word	0x000000d0
        /*0268*/ 	.short	0x0100
        /*026a*/ 	.byte	0x04
	.zero		1


	//   ....[22]....
        /*026c*/ 	.word	0x000007d0
        /*0270*/ 	.word	0x000000ff
        /*0274*/ 	.word	0x00000058
        /*0278*/ 	.short	0x0100
        /*027a*/ 	.byte	0x04
	.zero		1


	//   ....[23]....
        /*027c*/ 	.word	0x000007e0
        /*0280*/ 	.word	0x000000ff
        /*0284*/ 	.word	0x000000d8
        /*0288*/ 	.short	0x0100
        /*028a*/ 	.byte	0x04
	.zero		1


	//   ....[24]....
        /*028c*/ 	.word	0x000007f0
        /*0290*/ 	.word	0x000000ff
        /*0294*/ 	.word	0x00000060
        /*0298*/ 	.short	0x0100
        /*029a*/ 	.byte	0x04
	.zero		1


	//   ....[25]....
        /*029c*/ 	.word	0x00000800
        /*02a0*/ 	.word	0x000000ff
        /*02a4*/ 	.word	0x000000e0
        /*02a8*/ 	.short	0x0100
        /*02aa*/ 	.byte	0x04
	.zero		1


	//   ....[26]....
        /*02ac*/ 	.word	0x00000810
        /*02b0*/ 	.word	0x000000ff
        /*02b4*/ 	.word	0x00000068
        /*02b8*/ 	.short	0x0100
        /*02ba*/ 	.byte	0x04
	.zero		1


	//   ....[27]....
        /*02bc*/ 	.word	0x00000820
        /*02c0*/ 	.word	0x000000ff
        /*02c4*/ 	.word	0x000000e8
        /*02c8*/ 	.short	0x0100
        /*02ca*/ 	.byte	0x04
	.zero		1


	//   ....[28]....
        /*02cc*/ 	.word	0x00000830
        /*02d0*/ 	.word	0x000000ff
        /*02d4*/ 	.word	0x00000070
        /*02d8*/ 	.short	0x0100
        /*02da*/ 	.byte	0x04
	.zero		1


	//   ....[29]....
        /*02dc*/ 	.word	0x00000840
        /*02e0*/ 	.word	0x000000ff
        /*02e4*/ 	.word	0x000000f0
        /*02e8*/ 	.short	0x0100
        /*02ea*/ 	.byte	0x04
	.zero		1


	//   ....[30]....
        /*02ec*/ 	.word	0x00000850
        /*02f0*/ 	.word	0x000000ff
        /*02f4*/ 	.word	0x00000078
        /*02f8*/ 	.short	0x0100
        /*02fa*/ 	.byte	0x04
	.zero		1


	//   ....[31]....
        /*02fc*/ 	.word	0x00000860
        /*0300*/ 	.word	0x000000ff
        /*0304*/ 	.word	0x000000f8
        /*0308*/ 	.short	0x0100
        /*030a*/ 	.byte	0x04
	.zero		1


	//   ....[32]....
        /*030c*/ 	.word	0x000009a0
        /*0310*/ 	.word	0x000000ff
        /*0314*/ 	.word	0x00000100
        /*0318*/ 	.short	0x0100
        /*031a*/ 	.byte	0x04
	.zero		1


	//   ....[33]....
        /*031c*/ 	.word	0x000009b0
        /*0320*/ 	.word	0x000000ff
        /*0324*/ 	.word	0x00000120
        /*0328*/ 	.short	0x0100
        /*032a*/ 	.byte	0x04
	.zero		1


	//   ....[34]....
        /*032c*/ 	.word	0x000009c0
        /*0330*/ 	.word	0x000000ff
        /*0334*/ 	.word	0x00000108
        /*0338*/ 	.short	0x0100
        /*033a*/ 	.byte	0x04
	.zero		1


	//   ....[35]....
        /*033c*/ 	.word	0x000009d0
        /*0340*/ 	.word	0x000000ff
        /*0344*/ 	.word	0x00000128
        /*0348*/ 	.short	0x0100
        /*034a*/ 	.byte	0x04
	.zero		1


	//   ....[36]....
        /*034c*/ 	.word	0x000009e0
        /*0350*/ 	.word	0x000000ff
        /*0354*/ 	.word	0x00000110
        /*0358*/ 	.short	0x0100
        /*035a*/ 	.byte	0x04
	.zero		1


	//   ....[37]....
        /*035c*/ 	.word	0x000009f0
        /*0360*/ 	.word	0x000000ff
        /*0364*/ 	.word	0x00000130
        /*0368*/ 	.short	0x0100
        /*036a*/ 	.byte	0x04
	.zero		1


	//   ....[38]....
        /*036c*/ 	.word	0x00000a00
        /*0370*/ 	.word	0x000000ff
        /*0374*/ 	.word	0x00000118
        /*0378*/ 	.short	0x0100
        /*037a*/ 	.byte	0x04
	.zero		1


	//   ....[39]....
        /*037c*/ 	.word	0x00000a10
        /*0380*/ 	.word	0x000000ff
        /*0384*/ 	.word	0x00000138
        /*0388*/ 	.short	0x0100
        /*038a*/ 	.byte	0x04
	.zero		1


	//   ....[40]....
        /*038c*/ 	.word	0x00000b00
        /*0390*/ 	.word	0x000000ff
        /*0394*/ 	.word	0x00000140
        /*0398*/ 	.short	0x0100
        /*039a*/ 	.byte	0x04
	.zero		1


	//   ....[41]....
        /*039c*/ 	.word	0x00000b10
        /*03a0*/ 	.word	0x000000ff
        /*03a4*/ 	.word	0x00000148
        /*03a8*/ 	.short	0x0100
        /*03aa*/ 	.byte	0x04
	.zero		1


	//   ....[42]....
        /*03ac*/ 	.word	0x00000c50
        /*03b0*/ 	.word	0x000000ff
        /*03b4*/ 	.word	0x00000150
        /*03b8*/ 	.short	0x0100
        /*03ba*/ 	.byte	0x06
	.zero		1


	//   ....[43]....
        /*03bc*/ 	.word	0x00000c60
        /*03c0*/ 	.word	0x000000ff
        /*03c4*/ 	.word	0x00000158
        /*03c8*/ 	.short	0x0100
        /*03ca*/ 	.byte	0x06
	.zero		1


	//   ....[44]....
        /*03cc*/ 	.word	0x00000da0
        /*03d0*/ 	.word	0x000000ff
        /*03d4*/ 	.word	0x00000160
        /*03d8*/ 	.short	0x0100
        /*03da*/ 	.byte	0x04
	.zero		1


	//   ....[45]....
        /*03dc*/ 	.word	0x00000db0
        /*03e0*/ 	.word	0x000000ff
        /*03e4*/ 	.word	0x00000170
        /*03e8*/ 	.short	0x0100
        /*03ea*/ 	.byte	0x04
	.zero		1


	//   ....[46]....
        /*03ec*/ 	.word	0x00000dc0
        /*03f0*/ 	.word	0x000000ff
        /*03f4*/ 	.word	0x00000168
        /*03f8*/ 	.short	0x0100
        /*03fa*/ 	.byte	0x04
	.zero		1


	//   ....[47]....
        /*03fc*/ 	.word	0x00000dd0
        /*0400*/ 	.word	0x000000ff
        /*0404*/ 	.word	0x00000178
        /*0408*/ 	.short	0x0100
        /*040a*/ 	.byte	0x04
	.zero		1


	//   ....[48]....
        /*040c*/ 	.word	0x00000ed0
        /*0410*/ 	.word	0x000000ff
        /*0414*/ 	.word	0x00000180
        /*0418*/ 	.short	0x0100
        /*041a*/ 	.byte	0x06
	.zero		1


	//   ....[49]....
        /*041c*/ 	.word	0x00001a30
        /*0420*/ 	.word	0x000000ff
        /*0424*/ 	.word	0x00000080
        /*0428*/ 	.short	0x010a
        /*042a*/ 	.byte	0x04
	.zero		1


	//   ....[50]....
        /*042c*/ 	.word	0x00001d80
        /*0430*/ 	.word	0x000000ff
        /*0434*/ 	.word	0x00000080
        /*0438*/ 	.short	0x010a
        /*043a*/ 	.byte	0x09
	.zero		1


	//   ....[51]....
        /*043c*/ 	.word	0x00001f30
        /*0440*/ 	.word	0x000000ff
        /*0444*/ 	.word	0x00000080
        /*0448*/ 	.short	0x010a
        /*044a*/ 	.byte	0x08
	.zero		1


	//   ....[52]....
        /*044c*/ 	.word	0x00002160
        /*0450*/ 	.word	0x000000ff
        /*0454*/ 	.word	0x00000148
        /*0458*/ 	.short	0x0101
        /*045a*/ 	.byte	0x1e
	.zero		1


	//   ....[53]....
        /*045c*/ 	.word	0x00002190
        /*0460*/ 	.word	0x000000ff
        /*0464*/ 	.word	0x00000080
        /*0468*/ 	.short	0x010a
        /*046a*/ 	.byte	0x04
	.zero		1


	//   ....[54]....
        /*046c*/ 	.word	0x00002470
        /*0470*/ 	.word	0x000000ff
        /*0474*/ 	.word	0x00000080
        /*0478*/ 	.short	0x010a
        /*047a*/ 	.byte	0x09
	.zero		1


	//   ....[55]....
        /*047c*/ 	.word	0x00002620
        /*0480*/ 	.word	0x000000ff
        /*0484*/ 	.word	0x00000080
        /*0488*/ 	.short	0x010a
        /*048a*/ 	.byte	0x08
	.zero		1


	//   ....[56]....
        /*048c*/ 	.word	0x00002860
        /*0490*/ 	.word	0x000000ff
        /*0494*/ 	.word	0x00000150
        /*0498*/ 	.short	0x010a
        /*049a*/ 	.byte	0x1e
	.zero		1


	//   ....[57]....
        /*049c*/ 	.word	0x00002920
        /*04a0*/ 	.word	0x000000ff
        /*04a4*/ 	.word	0x00000000
        /*04a8*/ 	.short	0x0101
        /*04aa*/ 	.byte	0x04
	.zero		1


	//   ....[58]....
        /*04ac*/ 	.word	0x00002f20
        /*04b0*/ 	.word	0x000000ff
        /*04b4*/ 	.word	0x00000000
        /*04b8*/ 	.short	0x010a
        /*04ba*/ 	.byte	0x04
	.zero		1


	//   ....[59]....
        /*04bc*/ 	.word	0x00002fc0
        /*04c0*/ 	.word	0x000000ff
        /*04c4*/ 	.word	0x00000000
        /*04c8*/ 	.short	0x010a
        /*04ca*/ 	.byte	0x05
	.zero		1


	//   ....[60]....
        /*04cc*/ 	.word	0x00003060
        /*04d0*/ 	.word	0x000000ff
        /*04d4*/ 	.word	0x00000000
        /*04d8*/ 	.short	0x010a
        /*04da*/ 	.byte	0x05
	.zero		1


	//   ....[61]....
        /*04dc*/ 	.word	0x00003100
        /*04e0*/ 	.word	0x000000ff
        /*04e4*/ 	.word	0x00000000
        /*04e8*/ 	.short	0x010a
        /*04ea*/ 	.byte	0x05
	.zero		1


	//   ....[62]....
        /*04ec*/ 	.word	0x000031a0
        /*04f0*/ 	.word	0x000000ff
        /*04f4*/ 	.word	0x00000000
        /*04f8*/ 	.short	0x010a
        /*04fa*/ 	.byte	0x05
	.zero		1


	//   ....[63]....
        /*04fc*/ 	.word	0x00003240
        /*0500*/ 	.word	0x000000ff
        /*0504*/ 	.word	0x00000000
        /*0508*/ 	.short	0x010a
        /*050a*/ 	.byte	0x05
	.zero		1


	//   ....[64]....
        /*050c*/ 	.word	0x000032e0
        /*0510*/ 	.word	0x000000ff
        /*0514*/ 	.word	0x00000000
        /*0518*/ 	.short	0x010a
        /*051a*/ 	.byte	0x05
	.zero		1


	//   ....[65]....
        /*051c*/ 	.word	0x00003380
        /*0520*/ 	.word	0x000000ff
        /*0524*/ 	.word	0x00000000
        /*0528*/ 	.short	0x010a
        /*052a*/ 	.byte	0x05
	.zero		1


	//   ....[66]....
        /*052c*/ 	.word	0x00003420
        /*0530*/ 	.word	0x000000ff
        /*0534*/ 	.word	0x00000000
        /*0538*/ 	.short	0x010a
        /*053a*/ 	.byte	0x05
	.zero		1


	//   ....[67]....
        /*053c*/ 	.word	0x000034c0
        /*0540*/ 	.word	0x000000ff
        /*0544*/ 	.word	0x00000000
        /*0548*/ 	.short	0x010a
        /*054a*/ 	.byte	0x05
	.zero		1


	//   ....[68]....
        /*054c*/ 	.word	0x00003560
        /*0550*/ 	.word	0x000000ff
        /*0554*/ 	.word	0x00000000
        /*0558*/ 	.short	0x010a
        /*055a*/ 	.byte	0x05
	.zero		1


	//   ....[69]....
        /*055c*/ 	.word	0x00003600
        /*0560*/ 	.word	0x000000ff
        /*0564*/ 	.word	0x00000000
        /*0568*/ 	.short	0x010a
        /*056a*/ 	.byte	0x05
	.zero		1


	//   ....[70]....
        /*056c*/ 	.word	0x000036a0
        /*0570*/ 	.word	0x000000ff
        /*0574*/ 	.word	0x00000000
        /*0578*/ 	.short	0x010a
        /*057a*/ 	.byte	0x05
	.zero		1


	//   ....[71]....
        /*057c*/ 	.word	0x00003740
        /*0580*/ 	.word	0x000000ff
        /*0584*/ 	.word	0x00000000
        /*0588*/ 	.short	0x010a
        /*058a*/ 	.byte	0x05
	.zero		1


	//   ....[72]....
        /*058c*/ 	.word	0x000037e0
        /*0590*/ 	.word	0x000000ff
        /*0594*/ 	.word	0x00000000
        /*0598*/ 	.short	0x010a
        /*059a*/ 	.byte	0x05
	.zero		1


	//   ....[73]....
        /*059c*/ 	.word	0x00003890
        /*05a0*/ 	.word	0x00000000
        /*05a4*/ 	.word	0x00000000
        /*05a8*/ 	.short	0x010a
        /*05aa*/ 	.byte	0xff
	.zero		1


	//   ....[74]....
        /*05ac*/ 	.word	0x000039e0
        /*05b0*/ 	.word	0x000000ff
        /*05b4*/ 	.word	0x00000158
        /*05b8*/ 	.short	0x010a
        /*05ba*/ 	.byte	0x04
	.zero		1


	//   ....[75]....
        /*05bc*/ 	.word	0x00003a80
        /*05c0*/ 	.word	0x000000ff
        /*05c4*/ 	.word	0x00000150
        /*05c8*/ 	.short	0x010a
        /*05ca*/ 	.byte	0x04
	.zero		1


	//   ....[76]....
        /*05cc*/ 	.word	0x00003b20
        /*05d0*/ 	.word	0x000000ff
        /*05d4*/ 	.word	0x00000000
        /*05d8*/ 	.short	0x0101
        /*05da*/ 	.byte	0x05
	.zero		1


	//   ....[77]....
        /*05dc*/ 	.word	0x00003b60
        /*05e0*/ 	.word	0x000000ff
        /*05e4*/ 	.word	0x00000158
        /*05e8*/ 	.short	0x0106
        /*05ea*/ 	.byte	0x04
	.zero		1


	//   ....[78]....
        /*05ec*/ 	.word	0x00003ba0
        /*05f0*/ 	.word	0x00000000
        /*05f4*/ 	.word	0x00000158
        /*05f8*/ 	.short	0x010a
        /*05fa*/ 	.byte	0xff
	.zero		1


	//   ....[79]....
        /*05fc*/ 	.word	0x00003df0
        /*0600*/ 	.word	0x000000ff
        /*0604*/ 	.word	0x00000008
        /*0608*/ 	.short	0x010a
        /*060a*/ 	.byte	0x05
	.zero		1


	//   ....[80]....
        /*060c*/ 	.word	0x00003e10
        /*0610*/ 	.word	0x000000ff
        /*0614*/ 	.word	0x00000008
        /*0618*/ 	.short	0x010a
        /*061a*/ 	.byte	0x05
	.zero		1


	//   ....[81]....
        /*061c*/ 	.word	0x00003fa0
        /*0620*/ 	.word	0x000000ff
        /*0624*/ 	.word	0x00000008
        /*0628*/ 	.short	0x010a
        /*062a*/ 	.byte	0x05
	.zero		1


	//   ....[82]....
        /*062c*/ 	.word	0x00003fc0
        /*0630*/ 	.word	0x000000ff
        /*0634*/ 	.word	0x00000008
        /*0638*/ 	.short	0x010a
        /*063a*/ 	.byte	0x05
	.zero		1


	//   ....[83]....
        /*063c*/ 	.word	0x00004080
        /*0640*/ 	.word	0x000000ff
        /*0644*/ 	.word	0x00000000
        /*0648*/ 	.short	0x0101
        /*064a*/ 	.byte	0x04
	.zero		1


	//   ....[84]....
        /*064c*/ 	.word	0x000043d0
        /*0650*/ 	.word	0x000000ff
        /*0654*/ 	.word	0x00000150
        /*0658*/ 	.short	0x010a
        /*065a*/ 	.byte	0x11
	.zero		1


	//   ....[85]....
        /*065c*/ 	.word	0x00004470
        /*0660*/ 	.word	0x000000ff
        /*0664*/ 	.word	0x00000000
        /*0668*/ 	.short	0x0101
        /*066a*/ 	.byte	0x17
	.zero		1


	//   ....[86]....
        /*066c*/ 	.word	0x000044b0
        /*0670*/ 	.word	0x000000ff
        /*0674*/ 	.word	0x00000170
        /*0678*/ 	.short	0x010a
        /*067a*/ 	.byte	0x16
	.zero		1


	//   ....[87]....
        /*067c*/ 	.word	0x00004560
        /*0680*/ 	.word	0x000000ff
        /*0684*/ 	.word	0x00000000
        /*0688*/ 	.short	0x010a
        /*068a*/ 	.byte	0x04
	.zero		1


	//   ....[88]....
        /*068c*/ 	.word	0x000045a0
        /*0690*/ 	.word	0x000000ff
        /*0694*/ 	.word	0x00000000
        /*0698*/ 	.short	0x010a
        /*069a*/ 	.byte	0x0a
	.zero		1


	//   ....[89]....
        /*069c*/ 	.word	0x000046c0
        /*06a0*/ 	.word	0x000000ff
        /*06a4*/ 	.word	0x00000000
        /*06a8*/ 	.short	0x010a
        /*06aa*/ 	.byte	0x04
	.zero		1


	//   ....[90]....
        /*06ac*/ 	.word	0x00004960
        /*06b0*/ 	.word	0x000000ff
        /*06b4*/ 	.word	0x00000000
        /*06b8*/ 	.short	0x010a
        /*06ba*/ 	.byte	0x04
	.zero		1


	//   ....[91]....
        /*06bc*/ 	.word	0x00004a00
        /*06c0*/ 	.word	0x00000000
        /*06c4*/ 	.word	0x00000000
        /*06c8*/ 	.short	0x010a
        /*06ca*/ 	.byte	0xff
	.zero		1


	//   ....[92]....
        /*06cc*/ 	.word	0x00004a40
        /*06d0*/ 	.word	0x00000000
        /*06d4*/ 	.word	0x00000000
        /*06d8*/ 	.short	0x010a
        /*06da*/ 	.byte	0xff
	.zero		1


	//   ....[93]....
        /*06dc*/ 	.word	0x00004ab0
        /*06e0*/ 	.word	0x000000ff
        /*06e4*/ 	.word	0x00000000
        /*06e8*/ 	.short	0x0101
        /*06ea*/ 	.byte	0x04
	.zero		1


	//   ....[94]....
        /*06ec*/ 	.word	0x00004af0
        /*06f0*/ 	.word	0x000000ff
        /*06f4*/ 	.word	0x00000180
        /*06f8*/ 	.short	0x010a
        /*06fa*/ 	.byte	0x11
	.zero		1


	//   ....[95]....
        /*06fc*/ 	.word	0x00004b50
        /*0700*/ 	.word	0x000000ff
        /*0704*/ 	.word	0x00000000
        /*0708*/ 	.short	0x0101
        /*070a*/ 	.byte	0x04
	.zero		1


	//   ....[96]....
        /*070c*/ 	.word	0x000050c0
        /*0710*/ 	.word	0x000000ff
        /*0714*/ 	.word	0x00000150
        /*0718*/ 	.short	0x010a
        /*071a*/ 	.byte	0x14
	.zero		1


	//   ....[97]....
        /*071c*/ 	.word	0x00005160
        /*0720*/ 	.word	0x000000ff
        /*0724*/ 	.word	0x00000000
        /*0728*/ 	.short	0x0101
        /*072a*/ 	.byte	0x2d
	.zero		1


	//   ....[98]....
        /*072c*/ 	.word	0x000056b0
        /*0730*/ 	.word	0x000000ff
        /*0734*/ 	.word	0x00000148
        /*0738*/ 	.short	0x010a
        /*073a*/ 	.byte	0x14
	.zero		1


	//   ....[99]....
        /*073c*/ 	.word	0x00005850
        /*0740*/ 	.word	0x000000ff
        /*0744*/ 	.word	0x00000120
        /*0748*/ 	.short	0x010a
        /*074a*/ 	.byte	0x14
	.zero		1


	//   ....[100]....
        /*074c*/ 	.word	0x00005b20
        /*0750*/ 	.word	0x000000ff
        /*0754*/ 	.word	0x00000100
        /*0758*/ 	.short	0x010b
        /*075a*/ 	.byte	0x14
	.zero		1


	//   ....[101]....
        /*075c*/ 	.word	0x00005b30
        /*0760*/ 	.word	0x000000ff
        /*0764*/ 	.word	0x00000000
        /*0768*/ 	.short	0x0101
        /*076a*/ 	.byte	0x31
	.zero		1


	//   ....[102]....
        /*076c*/ 	.word	0x00005b50
        /*0770*/ 	.word	0x000000ff
        /*0774*/ 	.word	0x00000128
        /*0778*/ 	.short	0x010a
        /*077a*/ 	.byte	0x14
	.zero		1


	//   ....[103]....
        /*077c*/ 	.word	0x00005ca0
        /*0780*/ 	.word	0x000000ff
        /*0784*/ 	.word	0x00000108
        /*0788*/ 	.short	0x010b
        /*078a*/ 	.byte	0x14
	.zero		1


	//   ....[104]....
        /*078c*/ 	.word	0x00005cb0
        /*0790*/ 	.word	0x000000ff
        /*0794*/ 	.word	0x00000000
        /*0798*/ 	.short	0x0101
        /*079a*/ 	.byte	0x30
	.zero		1


	//   ....[105]....
        /*079c*/ 	.word	0x00005cd0
        /*07a0*/ 	.word	0x000000ff
        /*07a4*/ 	.word	0x00000130
        /*07a8*/ 	.short	0x010a
        /*07aa*/ 	.byte	0x14
	.zero		1


	//   ....[106]....
        /*07ac*/ 	.word	0x00005e40
        /*07b0*/ 	.word	0x000000ff
        /*07b4*/ 	.word	0x00000110
        /*07b8*/ 	.short	0x010b
        /*07ba*/ 	.byte	0x14
	.zero		1


	//   ....[107]....
        /*07bc*/ 	.word	0x00005e50
        /*07c0*/ 	.word	0x000000ff
        /*07c4*/ 	.word	0x00000000
        /*07c8*/ 	.short	0x0101
        /*07ca*/ 	.byte	0x2f
	.zero		1


	//   ....[108]....
        /*07cc*/ 	.word	0x00005e60
        /*07d0*/ 	.word	0x000000ff
        /*07d4*/ 	.word	0x00000138
        /*07d8*/ 	.short	0x010a
        /*07da*/ 	.byte	0x14
	.zero		1


	//   ....[109]....
        /*07dc*/ 	.word	0x00006030
        /*07e0*/ 	.word	0x000000ff
        /*07e4*/ 	.word	0x00000118
        /*07e8*/ 	.short	0x010b
        /*07ea*/ 	.byte	0x14
	.zero		1


	//   ....[110]....
        /*07ec*/ 	.word	0x00006040
        /*07f0*/ 	.word	0x000000ff
        /*07f4*/ 	.word	0x00000000
        /*07f8*/ 	.short	0x0101
        /*07fa*/ 	.byte	0x2e
	.zero		1


	//   ....[111]....
        /*07fc*/ 	.word	0x00006070
        /*0800*/ 	.word	0x000000ff
        /*0804*/ 	.word	0x00000120
        /*0808*/ 	.short	0x010a
        /*080a*/ 	.byte	0x14
	.zero		1


	//   ....[112]....
        /*080c*/ 	.word	0x00006090
        /*0810*/ 	.word	0x000000ff
        /*0814*/ 	.word	0x00000128
        /*0818*/ 	.short	0x010a
        /*081a*/ 	.byte	0x14
	.zero		1


	//   ....[113]....
        /*081c*/ 	.word	0x000060b0
        /*0820*/ 	.word	0x000000ff
        /*0824*/ 	.word	0x00000130
        /*0828*/ 	.short	0x010a
        /*082a*/ 	.byte	0x14
	.zero		1


	//   ....[114]....
        /*082c*/ 	.word	0x000060f0
        /*0830*/ 	.word	0x00000000
        /*0834*/ 	.word	0x00000138
        /*0838*/ 	.short	0x010a
        /*083a*/ 	.byte	0xff
	.zero		1


	//   ....[115]....
        /*083c*/ 	.word	0x00006470
        /*0840*/ 	.word	0x000000ff
        /*0844*/ 	.word	0x00000150
        /*0848*/ 	.short	0x010a
        /*084a*/ 	.byte	0x32
	.zero		1


	//   ....[116]....
        /*084c*/ 	.word	0x00006540
        /*0850*/ 	.word	0x000000ff
        /*0854*/ 	.word	0x00000000
        /*0858*/ 	.short	0x0101
        /*085a*/ 	.byte	0x04
	.zero		1


	//   ....[117]....
        /*085c*/ 	.word	0x000071e0
        /*0860*/ 	.word	0x000000ff
        /*0864*/ 	.word	0x00000100
        /*0868*/ 	.short	0x010a
        /*086a*/ 	.byte	0x32
	.zero		1


	//   ....[118]....
        /*086c*/ 	.word	0x00007290
        /*0870*/ 	.word	0x00000067
        /*0874*/ 	.word	0x00000160
        /*0878*/ 	.short	0x010a
        /*087a*/ 	.byte	0xff
	.zero		1


	//   ....[119]....
        /*087c*/ 	.word	0x000074a0
        /*0880*/ 	.word	0x000000ff
        /*0884*/ 	.word	0x00000100
        /*0888*/ 	.short	0x010a
        /*088a*/ 	.byte	0x32
	.zero		1


	//   ....[120]....
        /*088c*/ 	.word	0x00007590
        /*0890*/ 	.word	0x00000067
        /*0894*/ 	.word	0x00000160
        /*0898*/ 	.short	0x010a
        /*089a*/ 	.byte	0xff
	.zero		1


	//   ....[121]....
        /*089c*/ 	.word	0x00008090
        /*08a0*/ 	.word	0x00000000
        /*08a4*/ 	.word	0x00000000
        /*08a8*/ 	.short	0x0101
        /*08aa*/ 	.byte	0xff
	.zero		1


	//   ....[122]....
        /*08ac*/ 	.word	0x000080a0
        /*08b0*/ 	.word	0x00000002
        /*08b4*/ 	.word	0x00000100
        /*08b8*/ 	.short	0x010a
        /*08ba*/ 	.byte	0xff
	.zero		1


	//   ....[123]....
        /*08bc*/ 	.word	0x00008180
        /*08c0*/ 	.word	0x00000002
        /*08c4*/ 	.word	0x00000100
        /*08c8*/ 	.short	0x010a
        /*08ca*/ 	.byte	0xff
	.zero		1


	//   ....[124]....
        /*08cc*/ 	.word	0x00008d10
        /*08d0*/ 	.word	0x00000000
        /*08d4*/ 	.word	0x00000000
        /*08d8*/ 	.short	0x0101
        /*08da*/ 	.byte	0xff
	.zero		1


	//   ....[125]....
        /*08dc*/ 	.word	0x00008d30
        /*08e0*/ 	.word	0x00000006
        /*08e4*/ 	.word	0x00000100
        /*08e8*/ 	.short	0x010a
        /*08ea*/ 	.byte	0xff
	.zero		1


	//   ....[126]....
        /*08ec*/ 	.word	0x00008e00
        /*08f0*/ 	.word	0x00000006
        /*08f4*/ 	.word	0x00000100
        /*08f8*/ 	.short	0x010a
        /*08fa*/ 	.byte	0xff
	.zero		1


	//   ....[127]....
        /*08fc*/ 	.word	0x00009980
        /*0900*/ 	.word	0x00000000
        /*0904*/ 	.word	0x00000000
        /*0908*/ 	.short	0x0101
        /*090a*/ 	.byte	0xff
	.zero		1


	//   ....[128]....
        /*090c*/ 	.word	0x000099a0
        /*0910*/ 	.word	0x00000002
        /*0914*/ 	.word	0x00000100
        /*0918*/ 	.short	0x010a
        /*091a*/ 	.byte	0xff
	.zero		1


	//   ....[129]....
        /*091c*/ 	.word	0x00009a70
        /*0920*/ 	.word	0x00000002
        /*0924*/ 	.word	0x00000100
        /*0928*/ 	.short	0x010a
        /*092a*/ 	.byte	0xff
	.zero		1


	//   ....[130]....
        /*092c*/ 	.word	0x00009e60
        /*0930*/ 	.word	0x00000067
        /*0934*/ 	.word	0x00000000
        /*0938*/ 	.short	0x0101
        /*093a*/ 	.byte	0xff
	.zero		1


	//   ....[131]....
        /*093c*/ 	.word	0x0000a640
        /*0940*/ 	.word	0x00000000
        /*0944*/ 	.word	0x00000000
        /*0948*/ 	.short	0x0101
        /*094a*/ 	.byte	0xff
	.zero		1


	//   ....[132]....
        /*094c*/ 	.word	0x0000a8c0
        /*0950*/ 	.word	0x000000ff
        /*0954*/ 	.word	0x00000000
        /*0958*/ 	.short	0x0101
        /*095a*/ 	.byte	0x04
	.zero		1


	//   ....[133]....
        /*095c*/ 	.word	0x0000a8f0
        /*0960*/ 	.word	0x00000000
        /*0964*/ 	.word	0x00000080
        /*0968*/ 	.short	0x010a
        /*096a*/ 	.byte	0xff
	.zero		1


	//   ....[134]....
        /*096c*/ 	.word	0x0000a950
        /*0970*/ 	.word	0x00000000
        /*0974*/ 	.word	0x00000080
        /*0978*/ 	.short	0x010a
        /*097a*/ 	.byte	0xff
	.zero		1


	//   ....[135]....
        /*097c*/ 	.word	0x0000a9b0
        /*0980*/ 	.word	0x00000000
        /*0984*/ 	.word	0x00000150
        /*0988*/ 	.short	0x010a
        /*098a*/ 	.byte	0xff
	.zero		1


	//   ....[136]....
        /*098c*/ 	.word	0x0000aa10
        /*0990*/ 	.word	0x00000000
        /*0994*/ 	.word	0x00000000
        /*0998*/ 	.short	0x010a
        /*099a*/ 	.byte	0xff
	.zero		1


	//   ....[137]....
        /*099c*/ 	.word	0x0000aa70
        /*09a0*/ 	.word	0x00000000
        /*09a4*/ 	.word	0x00000000
        /*09a8*/ 	.short	0x010a
        /*09aa*/ 	.byte	0xff
	.zero		1


	//   ....[138]....
        /*09ac*/ 	.word	0x0000aad0
        /*09b0*/ 	.word	0x00000000
        /*09b4*/ 	.word	0x00000000
        /*09b8*/ 	.short	0x010a
        /*09ba*/ 	.byte	0xff
	.zero		1


	//   ....[139]....
        /*09bc*/ 	.word	0x0000ab30
        /*09c0*/ 	.word	0x00000000
        /*09c4*/ 	.word	0x00000000
        /*09c8*/ 	.short	0x010a
        /*09ca*/ 	.byte	0xff
	.zero		1


	//   ....[140]....
        /*09cc*/ 	.word	0x0000ab90
        /*09d0*/ 	.word	0x00000000
        /*09d4*/ 	.word	0x00000000
        /*09d8*/ 	.short	0x010a
        /*09da*/ 	.byte	0xff
	.zero		1


	//   ....[141]....
        /*09dc*/ 	.word	0x0000abf0
        /*09e0*/ 	.word	0x00000000
        /*09e4*/ 	.word	0x00000000
        /*09e8*/ 	.short	0x010a
        /*09ea*/ 	.byte	0xff
	.zero		1


	//   ....[142]....
        /*09ec*/ 	.word	0x0000ac50
        /*09f0*/ 	.word	0x00000000
        /*09f4*/ 	.word	0x00000000
        /*09f8*/ 	.short	0x010a
        /*09fa*/ 	.byte	0xff
	.zero		1


	//   ....[143]....
        /*09fc*/ 	.word	0x0000acb0
        /*0a00*/ 	.word	0x00000000
        /*0a04*/ 	.word	0x00000000
        /*0a08*/ 	.short	0x010a
        /*0a0a*/ 	.byte	0xff
	.zero		1


	//   ....[144]....
        /*0a0c*/ 	.word	0x0000ad10
        /*0a10*/ 	.word	0x00000000
        /*0a14*/ 	.word	0x00000000
        /*0a18*/ 	.short	0x010a
        /*0a1a*/ 	.byte	0xff
	.zero		1


	//   ....[145]....
        /*0a1c*/ 	.word	0x0000ad70
        /*0a20*/ 	.word	0x00000000
        /*0a24*/ 	.word	0x00000000
        /*0a28*/ 	.short	0x010a
        /*0a2a*/ 	.byte	0xff
	.zero		1


	//   ....[146]....
        /*0a2c*/ 	.word	0x0000add0
        /*0a30*/ 	.word	0x00000000
        /*0a34*/ 	.word	0x00000000
        /*0a38*/ 	.short	0x010a
        /*0a3a*/ 	.byte	0xff
	.zero		1


	//   ....[147]....
        /*0a3c*/ 	.word	0x0000ae30
        /*0a40*/ 	.word	0x00000000
        /*0a44*/ 	.word	0x00000000
        /*0a48*/ 	.short	0x010a
        /*0a4a*/ 	.byte	0xff
	.zero		1


	//   ....[148]....
        /*0a4c*/ 	.word	0x0000ae90
        /*0a50*/ 	.word	0x00000000
        /*0a54*/ 	.word	0x00000000
        /*0a58*/ 	.short	0x010a
        /*0a5a*/ 	.byte	0xff
	.zero		1


	//   ....[149]....
        /*0a5c*/ 	.word	0x0000aef0
        /*0a60*/ 	.word	0x00000000
        /*0a64*/ 	.word	0x00000000
        /*0a68*/ 	.short	0x010a
        /*0a6a*/ 	.byte	0xff
	.zero		1


	//   ....[150]....
        /*0a6c*/ 	.word	0x0000af50
        /*0a70*/ 	.word	0x00000000
        /*0a74*/ 	.word	0x00000000
        /*0a78*/ 	.short	0x010a
        /*0a7a*/ 	.byte	0xff
	.zero		1


	//   ....[151]....
        /*0a7c*/ 	.word	0x0000afb0
        /*0a80*/ 	.word	0x00000004
        /*0a84*/ 	.word	0x00000158
        /*0a88*/ 	.short	0x010a
        /*0a8a*/ 	.byte	0xff
	.zero		1


	//   ....[152]....
        /*0a8c*/ 	.word	0x0000b010
        /*0a90*/ 	.word	0x00000004
        /*0a94*/ 	.word	0x00000150
        /*0a98*/ 	.short	0x010a
        /*0a9a*/ 	.byte	0xff
	.zero		1


	//   ....[153]....
        /*0a9c*/ 	.word	0x0000b070
        /*0aa0*/ 	.word	0x00000005
        /*0aa4*/ 	.word	0x00000008
        /*0aa8*/ 	.short	0x010a
        /*0aaa*/ 	.byte	0xff
	.zero		1


	//   ....[154]....
        /*0aac*/ 	.word	0x0000b160
        /*0ab0*/ 	.word	0x00000003
        /*0ab4*/ 	.word	0x00000008
        /*0ab8*/ 	.short	0x010a
        /*0aba*/ 	.byte	0xff
	.zero		1


	//   ....[155]....
        /*0abc*/ 	.word	0x0000b1c0
        /*0ac0*/ 	.word	0x00000004
        /*0ac4*/ 	.word	0x00000150
        /*0ac8*/ 	.short	0x010a
        /*0aca*/ 	.byte	0xff
	.zero		1


	//   ....[156]....
        /*0acc*/ 	.word	0x0000b220
        /*0ad0*/ 	.word	0x00000004
        /*0ad4*/ 	.word	0x00000170
        /*0ad8*/ 	.short	0x010a
        /*0ada*/ 	.byte	0xff
	.zero		1


	//   ....[157]....
        /*0adc*/ 	.word	0x0000b280
        /*0ae0*/ 	.word	0x00000004
        /*0ae4*/ 	.word	0x00000000
        /*0ae8*/ 	.short	0x010a
        /*0aea*/ 	.byte	0xff
	.zero		1


	//   ....[158]....
        /*0aec*/ 	.word	0x0000b2e0
        /*0af0*/ 	.word	0x00000000
        /*0af4*/ 	.word	0x00000000
        /*0af8*/ 	.short	0x010a
        /*0afa*/ 	.byte	0xff
	.zero		1


	//   ....[159]....
        /*0afc*/ 	.word	0x0000b340
        /*0b00*/ 	.word	0x00000000
        /*0b04*/ 	.word	0x00000180
        /*0b08*/ 	.short	0x010a
        /*0b0a*/ 	.byte	0xff
	.zero		1


	//   ....[160]....
        /*0b0c*/ 	.word	0x0000b3a0
        /*0b10*/ 	.word	0x00000000
        /*0b14*/ 	.word	0x00000150
        /*0b18*/ 	.short	0x010a
        /*0b1a*/ 	.byte	0xff
	.zero		1


	//   ....[161]....
        /*0b1c*/ 	.word	0x0000b400
        /*0b20*/ 	.word	0x00000000
        /*0b24*/ 	.word	0x00000148
        /*0b28*/ 	.short	0x010a
        /*0b2a*/ 	.byte	0xff
	.zero		1


	//   ....[162]....
        /*0b2c*/ 	.word	0x0000b460
        /*0b30*/ 	.word	0x00000002
        /*0b34*/ 	.word	0x00000120
        /*0b38*/ 	.short	0x010a
        /*0b3a*/ 	.byte	0xff
	.zero		1


	//   ....[163]....
        /*0b3c*/ 	.word	0x0000b4c0
        /*0b40*/ 	.word	0x00000002
        /*0b44*/ 	.word	0x00000128
        /*0b48*/ 	.short	0x010a
        /*0b4a*/ 	.byte	0xff
	.zero		1


	//   ....[164]....
        /*0b4c*/ 	.word	0x0000b520
        /*0b50*/ 	.word	0x00000002
        /*0b54*/ 	.word	0x00000130
        /*0b58*/ 	.short	0x010a
        /*0b5a*/ 	.byte	0xff
	.zero		1


	//   ....[165]....
        /*0b5c*/ 	.word	0x0000b580
        /*0b60*/ 	.word	0x00000000
        /*0b64*/ 	.word	0x00000138
        /*0b68*/ 	.short	0x010a
        /*0b6a*/ 	.byte	0xff
	.zero		1


	//   ....[166]....
        /*0b6c*/ 	.word	0x0000b5e0
        /*0b70*/ 	.word	0x00000000
        /*0b74*/ 	.word	0x00000120
        /*0b78*/ 	.short	0x010a
        /*0b7a*/ 	.byte	0xff
	.zero		1


	//   ....[167]....
        /*0b7c*/ 	.word	0x0000b640
        /*0b80*/ 	.word	0x00000000
        /*0b84*/ 	.word	0x00000128
        /*0b88*/ 	.short	0x010a
        /*0b8a*/ 	.byte	0xff
	.zero		1


	//   ....[168]....
        /*0b8c*/ 	.word	0x0000b6a0
        /*0b90*/ 	.word	0x00000000
        /*0b94*/ 	.word	0x00000130
        /*0b98*/ 	.short	0x010a
        /*0b9a*/ 	.byte	0xff
	.zero		1


	//   ....[169]....
        /*0b9c*/ 	.word	0x0000b700
        /*0ba0*/ 	.word	0x00000000
        /*0ba4*/ 	.word	0x00000150
        /*0ba8*/ 	.short	0x010a
        /*0baa*/ 	.byte	0xff
	.zero		1


	//   ....[170]....
        /*0bac*/ 	.word	0x0000b760
        /*0bb0*/ 	.word	0x00000002
        /*0bb4*/ 	.word	0x00000100
        /*0bb8*/ 	.short	0x010a
        /*0bba*/ 	.byte	0xff
	.zero		1


	//   ....[171]....
        /*0bbc*/ 	.word	0x0000b7b0
        /*0bc0*/ 	.word	0x00000067
        /*0bc4*/ 	.word	0x00000160
        /*0bc8*/ 	.short	0x010a
        /*0bca*/ 	.byte	0xff
	.zero		1


	//   ....[172]....
        /*0bcc*/ 	.word	0x0000b800
        /*0bd0*/ 	.word	0x00000002
        /*0bd4*/ 	.word	0x00000100
        /*0bd8*/ 	.short	0x010a
        /*0bda*/ 	.byte	0xff
	.zero		1


	//   ....[173]....
        /*0bdc*/ 	.word	0x0000b850
        /*0be0*/ 	.word	0x00000006
        /*0be4*/ 	.word	0x00000100
        /*0be8*/ 	.short	0x010a
        /*0bea*/ 	.byte	0xff
	.zero		1


	//   ....[174]....
        /*0bec*/ 	.word	0x0000b8a0
        /*0bf0*/ 	.word	0x00000002
        /*0bf4*/ 	.word	0x00000100
        /*0bf8*/ 	.short	0x010a
        /*0bfa*/ 	.byte	0xff
	.zero		1


	//----- nvinfo : EIATTR_NUM_MBARRIERS
	.align		4
.L_47:
        /*0bfc*/ 	.byte	0x03, 0x38
        /*0bfe*/ 	.short	0x0031


	//----- nvinfo : EIATTR_EXIT_INSTR_OFFSETS
	.align		4
        /*0c00*/ 	.byte	0x04, 0x1c
        /*0c02*/ 	.short	(.L_49 - .L_48)


	//   ....[0]....
.L_48:
        /*0c04*/ 	.word	0x000038c0


	//   ....[1]....
        /*0c08*/ 	.word	0x00003b70


	//   ....[2]....
        /*0c0c*/ 	.word	0x00003bd0


	//   ....[3]....
        /*0c10*/ 	.word	0x00004d80


	//   ....[4]....
        /*0c14*/ 	.word	0x00006120


	//   ....[5]....
        /*0c18*/ 	.word	0x00006160


	//   ....[6]....
        /*0c1c*/ 	.word	0x0000a7a0


	//   ....[7]....
        /*0c20*/ 	.word	0x0000a820


	//   ....[8]....
        /*0c24*/ 	.word	0x0000a850


	//   ....[9]....
        /*0c28*/ 	.word	0x0000a8d0


	//----- nvinfo : EIATTR_MAX_THREADS
	.align		4
.L_49:
        /*0c2c*/ 	.byte	0x04, 0x05
        /*0c2e*/ 	.short	(.L_51 - .L_50)
.L_50:
        /*0c30*/ 	.word	0x00000100
        /*0c34*/ 	.word	0x00000001
        /*0c38*/ 	.word	0x00000001


	//----- nvinfo : EIATTR_CRS_STACK_SIZE
	.align		4
.L_51:
        /*0c3c*/ 	.byte	0x04, 0x1e
        /*0c3e*/ 	.short	(.L_53 - .L_52)
.L_52:
        /*0c40*/ 	.word	0x00000000


	//----- nvinfo : EIATTR_CBANK_PARAM_SIZE
	.align		4
.L_53:
        /*0c44*/ 	.byte	0x03, 0x19
        /*0c46*/ 	.short	0x0900


	//----- nvinfo : EIATTR_PARAM_CBANK
	.align		4
        /*0c48*/ 	.byte	0x04, 0x0a
        /*0c4a*/ 	.short	(.L_55 - .L_54)
	.align		4
.L_54:
        /*0c4c*/ 	.word	index@(.nv.constant0._ZN7cutlass13device_kernelINS_4conv6kernel13ConvUniversalINS1_16ConvProblemShapeILNS1_8OperatorE1ELi3EEENS1_10collective14CollectiveConvINS1_47MainloopSm100TmaUmmaWarpSpecializedImplicitGemmILS5_1ELi16ELi3ELi1ELi2EN4cute5tupleIJNSA_1CILi2EEENSC_ILi1EEESE_EEEEENSB_IJNSC_ILi256EEENSC_ILi128EEENSB_IJNSC_ILi32EEEEEEEEENS_10bfloat16_tESM_NSA_8TiledMMAINSA_8MMA_AtomIJNSA_26SM100_MMA_F16BF16_2x1SM_SSISM_SM_fLi256ELi128ELNSA_4UMMA5MajorE0ELSR_1ELNSQ_7ScaleInE0ELSS_0EEEEEENSA_6LayoutINSB_IJSE_SE_SE_EEENSB_IJNSC_ILi0EEESX_SX_EEEEENSB_IJNSA_10UnderscoreES10_S10_EEEEENS7_6detail27Sm100ImplicitGemmTileTraitsINSA_25SM100_TMA_2SM_LOAD_IM2COLENSA_14ComposedLayoutINSA_7SwizzleILi2ELi4ELi3EEENSA_18smem_ptr_flag_bitsILi16EEENSV_INSB_IJNSC_ILi8EEESJ_EEENSB_IJSJ_SE_EEEEEEEvEENS14_INSA_18SM100_TMA_2SM_LOADENS16_INS17_ILi3ELi4ELi3EEES1A_NSV_INSB_IJNSC_ILi64EEES1B_EEENSB_IJSE_S1J_EEEEEEEvEEEENS_8epilogue10collective18CollectiveEpilogueINS1Q_23Sm100TmaWarpSpecializedILi4ELi2ELi32ELb1ELb0EEEJNSB_IJSI_SI_SK_EEENSB_IJNSV_ISI_SE_EENSV_ISJ_SE_EEEEESM_NSB_IJNSB_IJllllEEESE_SX_EEESM_S20_NS1Q_6fusion15FusionCallbacksIS1U_NS21_17LinearCombinationISM_fSM_fLNS_15FloatRoundStyleE2EEES1V_S1Y_JEEENSA_5SM1004TMEM4LOAD26SM100_TMEM_LOAD_32dp32b32xENSA_20SM90_TMA_LOAD_IM2COLES1F_NSA_39AutoVectorizingCopyWithAssumedAlignmentILi128EEENSA_21SM90_TMA_STORE_IM2COLES1F_S2D_S2D_EEEvvEEEEvNT_6ParamsE)
        /*0c50*/ 	.short	0x0380
        /*0c52*/ 	.short	0x0900


	//----- nvinfo : EIATTR_SW_WAR
	.align		4
.L_55:
        /*0c54*/ 	.byte	0x04, 0x36
        /*0c56*/ 	.short	(.L_57 - .L_56)
.L_56:
        /*0c58*/ 	.word	0x00000008
.L_57:


//--------------------- .nv.callgraph             --------------------------
	.section	.nv.callgraph,"",@"SHT_CUDA_CALLGRAPH"
	.align	4
	.sectionentsize	8
	.align		4
        /*0000*/ 	.word	0x00000000
	.align		4
        /*0004*/ 	.word	0xffffffff
	.align		4
        /*0008*/ 	.word	index@(_ZN7cutlass13device_kernelINS_4conv6kernel13ConvUniversalINS1_16ConvProblemShapeILNS1_8OperatorE1ELi3EEENS1_10collective14CollectiveConvINS1_47MainloopSm100TmaUmmaWarpSpecializedImplicitGemmILS5_1ELi16ELi3ELi1ELi2EN4cute5tupleIJNSA_1CILi2EEENSC_ILi1EEESE_EEEEENSB_IJNSC_ILi256EEENSC_ILi128EEENSB_IJNSC_ILi32EEEEEEEEENS_10bfloat16_tESM_NSA_8TiledMMAINSA_8MMA_AtomIJNSA_26SM100_MMA_F16BF16_2x1SM_SSISM_SM_fLi256ELi128ELNSA_4UMMA5MajorE0ELSR_1ELNSQ_7ScaleInE0ELSS_0EEEEEENSA_6LayoutINSB_IJSE_SE_SE_EEENSB_IJNSC_ILi0EEESX_SX_EEEEENSB_IJNSA_10UnderscoreES10_S10_EEEEENS7_6detail27Sm100ImplicitGemmTileTraitsINSA_25SM100_TMA_2SM_LOAD_IM2COLENSA_14ComposedLayoutINSA_7SwizzleILi2ELi4ELi3EEENSA_18smem_ptr_flag_bitsILi16EEENSV_INSB_IJNSC_ILi8EEESJ_EEENSB_IJSJ_SE_EEEEEEEvEENS14_INSA_18SM100_TMA_2SM_LOADENS16_INS17_ILi3ELi4ELi3EEES1A_NSV_INSB_IJNSC_ILi64EEES1B_EEENSB_IJSE_S1J_EEEEEEEvEEEENS_8epilogue10collective18CollectiveEpilogueINS1Q_23Sm100TmaWarpSpecializedILi4ELi2ELi32ELb1ELb0EEEJNSB_IJSI_SI_SK_EEENSB_IJNSV_ISI_SE_EENSV_ISJ_SE_EEEEESM_NSB_IJNSB_IJllllEEESE_SX_EEESM_S20_NS1Q_6fusion15FusionCallbacksIS1U_NS21_17LinearCombinationISM_fSM_fLNS_15FloatRoundStyleE2EEES1V_S1Y_JEEENSA_5SM1004TMEM4LOAD26SM100_TMEM_LOAD_32dp32b32xENSA_20SM90_TMA_LOAD_IM2COLES1F_NSA_39AutoVectorizingCopyWithAssumedAlignmentILi128EEENSA_21SM90_TMA_STORE_IM2COLES1F_S2D_S2D_EEEvvEEEEvNT_6ParamsE)
	.align		4
        /*000c*/ 	.word	index@(__assertfail)
	.align		4
        /*0010*/ 	.word	0x00000000
	.align		4
        /*0014*/ 	.word	0xfffffffe
	.align		4
        /*0018*/ 	.word	0x00000000
	.align		4
        /*001c*/ 	.word	0xfffffffd
	.align		4
        /*0020*/ 	.word	0x00000000
	.align		4
        /*0024*/ 	.word	0xfffffffc


//--------------------- .nv.constant4             --------------------------
	.section	.nv.constant4,"a",@progbits
	.align	8
	.align		8
.nv.constant4:
        /*0000*/ 	.dword	__assertfail
	.align		8
        /*0008*/ 	.dword	__unnamed_1
	.align		8
        /*0010*/ 	.dword	__unnamed_2
	.align		8
        /*0018*/ 	.dword	_ZN39_INTERNAL_81c302b2_4_k_cu_f976ef13_35144cuda3std3__45__cpo5beginE
	.align		8
        /*0020*/ 	.dword	_ZN39_INTERNAL_81c302b2_4_k_cu_f976ef13_35144cuda3std3__45__cpo3endE
	.align		8
        /*0028*/ 	.dword	_ZN39_INTERNAL_81c302b2_4_k_cu_f976ef13_35144cuda3std3__45__cpo6cbeginE
	.align		8
        /*0030*/ 	.dword	_ZN39_INTERNAL_81c302b2_4_k_cu_f976ef13_35144cuda3std3__45__cpo4cendE
	.align		8
        /*0038*/ 	.dword	_ZN39_INTERNAL_81c302b2_4_k_cu_f976ef13_35144cuda3std3__441_GLOBAL__N__81c302b2_4_k_cu_f976ef13_35146ignoreE
	.align		8
        /*0040*/ 	.dword	_ZN39_INTERNAL_81c302b2_4_k_cu_f976ef13_35144cuda3std3__419piecewise_constructE
	.align		8
        /*0048*/ 	.dword	_ZN39_INTERNAL_81c302b2_4_k_cu_f976ef13_35144cuda3std3__48in_placeE
	.align		8
        /*0050*/ 	.dword	_ZN39_INTERNAL_81c302b2_4_k_cu_f976ef13_35144cuda3std6ranges3__45__cpo4swapE
	.align		8
        /*0058*/ 	.dword	_ZN39_INTERNAL_81c302b2_4_k_cu_f976ef13_35144cuda3std6ranges3__45__cpo9iter_moveE
	.align		8
        /*0060*/ 	.dword	_ZN39_INTERNAL_81c302b2_4_k_cu_f976ef13_35144cute7productE
	.align		8
        /*0068*/ 	.dword	_ZN39_INTERNAL_81c302b2_4_k_cu_f976ef13_35144cute1_E
	.align		8
        /*0070*/ 	.dword	$str$27
	.align		8
        /*0078*/ 	.dword	$str$28
	.align		8
        /*0080*/ 	.dword	$str$29
	.align		8
        /*0088*/ 	.dword	$str$30


//--------------------- .text._ZN7cutlass13device_kernelINS_4conv6kernel13ConvUniversalINS1_16ConvProblemShapeILNS1_8OperatorE1ELi3EEENS1_10collective14CollectiveConvINS1_47MainloopSm100TmaUmmaWarpSpecializedImplicitGemmILS5_1ELi16ELi3ELi1ELi2EN4cute5tupleIJNSA_1CILi2EEENSC_ILi1EEESE_EEEEENSB_IJNSC_ILi256EEENSC_ILi128EEENSB_IJNSC_ILi32EEEEEEEEENS_10bfloat16_tESM_NSA_8TiledMMAINSA_8MMA_AtomIJNSA_26SM100_MMA_F16BF16_2x1SM_SSISM_SM_fLi256ELi128ELNSA_4UMMA5MajorE0ELSR_1ELNSQ_7ScaleInE0ELSS_0EEEEEENSA_6LayoutINSB_IJSE_SE_SE_EEENSB_IJNSC_ILi0EEESX_SX_EEEEENSB_IJNSA_10UnderscoreES10_S10_EEEEENS7_6detail27Sm100ImplicitGemmTileTraitsINSA_25SM100_TMA_2SM_LOAD_IM2COLENSA_14ComposedLayoutINSA_7SwizzleILi2ELi4ELi3EEENSA_18smem_ptr_flag_bitsILi16EEENSV_INSB_IJNSC_ILi8EEESJ_EEENSB_IJSJ_SE_EEEEEEEvEENS14_INSA_18SM100_TMA_2SM_LOADENS16_INS17_ILi3ELi4ELi3EEES1A_NSV_INSB_IJNSC_ILi64EEES1B_EEENSB_IJSE_S1J_EEEEEEEvEEEENS_8epilogue10collective18CollectiveEpilogueINS1Q_23Sm100TmaWarpSpecializedILi4ELi2ELi32ELb1ELb0EEEJNSB_IJSI_SI_SK_EEENSB_IJNSV_ISI_SE_EENSV_ISJ_SE_EEEEESM_NSB_IJNSB_IJllllEEESE_SX_EEESM_S20_NS1Q_6fusion15FusionCallbacksIS1U_NS21_17LinearCombinationISM_fSM_fLNS_15FloatRoundStyleE2EEES1V_S1Y_JEEENSA_5SM1004TMEM4LOAD26SM100_TMEM_LOAD_32dp32b32xENSA_20SM90_TMA_LOAD_IM2COLES1F_NSA_39AutoVectorizingCopyWithAssumedAlignmentILi128EEENSA_21SM90_TMA_STORE_IM2COLES1F_S2D_S2D_EEEvvEEEEvNT_6ParamsE --------------------------
	.section	.text._ZN7cutlass13device_kernelINS_4conv6kernel13ConvUniversalINS1_16ConvProblemShapeILNS1_8OperatorE1ELi3EEENS1_10collective14CollectiveConvINS1_47MainloopSm100TmaUmmaWarpSpecializedImplicitGemmILS5_1ELi16ELi3ELi1ELi2EN4cute5tupleIJNSA_1CILi2EEENSC_ILi1EEESE_EEEEENSB_IJNSC_ILi256EEENSC_ILi128EEENSB_IJNSC_ILi32EEEEEEEEENS_10bfloat16_tESM_NSA_8TiledMMAINSA_8MMA_AtomIJNSA_26SM100_MMA_F16BF16_2x1SM_SSISM_SM_fLi256ELi128ELNSA_4UMMA5MajorE0ELSR_1ELNSQ_7ScaleInE0ELSS_0EEEEEENSA_6LayoutINSB_IJSE_SE_SE_EEENSB_IJNSC_ILi0EEESX_SX_EEEEENSB_IJNSA_10UnderscoreES10_S10_EEEEENS7_6detail27Sm100ImplicitGemmTileTraitsINSA_25SM100_TMA_2SM_LOAD_IM2COLENSA_14ComposedLayoutINSA_7SwizzleILi2ELi4ELi3EEENSA_18smem_ptr_flag_bitsILi16EEENSV_INSB_IJNSC_ILi8EEESJ_EEENSB_IJSJ_SE_EEEEEEEvEENS14_INSA_18SM100_TMA_2SM_LOADENS16_INS17_ILi3ELi4ELi3EEES1A_NSV_INSB_IJNSC_ILi64EEES1B_EEENSB_IJSE_S1J_EEEEEEEvEEEENS_8epilogue10collective18CollectiveEpilogueINS1Q_23Sm100TmaWarpSpecializedILi4ELi2ELi32ELb1ELb0EEEJNSB_IJSI_SI_SK_EEENSB_IJNSV_ISI_SE_EENSV_ISJ_SE_EEEEESM_NSB_IJNSB_IJllllEEESE_SX_EEESM_S20_NS1Q_6fusion15FusionCallbacksIS1U_NS21_17LinearCombinationISM_fSM_fLNS_15FloatRoundStyleE2EEES1V_S1Y_JEEENSA_5SM1004TMEM4LOAD26SM100_TMEM_LOAD_32dp32b32xENSA_20SM90_TMA_LOAD_IM2COLES1F_NSA_39AutoVectorizingCopyWithAssumedAlignmentILi128EEENSA_21SM90_TMA_STORE_IM2COLES1F_S2D_S2D_EEEvvEEEEvNT_6ParamsE,"ax",@progbits
	.align	128
.text._ZN7cutlass13device_kernelINS_4conv6kernel13ConvUniversalINS1_16ConvProblemShapeILNS1_8OperatorE1ELi3EEENS1_10collective14CollectiveConvINS1_47MainloopSm100TmaUmmaWarpSpecializedImplicitGemmILS5_1ELi16ELi3ELi1ELi2EN4cute5tupleIJNSA_1CILi2EEENSC_ILi1EEESE_EEEEENSB_IJNSC_ILi256EEENSC_ILi128EEENSB_IJNSC_ILi32EEEEEEEEENS_10bfloat16_tESM_NSA_8TiledMMAINSA_8MMA_AtomIJNSA_26SM100_MMA_F16BF16_2x1SM_SSISM_SM_fLi256ELi128ELNSA_4UMMA5MajorE0ELSR_1ELNSQ_7ScaleInE0ELSS_0EEEEEENSA_6LayoutINSB_IJSE_SE_SE_EEENSB_IJNSC_ILi0EEESX_SX_EEEEENSB_IJNSA_10UnderscoreES10_S10_EEEEENS7_6detail27Sm100ImplicitGemmTileTraitsINSA_25SM100_TMA_2SM_LOAD_IM2COLENSA_14ComposedLayoutINSA_7SwizzleILi2ELi4ELi3EEENSA_18smem_ptr_flag_bitsILi16EEENSV_INSB_IJNSC_ILi8EEESJ_EEENSB_IJSJ_SE_EEEEEEEvEENS14_INSA_18SM100_TMA_2SM_LOADENS16_INS17_ILi3ELi4ELi3EEES1A_NSV_INSB_IJNSC_ILi64EEES1B_EEENSB_IJSE_S1J_EEEEEEEvEEEENS_8epilogue10collective18CollectiveEpilogueINS1Q_23Sm100TmaWarpSpecializedILi4ELi2ELi32ELb1ELb0EEEJNSB_IJSI_SI_SK_EEENSB_IJNSV_ISI_SE_EENSV_ISJ_SE_EEEEESM_NSB_IJNSB_IJllllEEESE_SX_EEESM_S20_NS1Q_6fusion15FusionCallbacksIS1U_NS21_17LinearCombinationISM_fSM_fLNS_15FloatRoundStyleE2EEES1V_S1Y_JEEENSA_5SM1004TMEM4LOAD26SM100_TMEM_LOAD_32dp32b32xENSA_20SM90_TMA_LOAD_IM2COLES1F_NSA_39AutoVectorizingCopyWithAssumedAlignmentILi128EEENSA_21SM90_TMA_STORE_IM2COLES1F_S2D_S2D_EEEvvEEEEvNT_6ParamsE:
        .type           _ZN7cutlass13device_kernelINS_4conv6kernel13ConvUniversalINS1_16ConvProblemShapeILNS1_8OperatorE1ELi3EEENS1_10collective14CollectiveConvINS1_47MainloopSm100TmaUmmaWarpSpecializedImplicitGemmILS5_1ELi16ELi3ELi1ELi2EN4cute5tupleIJNSA_1CILi2EEENSC_ILi1EEESE_EEEEENSB_IJNSC_ILi256EEENSC_ILi128EEENSB_IJNSC_ILi32EEEEEEEEENS_10bfloat16_tESM_NSA_8TiledMMAINSA_8MMA_AtomIJNSA_26SM100_MMA_F16BF16_2x1SM_SSISM_SM_fLi256ELi128ELNSA_4UMMA5MajorE0ELSR_1ELNSQ_7ScaleInE0ELSS_0EEEEEENSA_6LayoutINSB_IJSE_SE_SE_EEENSB_IJNSC_ILi0EEESX_SX_EEEEENSB_IJNSA_10UnderscoreES10_S10_EEEEENS7_6detail27Sm100ImplicitGemmTileTraitsINSA_25SM100_TMA_2SM_LOAD_IM2COLENSA_14ComposedLayoutINSA_7SwizzleILi2ELi4ELi3EEENSA_18smem_ptr_flag_bitsILi16EEENSV_INSB_IJNSC_ILi8EEESJ_EEENSB_IJSJ_SE_EEEEEEEvEENS14_INSA_18SM100_TMA_2SM_LOADENS16_INS17_ILi3ELi4ELi3EEES1A_NSV_INSB_IJNSC_ILi64EEES1B_EEENSB_IJSE_S1J_EEEEEEEvEEEENS_8epilogue10collective18CollectiveEpilogueINS1Q_23Sm100TmaWarpSpecializedILi4ELi2ELi32ELb1ELb0EEEJNSB_IJSI_SI_SK_EEENSB_IJNSV_ISI_SE_EENSV_ISJ_SE_EEEEESM_NSB_IJNSB_IJllllEEESE_SX_EEESM_S20_NS1Q_6fusion15FusionCallbacksIS1U_NS21_17LinearCombinationISM_fSM_fLNS_15FloatRoundStyleE2EEES1V_S1Y_JEEENSA_5SM1004TMEM4LOAD26SM100_TMEM_LOAD_32dp32b32xENSA_20SM90_TMA_LOAD_IM2COLES1F_NSA_39AutoVectorizingCopyWithAssumedAlignmentILi128EEENSA_21SM90_TMA_STORE_IM2COLES1F_S2D_S2D_EEEvvEEEEvNT_6ParamsE,@function
        .size           _ZN7cutlass13device_kernelINS_4conv6kernel13ConvUniversalINS1_16ConvProblemShapeILNS1_8OperatorE1ELi3EEENS1_10collective14CollectiveConvINS1_47MainloopSm100TmaUmmaWarpSpecializedImplicitGemmILS5_1ELi16ELi3ELi1ELi2EN4cute5tupleIJNSA_1CILi2EEENSC_ILi1EEESE_EEEEENSB_IJNSC_ILi256EEENSC_ILi128EEENSB_IJNSC_ILi32EEEEEEEEENS_10bfloat16_tESM_NSA_8TiledMMAINSA_8MMA_AtomIJNSA_26SM100_MMA_F16BF16_2x1SM_SSISM_SM_fLi256ELi128ELNSA_4UMMA5MajorE0ELSR_1ELNSQ_7ScaleInE0ELSS_0EEEEEENSA_6LayoutINSB_IJSE_SE_SE_EEENSB_IJNSC_ILi0EEESX_SX_EEEEENSB_IJNSA_10UnderscoreES10_S10_EEEEENS7_6detail27Sm100ImplicitGemmTileTraitsINSA_25SM100_TMA_2SM_LOAD_IM2COLENSA_14ComposedLayoutINSA_7SwizzleILi2ELi4ELi3EEENSA_18smem_ptr_flag_bitsILi16EEENSV_INSB_IJNSC_ILi8EEESJ_EEENSB_IJSJ_SE_EEEEEEEvEENS14_INSA_18SM100_TMA_2SM_LOADENS16_INS17_ILi3ELi4ELi3EEES1A_NSV_INSB_IJNSC_ILi64EEES1B_EEENSB_IJSE_S1J_EEEEEEEvEEEENS_8epilogue10collective18CollectiveEpilogueINS1Q_23Sm100TmaWarpSpecializedILi4ELi2ELi32ELb1ELb0EEEJNSB_IJSI_SI_SK_EEENSB_IJNSV_ISI_SE_EENSV_ISJ_SE_EEEEESM_NSB_IJNSB_IJllllEEESE_SX_EEESM_S20_NS1Q_6fusion15FusionCallbacksIS1U_NS21_17LinearCombinationISM_fSM_fLNS_15FloatRoundStyleE2EEES1V_S1Y_JEEENSA_5SM1004TMEM4LOAD26SM100_TMEM_LOAD_32dp32b32xENSA_20SM90_TMA_LOAD_IM2COLES1F_NSA_39AutoVectorizingCopyWithAssumedAlignmentILi128EEENSA_21SM90_TMA_STORE_IM2COLES1F_S2D_S2D_EEEvvEEEEvNT_6ParamsE,(.L_x_224 - _ZN7cutlass13device_kernelINS_4conv6kernel13ConvUniversalINS1_16ConvProblemShapeILNS1_8OperatorE1ELi3EEENS1_10collective14CollectiveConvINS1_47MainloopSm100TmaUmmaWarpSpecializedImplicitGemmILS5_1ELi16ELi3ELi1ELi2EN4cute5tupleIJNSA_1CILi2EEENSC_ILi1EEESE_EEEEENSB_IJNSC_ILi256EEENSC_ILi128EEENSB_IJNSC_ILi32EEEEEEEEENS_10bfloat16_tESM_NSA_8TiledMMAINSA_8MMA_AtomIJNSA_26SM100_MMA_F16BF16_2x1SM_SSISM_SM_fLi256ELi128ELNSA_4UMMA5MajorE0ELSR_1ELNSQ_7ScaleInE0ELSS_0EEEEEENSA_6LayoutINSB_IJSE_SE_SE_EEENSB_IJNSC_ILi0EEESX_SX_EEEEENSB_IJNSA_10UnderscoreES10_S10_EEEEENS7_6detail27Sm100ImplicitGemmTileTraitsINSA_25SM100_TMA_2SM_LOAD_IM2COLENSA_14ComposedLayoutINSA_7SwizzleILi2ELi4ELi3EEENSA_18smem_ptr_flag_bitsILi16EEENSV_INSB_IJNSC_ILi8EEESJ_EEENSB_IJSJ_SE_EEEEEEEvEENS14_INSA_18SM100_TMA_2SM_LOADENS16_INS17_ILi3ELi4ELi3EEES1A_NSV_INSB_IJNSC_ILi64EEES1B_EEENSB_IJSE_S1J_EEEEEEEvEEEENS_8epilogue10collective18CollectiveEpilogueINS1Q_23Sm100TmaWarpSpecializedILi4ELi2ELi32ELb1ELb0EEEJNSB_IJSI_SI_SK_EEENSB_IJNSV_ISI_SE_EENSV_ISJ_SE_EEEEESM_NSB_IJNSB_IJllllEEESE_SX_EEESM_S20_NS1Q_6fusion15FusionCallbacksIS1U_NS21_17LinearCombinationISM_fSM_fLNS_15FloatRoundStyleE2EEES1V_S1Y_JEEENSA_5SM1004TMEM4LOAD26SM100_TMEM_LOAD_32dp32b32xENSA_20SM90_TMA_LOAD_IM2COLES1F_NSA_39AutoVectorizingCopyWithAssumedAlignmentILi128EEENSA_21SM90_TMA_STORE_IM2COLES1F_S2D_S2D_EEEvvEEEEvNT_6ParamsE)
        .other          _ZN7cutlass13device_kernelINS_4conv6kernel13ConvUniversalINS1_16ConvProblemShapeILNS1_8OperatorE1ELi3EEENS1_10collective14CollectiveConvINS1_47MainloopSm100TmaUmmaWarpSpecializedImplicitGemmILS5_1ELi16ELi3ELi1ELi2EN4cute5tupleIJNSA_1CILi2EEENSC_ILi1EEESE_EEEEENSB_IJNSC_ILi256EEENSC_ILi128EEENSB_IJNSC_ILi32EEEEEEEEENS_10bfloat16_tESM_NSA_8TiledMMAINSA_8MMA_AtomIJNSA_26SM100_MMA_F16BF16_2x1SM_SSISM_SM_fLi256ELi128ELNSA_4UMMA5MajorE0ELSR_1ELNSQ_7ScaleInE0ELSS_0EEEEEENSA_6LayoutINSB_IJSE_SE_SE_EEENSB_IJNSC_ILi0EEESX_SX_EEEEENSB_IJNSA_10UnderscoreES10_S10_EEEEENS7_6detail27Sm100ImplicitGemmTileTraitsINSA_25SM100_TMA_2SM_LOAD_IM2COLENSA_14ComposedLayoutINSA_7SwizzleILi2ELi4ELi3EEENSA_18smem_ptr_flag_bitsILi16EEENSV_INSB_IJNSC_ILi8EEESJ_EEENSB_IJSJ_SE_EEEEEEEvEENS14_INSA_18SM100_TMA_2SM_LOADENS16_INS17_ILi3ELi4ELi3EEES1A_NSV_INSB_IJNSC_ILi64EEES1B_EEENSB_IJSE_S1J_EEEEEEEvEEEENS_8epilogue10collective18CollectiveEpilogueINS1Q_23Sm100TmaWarpSpecializedILi4ELi2ELi32ELb1ELb0EEEJNSB_IJSI_SI_SK_EEENSB_IJNSV_ISI_SE_EENSV_ISJ_SE_EEEEESM_NSB_IJNSB_IJllllEEESE_SX_EEESM_S20_NS1Q_6fusion15FusionCallbacksIS1U_NS21_17LinearCombinationISM_fSM_fLNS_15FloatRoundStyleE2EEES1V_S1Y_JEEENSA_5SM1004TMEM4LOAD26SM100_TMEM_LOAD_32dp32b32xENSA_20SM90_TMA_LOAD_IM2COLES1F_NSA_39AutoVectorizingCopyWithAssumedAlignmentILi128EEENSA_21SM90_TMA_STORE_IM2COLES1F_S2D_S2D_EEEvvEEEEvNT_6ParamsE,@"STO_CUDA_ENTRY STV_DEFAULT"
_ZN7cutlass13device_kernelINS_4conv6kernel13ConvUniversalINS1_16ConvProblemShapeILNS1_8OperatorE1ELi3EEENS1_10collective14CollectiveConvINS1_47MainloopSm100TmaUmmaWarpSpecializedImplicitGemmILS5_1ELi16ELi3ELi1ELi2EN4cute5tupleIJNSA_1CILi2EEENSC_ILi1EEESE_EEEEENSB_IJNSC_ILi256EEENSC_ILi128EEENSB_IJNSC_ILi32EEEEEEEEENS_10bfloat16_tESM_NSA_8TiledMMAINSA_8MMA_AtomIJNSA_26SM100_MMA_F16BF16_2x1SM_SSISM_SM_fLi256ELi128ELNSA_4UMMA5MajorE0ELSR_1ELNSQ_7ScaleInE0ELSS_0EEEEEENSA_6LayoutINSB_IJSE_SE_SE_EEENSB_IJNSC_ILi0EEESX_SX_EEEEENSB_IJNSA_10UnderscoreES10_S10_EEEEENS7_6detail27Sm100ImplicitGemmTileTraitsINSA_25SM100_TMA_2SM_LOAD_IM2COLENSA_14ComposedLayoutINSA_7SwizzleILi2ELi4ELi3EEENSA_18smem_ptr_flag_bitsILi16EEENSV_INSB_IJNSC_ILi8EEESJ_EEENSB_IJSJ_SE_EEEEEEEvEENS14_INSA_18SM100_TMA_2SM_LOADENS16_INS17_ILi3ELi4ELi3EEES1A_NSV_INSB_IJNSC_ILi64EEES1B_EEENSB_IJSE_S1J_EEEEEEEvEEEENS_8epilogue10collective18CollectiveEpilogueINS1Q_23Sm100TmaWarpSpecializedILi4ELi2ELi32ELb1ELb0EEEJNSB_IJSI_SI_SK_EEENSB_IJNSV_ISI_SE_EENSV_ISJ_SE_EEEEESM_NSB_IJNSB_IJllllEEESE_SX_EEESM_S20_NS1Q_6fusion15FusionCallbacksIS1U_NS21_17LinearCombinationISM_fSM_fLNS_15FloatRoundStyleE2EEES1V_S1Y_JEEENSA_5SM1004TMEM4LOAD26SM100_TMEM_LOAD_32dp32b32xENSA_20SM90_TMA_LOAD_IM2COLES1F_NSA_39AutoVectorizingCopyWithAssumedAlignmentILi128EEENSA_21SM90_TMA_STORE_IM2COLES1F_S2D_S2D_EEEvvEEEEvNT_6ParamsE:
[----:B------:R-:W1:Y:S01]  /*0000*/  LDC R1, c[0x0][0x37c] ;  /* 0x0000df00ff017b82 */ /* 0x000e620000000800 */
[----:B------:R-:W2:Y:S01]  /*0010*/  S2R R81, SR_TID.X ;  /* 0x0000000000517919 */ /* 0x000ea20000002100 */
[----:B------:R-:W3:Y:S06]  /*0020*/  LDCU.64 UR8, c[0x0][0x990] ;  /* 0x00013200ff0877ac */ /* 0x000eec0008000a00 */
[----:B------:R-:W4:Y:S01]  /*0030*/  S2UR UR4, SR_CgaCtaId ;  /* 0x00000000000479c3 */ /* 0x000f220000008800 */
[----:B-1----:R-:W-:Y:S01]  /*0040*/  VIADD R1, R1, 0xfffffff8 ;  /* 0xfffffff801017836 */ /* 0x002fe20000000000 */
[----:B------:R-:W-:-:S02]  /*0050*/  PRMT R83, RZ, 0x7610, R83 ;  /* 0x00007610ff537816 */ /* 0x000fc40000000053 */
[----:B------:R-:W-:Y:S02]  /*0060*/  ELECT P1, URZ, PT ;  /* 0x0000000000ff782f */ /* 0x000fe40003820000 */
[----:B------:R-:W-:Y:S01]  /*0070*/  R2UR UR49, R1 ;  /* 0x00000000013172ca */ /* 0x000fe200000e0000 */
[----:B---3--:R-:W-:-:S04]  /*0080*/  UISETP.NE.U32.AND UP0, UPT, UR8, URZ, UPT ;  /* 0x000000ff0800728c */ /* 0x008fc8000bf05070 */
[----:B------:R-:W-:Y:S02]  /*0090*/  UISETP.NE.AND.EX UP0, UPT, UR9, URZ, UPT, UP0 ;  /* 0x000000ff0900728c */ /* 0x000fe4000bf05300 */
[----:B----4-:R-:W-:Y:S02]  /*00a0*/  ULOP3.LUT UR31, UR4, 0x1, URZ, 0xc0, !UPT ;  /* 0x00000001041f7892 */ /* 0x010fe4000f8ec0ff */
[----:B------:R-:W-:Y:S01]  /*00b0*/  ULOP3.LUT UR30, UR4, 0x1, URZ, 0x3c, !UPT ;  /* 0x00000001041e7892 */ /* 0x000fe2000f8e3cff */
[----:B--2---:R-:W-:-:S05]  /*00c0*/  SHF.R.U32.HI R84, RZ, 0x5, R81 ;  /* 0x00000005ff547819 */ /* 0x004fca0000011651 */
[----:B------:R-:W1:Y:S02]  /*00d0*/  SHFL.IDX PT, R0, R84, RZ, 0x1f ;  /* 0x00001fff54007589 */ /* 0x000e6400000e0000 */
[----:B-1----:R-:W-:Y:S01]  /*00e0*/  R2UR UR18, R0 ;  /* 0x00000000001272ca */ /* 0x002fe200000e0000 */
[----:B------:R-:W-:-:S14]  /*00f0*/  BRA.U UP0, `(.L_x_0) ;  /* 0x0000000100307547 */ /* 0x000fdc000b800000 */
[----:B------:R-:W1:Y:S02]  /*0100*/  LDCU.64 UR4, c[0x0][0x988] ;  /* 0x00013100ff0477ac */ /* 0x000e640008000a00 */
[----:B-1----:R-:W-:-:S04]  /*0110*/  UISETP.NE.U32.AND UP0, UPT, UR4, URZ, UPT ;  /* 0x000000ff0400728c */ /* 0x002fc8000bf05070 */
[----:B------:R-:W-:-:S09]  /*0120*/  UISETP.NE.AND.EX UP0, UPT, UR5, URZ, UPT, UP0 ;  /* 0x000000ff0500728c */ /* 0x000fd2000bf05300 */
[----:B------:R-:W-:Y:S05]  /*0130*/  BRA.U !UP0, `(.L_x_1) ;  /* 0x0000000108147547 */ /* 0x000fea000b800000 */
[----:B------:R-:W1:Y:S01]  /*0140*/  LDC.64 R2, c[0x0][0x988] ;  /* 0x00026200ff027b82 */ /* 0x000e620000000a00 */
[----:B------:R-:W1:Y:S02]  /*0150*/  LDCU.64 UR4, c[0x0][0x358] ;  /* 0x00006b00ff0477ac */ /* 0x000e640008000a00 */
[----:B-1----:R1:W5:Y:S01]  /*0160*/  LDG.E R41, desc[UR4][R2.64] ;  /* 0x0000000402297981 */ /* 0x002362000c1e1900 */
[----:B------:R-:W-:Y:S01]  /*0170*/  HFMA2 R83, -RZ, RZ, 0, 5.9604644775390625e-08 ;  /* 0x00000001ff537431 */ /* 0x000fe200000001ff */
[----:B------:R-:W-:Y:S05]  /*0180*/  BRA `(.L_x_0) ;  /* 0x00000000000c7947 */ /* 0x000fea0003800000 */
.L_x_1:
[----:B------:R-:W1:Y:S01]  /*0190*/  LDCU UR4, c[0x0][0x980] ;  /* 0x00013000ff0477ac */ /* 0x000e620008000800 */
[----:B------:R-:W-:Y:S01]  /*01a0*/  HFMA2 R83, -RZ, RZ, 0, 5.9604644775390625e-08 ;  /* 0x00000001ff537431 */ /* 0x000fe200000001ff */
[----:B-1----:R-:W-:-:S07]  /*01b0*/  MOV R41, UR4 ;  /* 0x0000000400297c02 */ /* 0x002fce0008000f00 */
.L_x_0:
[----:B------:R-:W2:Y:S02]  /*01c0*/  LDCU.64 UR4, c[0x0][0x9b0] ;  /* 0x00013600ff0477ac */ /* 0x000ea40008000a00 */
[----:B--2---:R-:W-:-:S04]  /*01d0*/  UISETP.NE.U32.AND UP0, UPT, UR4, URZ, UPT ;  /* 0x000000ff0400728c */ /* 0x004fc8000bf05070 */
[----:B------:R-:W-:-:S09]  /*01e0*/  UISETP.NE.AND.EX UP0, UPT, UR5, URZ, UPT, UP0 ;  /* 0x000000ff0500728c */ /* 0x000fd2000bf05300 */
[----:B------:R-:W-:Y:S05]  /*01f0*/  BRA.U UP0, `(.L_x_2) ;  /* 0x0000000100287547 */ /* 0x000fea000b800000 */
[----:B------:R-:W2:Y:S02]  /*0200*/  LDCU.64 UR4, c[0x0][0x9a8] ;  /* 0x00013500ff0477ac */ /* 0x000ea40008000a00 */
[----:B--2---:R-:W-:-:S04]  /*0210*/  UISETP.NE.U32.AND UP0, UPT, UR4, URZ, UPT ;  /* 0x000000ff0400728c */ /* 0x004fc8000bf05070 */
[----:B------:R-:W-:-:S09]  /*0220*/  UISETP.NE.AND.EX UP0, UPT, UR5, URZ, UPT, UP0 ;  /* 0x000000ff0500728c */ /* 0x000fd2000bf05300 */
[----:B------:R-:W-:Y:S05]  /*0230*/  BRA.U !UP0, `(.L_x_3) ;  /* 0x0000000108107547 */ /* 0x000fea000b800000 */
[----:B------:R-:W2:Y:S01]  /*0240*/  LDC.64 R38, c[0x0][0x9a8] ;  /* 0x00026a00ff267b82 */ /* 0x000ea20000000a00 */
[----:B------:R-:W2:Y:S02]  /*0250*/  LDCU.64 UR4, c[0x0][0x358] ;  /* 0x00006b00ff0477ac */ /* 0x000ea40008000a00 */
[----:B--2---:R2:W5:Y:S01]  /*0260*/  LDG.E R38, desc[UR4][R38.64] ;  /* 0x0000000426267981 */ /* 0x004562000c1e1900 */
[----:B------:R-:W-:Y:S05]  /*0270*/  BRA `(.L_x_2) ;  /* 0x0000000000087947 */ /* 0x000fea0003800000 */
.L_x_3:
[----:B------:R-:W2:Y:S02]  /*0280*/  LDCU UR4, c[0x0][0x9a0] ;  /* 0x00013400ff0477ac */ /* 0x000ea40008000800 */
[----:B--2---:R-:W-:Y:S02]  /*0290*/  MOV R38, UR4 ;  /* 0x0000000400267c02 */ /* 0x004fe40008000f00 */
.L_x_2:
[----:B------:R-:W-:Y:S01]  /*02a0*/  IMAD.U32 R0, RZ, RZ, UR18 ;  /* 0x00000012ff007e24 */ /* 0x000fe2000f8e00ff */
[----:B------:R-:W-:Y:S04]  /*02b0*/  BSSY.RECONVERGENT B0, `(.L_x_4) ;  /* 0x000000c000007945 */ /* 0x000fe80003800200 */
[C---:B------:R-:W-:Y:S02]  /*02c0*/  ISETP.NE.OR P2, PT, R0.reuse, 0x1, !P1 ;  /* 0x000000010000780c */ /* 0x040fe40004f45670 */
[----:B------:R-:W-:-:S11]  /*02d0*/  ISETP.NE.OR P0, PT, R0, 0x3, !P1 ;  /* 0x000000030000780c */ /* 0x000fd60004f05670 */
[----:B------:R-:W-:Y:S05]  /*02e0*/  @P2 BRA `(.L_x_5) ;  /* 0x0000000000202947 */ /* 0x000fea0003800000 */
[----:B------:R-:W3:Y:S02]  /*02f0*/  LDCU.64 UR4, c[0x0][0x348] ;  /* 0x00006900ff0477ac */ /* 0x000ee40008000a00 */
[----:B---3--:R-:W-:Y:S02]  /*0300*/  UIADD3 UR6, UP1, UPT, UR4, 0x80, URZ ;  /* 0x0000008004067890 */ /* 0x008fe4000ff3e0ff */
[----:B------:R-:W-:Y:S02]  /*0310*/  UIADD3 UR4, UP0, UPT, UR4, 0x200, URZ ;  /* 0x0000020004047890 */ /* 0x000fe4000ff1e0ff */
[----:B------:R-:W-:Y:S02]  /*0320*/  UIADD3.X UR7, UPT, UPT, URZ, UR5, URZ, UP1, !UPT ;  /* 0x00000005ff077290 */ /* 0x000fe40008ffe4ff */
[----:B------:R-:W-:-:S07]  /*0330*/  UIADD3.X UR5, UPT, UPT, URZ, UR5, URZ, UP0, !UPT ;  /* 0x00000005ff057290 */ /* 0x000fce00087fe4ff */
[----:B------:R3:W-:Y:S02]  /*0340*/  UTMACCTL.PF [UR6] ;  /* 0x00000000060079b9 */ /* 0x0007e40008040000 */
[----:B------:R3:W-:Y:S02]  /*0350*/  UTMACCTL.PF [UR4] ;  /* 0x00000000040079b9 */ /* 0x0007e40008040000 */
[----:B---3--:R-:W-:Y:S01]  /*0360*/  NOP ;  /* 0x0000000000007918 */ /* 0x008fe20000000000 */
.L_x_5:
[----:B------:R-:W-:Y:S05]  /*0370*/  BSYNC.RECONVERGENT B0 ;  /* 0x0000000000007941 */ /* 0x000fea0003800200 */
.L_x_4:
[----:B------:R-:W-:Y:S04]  /*0380*/  BSSY.RECONVERGENT B0, `(.L_x_6) ;  /* 0x000000a000007945 */ /* 0x000fe80003800200 */
        /* <DEDUP_REMOVED lines=9> */
.L_x_7:
[----:B------:R-:W-:Y:S05]  /*0420*/  BSYNC.RECONVERGENT B0 ;  /* 0x0000000000007941 */ /* 0x000fea0003800200 */
.L_x_6:
[----:B------:R-:W3:Y:S01]  /*0430*/  LDCU.64 UR4, c[0x0][0x988] ;  /* 0x00013100ff0477ac */ /* 0x000ee20008000a00 */
[----:B------:R-:W-:Y:S02]  /*0440*/  UISETP.EQ.U32.AND UP2, UPT, UR8, URZ, UPT ;  /* 0x000000ff0800728c */ /* 0x000fe4000bf42070 */
[----:B------:R-:W-:Y:S02]  /*0450*/  UPLOP3.LUT UP3, UPT, UPT, UPT, UPT, 0x80, 0x8 ;  /* 0x000000000008789c */ /* 0x000fe40003f6f070 */
[----:B---3--:R-:W-:-:S04]  /*0460*/  UISETP.NE.U32.AND UP0, UPT, UR4, URZ, UPT ;  /* 0x000000ff0400728c */ /* 0x008fc8000bf05070 */
[----:B------:R-:W-:-:S04]  /*0470*/  UISETP.NE.AND.EX UP1, UPT, UR5, URZ, UPT, UP0 ;  /* 0x000000ff0500728c */ /* 0x000fc8000bf25300 */
[----:B------:R-:W-:-:S04]  /*0480*/  UISETP.EQ.OR.EX UP4, UPT, UR9, URZ, !UP1, UP2 ;  /* 0x000000ff0900728c */ /* 0x000fc8000cf82720 */
[----:B------:R-:W-:-:S06]  /*0490*/  UP2UR UR4, UPR, URZ, 0x10 ;  /* 0x00000010ff047883 */ /* 0x000fcc0008000000 */
[----:B------:R-:W-:Y:S01]  /*04a0*/  MOV R93, UR4 ;  /* 0x00000004005d7c02 */ /* 0x000fe20008000f00 */
[----:B------:R-:W-:Y:S06]  /*04b0*/  BRA.U !UP4, `(.L_x_8) ;  /* 0x000000010c207547 */ /* 0x000fec000b800000 */
[----:B------:R-:W-:Y:S01]  /*04c0*/  UISETP.NE.U32.AND UP2, UPT, UR8, URZ, UPT ;  /* 0x000000ff0800728c */ /* 0x000fe2000bf45070 */
[----:B-----5:R-:W-:Y:S01]  /*04d0*/  FSETP.NEU.AND P0, PT, R41, RZ, PT ;  /* 0x000000ff2900720b */ /* 0x020fe20003f0d000 */
[----:B------:R-:W-:Y:S02]  /*04e0*/  USEL UR4, URZ, 0xffffffff, UP1 ;  /* 0xffffffffff047887 */ /* 0x000fe40008800000 */
[----:B------:R-:W-:-:S10]  /*04f0*/  UISETP.NE.AND.EX UP2, UPT, UR9, URZ, UPT, UP2 ;  /* 0x000000ff0900728c */ /* 0x000fd4000bf45320 */
[----:B------:R-:W-:Y:S01]  /*0500*/  VOTEU.ANY UP0, P0 ;  /* 0x0000000000ff7886 */ /* 0x000fe20000000100 */
[----:B------:R-:W-:-:S04]  /*0510*/  @!UP2 USEL UR4, URZ, 0xffffffff, UP0 ;  /* 0xffffffffff04a887 */ /* 0x000fc80008000000 */
[----:B------:R-:W-:-:S04]  /*0520*/  ULOP3.LUT UR4, UR4, 0x1, URZ, 0xc0, !UPT ;  /* 0x0000000104047892 */ /* 0x000fc8000f8ec0ff */
[----:B------:R-:W-:-:S11]  /*0530*/  UISETP.NE.U32.AND UP3, UPT, UR4, 0x1, UPT ;  /* 0x000000010400788c */ /* 0x000fd6000bf65070 */
.L_x_8:
[----:B------:R-:W3:Y:S01]  /*0540*/  SHFL.IDX PT, R0, R84, RZ, 0x1f ;  /* 0x00001fff54007589 */ /* 0x000ee200000e0000 */
[----:B------:R-:W-:Y:S02]  /*0550*/  UISETP.NE.AND UP5, UPT, UR18, 0x2, UPT ;  /* 0x000000021200788c */ /* 0x000fe4000bfa5270 */
[----:B------:R-:W-:Y:S02]  /*0560*/  UISETP.NE.AND UP0, UPT, UR18, 0x2, UPT ;  /* 0x000000021200788c */ /* 0x000fe4000bf05270 */
[----:B------:R-:W-:Y:S02]  /*0570*/  UISETP.NE.OR UP2, UPT, UR31, URZ, UP5 ;  /* 0x000000ff1f00728c */ /* 0x000fe4000af45670 */
[----:B------:R-:W-:-:S04]  /*0580*/  USEL UR56, URZ, 0x1, UP0 ;  /* 0x00000001ff387887 */ /* 0x000fc80008000000 */
[----:B------:R-:W-:Y:S02]  /*0590*/  PLOP3.LUT P3, PT, P1, PT, UP2, 0xae, 0xea ;  /* 0x0000000000ea781c */ /* 0x000fe40000f6f52e */
[----:B---3--:R-:W-:-:S13]  /*05a0*/  ISETP.NE.AND P0, PT, R0, RZ, PT ;  /* 0x000000ff0000720c */ /* 0x008fda0003f05270 */
[----:B------:R-:W-:Y:S05]  /*05b0*/  @P0 BRA `(.L_x_9) ;  /* 0x0000000000b40947 */ /* 0x000fea0003800000 */
[----:B------:R-:W-:Y:S01]  /*05c0*/  ELECT P0, URZ, PT ;  /* 0x0000000000ff782f */ /* 0x000fe20003800000 */
[----:B------:R-:W-:-:S12]  /*05d0*/  BSSY.RECONVERGENT B0, `(.L_x_9) ;  /* 0x000002b000007945 */ /* 0x000fd80003800200 */
[----:B------:R-:W-:Y:S05]  /*05e0*/  @!P0 BRA `(.L_x_10) ;  /* 0x0000000000a48947 */ /* 0x000fea0003800000 */
[----:B------:R-:W3:Y:S01]  /*05f0*/  S2UR UR5, SR_CgaCtaId ;  /* 0x00000000000579c3 */ /* 0x000ee20000008800 */
[----:B------:R-:W-:Y:S01]  /*0600*/  UMOV UR4, 0x400 ;  /* 0x0000040000047882 */ /* 0x000fe20000000000 */
[----:B------:R-:W-:Y:S02]  /*0610*/  UMOV UR6, 0x1 ;  /* 0x0000000100067882 */ /* 0x000fe40000000000 */
[----:B------:R-:W-:-:S04]  /*0620*/  UIADD3 UR6, UPT, UPT, -UR6, 0x100000, URZ ;  /* 0x0010000006067890 */ /* 0x000fc8000fffe1ff */
[----:B------:R-:W-:Y:S02]  /*0630*/  USHF.L.U32 UR7, UR6, 0xb, URZ ;  /* 0x0000000b06077899 */ /* 0x000fe400080006ff */
[----:B------:R-:W-:Y:S02]  /*0640*/  USHF.L.U32 UR6, UR6, 0x1, URZ ;  /* 0x0000000106067899 */ /* 0x000fe400080006ff */
[----:B---3--:R-:W-:Y:S01]  /*0650*/  ULEA UR4, UR5, UR4, 0x18 ;  /* 0x0000000405047291 */ /* 0x008fe2000f8ec0ff */
[----:B------:R-:W3:Y:S11]  /*0660*/  FENCE.VIEW.ASYNC.S ;  /* 0x00000000000073c6 */ /* 0x000ef60000000000 */
[----:B---3--:R3:W4:Y:S01]  /*0670*/  SYNCS.EXCH.64 URZ, [UR4], UR6 ;  /* 0x0000000604ff75b2 */ /* 0x0087220008000100 */
[----:B------:R3:W1:Y:S01]  /*0680*/  SYNCS.EXCH.64 URZ, [UR4+0x80], UR6 ;  /* 0x0000800604ff75b2 */ /* 0x0006620008000100 */
        /* <DEDUP_REMOVED lines=29> */
[----:B------:R3:W1:Y:S02]  /*0860*/  SYNCS.EXCH.64 URZ, [UR4+0xf8], UR6 ;  /* 0x0000f80604ff75b2 */ /* 0x0006640008000100 */
[----:B---34-:R-:W-:Y:S01]  /*0870*/  NOP ;  /* 0x0000000000007918 */ /* 0x018fe20000000000 */
.L_x_10:
[----:B------:R-:W-:Y:S05]  /*0880*/  BSYNC.RECONVERGENT B0 ;  /* 0x0000000000007941 */ /* 0x000fea0003800200 */
.L_x_9:
[----:B------:R-:W3:Y:S01]  /*0890*/  SHFL.IDX PT, R0, R84, RZ, 0x1f ;  /* 0x00001fff54007589 */ /* 0x000ee200000e0000 */
[----:B------:R-:W-:Y:S01]  /*08a0*/  NOP ;  /* 0x0000000000007918 */ /* 0x000fe20000000000 */
[----:B---3--:R-:W-:-:S13]  /*08b0*/  ISETP.NE.AND P0, PT, R0, 0x1, PT ;  /* 0x000000010000780c */ /* 0x008fda0003f05270 */
[----:B------:R-:W-:Y:S05]  /*08c0*/  @P0 BRA `(.L_x_11) ;  /* 0x0000000000580947 */ /* 0x000fea0003800000 */
[----:B------:R-:W3:Y:S01]  /*08d0*/  S2UR UR5, SR_CgaCtaId ;  /* 0x00000000000579c3 */ /* 0x000ee20000008800 */
[----:B------:R-:W-:Y:S01]  /*08e0*/  UMOV UR4, 0x400 ;  /* 0x0000040000047882 */ /* 0x000fe20000000000 */
[----:B------:R-:W-:Y:S01]  /*08f0*/  UMOV UR8, 0x20 ;  /* 0x0000002000087882 */ /* 0x000fe20000000000 */
[----:B------:R-:W-:Y:S01]  /*0900*/  UMOV UR6, 0x80 ;  /* 0x0000008000067882 */ /* 0x000fe20000000000 */
[----:B------:R-:W-:-:S04]  /*0910*/  UIADD3 UR8, UPT, UPT, -UR8, 0x100000, URZ ;  /* 0x0010000008087890 */ /* 0x000fc8000fffe1ff */
[----:B------:R-:W-:Y:S02]  /*0920*/  USHF.L.U32 UR9, UR8, 0xb, URZ ;  /* 0x0000000b08097899 */ /* 0x000fe400080006ff */
[----:B------:R-:W-:Y:S02]  /*0930*/  USHF.L.U32 UR8, UR8, 0x1, URZ ;  /* 0x0000000108087899 */ /* 0x000fe400080006ff */
[----:B------:R-:W-:-:S04]  /*0940*/  UIADD3 UR6, UPT, UPT, -UR6, 0x100000, URZ ;  /* 0x0010000006067890 */ /* 0x000fc8000fffe1ff */
[----:B------:R-:W-:Y:S02]  /*0950*/  USHF.L.U32 UR7, UR6, 0xb, URZ ;  /* 0x0000000b06077899 */ /* 0x000fe400080006ff */
[----:B------:R-:W-:Y:S01]  /*0960*/  USHF.L.U32 UR6, UR6, 0x1, URZ ;  /* 0x0000000106067899 */ /* 0x000fe200080006ff */
[----:B------:R-:W-:Y:S01]  /*0970*/  ELECT P0, URZ, PT ;  /* 0x0000000000ff782f */ /* 0x000fe20003800000 */
[----:B---3--:R-:W-:Y:S01]  /*0980*/  ULEA UR4, UR5, UR4, 0x18 ;  /* 0x0000000405047291 */ /* 0x008fe2000f8ec0ff */
[----:B------:R-:W3:Y:S11]  /*0990*/  FENCE.VIEW.ASYNC.S ;  /* 0x00000000000073c6 */ /* 0x000ef60000000000 */
[----:B---3--:R3:W4:Y:S01]  /*09a0*/  SYNCS.EXCH.64 URZ, [UR4+0x100], UR8 ;  /* 0x0001000804ff75b2 */ /* 0x0087220008000100 */
[----:B------:R3:W1:Y:S01]  /*09b0*/  SYNCS.EXCH.64 URZ, [UR4+0x120], UR6 ;  /* 0x0001200604ff75b2 */ /* 0x0006620008000100 */
[----:B------:R3:W1:Y:S01]  /*09c0*/  SYNCS.EXCH.64 URZ, [UR4+0x108], UR8 ;  /* 0x0001080804ff75b2 */ /* 0x0006620008000100 */
[----:B------:R3:W1:Y:S01]  /*09d0*/  SYNCS.EXCH.64 URZ, [UR4+0x128], UR6 ;  /* 0x0001280604ff75b2 */ /* 0x0006620008000100 */
[----:B------:R3:W1:Y:S01]  /*09e0*/  SYNCS.EXCH.64 URZ, [UR4+0x110], UR8 ;  /* 0x0001100804ff75b2 */ /* 0x0006620008000100 */
[----:B------:R3:W1:Y:S01]  /*09f0*/  SYNCS.EXCH.64 URZ, [UR4+0x130], UR6 ;  /* 0x0001300604ff75b2 */ /* 0x0006620008000100 */
[----:B------:R3:W1:Y:S01]  /*0a00*/  SYNCS.EXCH.64 URZ, [UR4+0x118], UR8 ;  /* 0x0001180804ff75b2 */ /* 0x0006620008000100 */
[----:B------:R3:W1:Y:S01]  /*0a10*/  SYNCS.EXCH.64 URZ, [UR4+0x138], UR6 ;  /* 0x0001380604ff75b2 */ /* 0x0006620008000100 */
[----:B------:R-:W-:Y:S01]  /*0a20*/  NOP ;  /* 0x0000000000007918 */ /* 0x000fe20000000000 */
.L_x_11:
[----:B------:R-:W2:Y:S01]  /*0a30*/  SHFL.IDX PT, R0, R84, RZ, 0x1f ;  /* 0x00001fff54007589 */ /* 0x000ea200000e0000 */
[----:B------:R-:W-:Y:S01]  /*0a40*/  NOP ;  /* 0x0000000000007918 */ /* 0x000fe20000000000 */
[----:B--2---:R-:W-:-:S13]  /*0a50*/  ISETP.NE.AND P0, PT, R0, 0x3, PT ;  /* 0x000000030000780c */ /* 0x004fda0003f05270 */
[----:B------:R-:W-:Y:S05]  /*0a60*/  @P0 BRA `(.L_x_12) ;  /* 0x0000000000300947 */ /* 0x000fea0003800000 */
[----:B------:R-:W2:Y:S01]  /*0a70*/  S2UR UR5, SR_CgaCtaId ;  /* 0x00000000000579c3 */ /* 0x000ea20000008800 */
[----:B---3--:R-:W-:Y:S01]  /*0a80*/  UMOV UR4, 0x400 ;  /* 0x0000040000047882 */ /* 0x008fe20000000000 */
[----:B------:R-:W-:Y:S01]  /*0a90*/  UMOV UR6, 0x20 ;  /* 0x0000002000067882 */ /* 0x000fe20000000000 */
[----:B------:R-:W-:Y:S01]  /*0aa0*/  ELECT P0, URZ, PT ;  /* 0x0000000000ff782f */ /* 0x000fe20003800000 */
[----:B------:R-:W-:-:S04]  /*0ab0*/  UIADD3 UR6, UPT, UPT, -UR6, 0x100000, URZ ;  /* 0x0010000006067890 */ /* 0x000fc8000fffe1ff */
[----:B------:R-:W-:Y:S02]  /*0ac0*/  USHF.L.U32 UR7, UR6, 0xb, URZ ;  /* 0x0000000b06077899 */ /* 0x000fe400080006ff */
[----:B------:R-:W-:Y:S02]  /*0ad0*/  USHF.L.U32 UR6, UR6, 0x1, URZ ;  /* 0x0000000106067899 */ /* 0x000fe400080006ff */
[----:B--2---:R-:W-:Y:S01]  /*0ae0*/  ULEA UR4, UR5, UR4, 0x18 ;  /* 0x0000000405047291 */ /* 0x004fe2000f8ec0ff */
[----:B------:R-:W2:Y:S11]  /*0af0*/  FENCE.VIEW.ASYNC.S ;  /* 0x00000000000073c6 */ /* 0x000eb60000000000 */
[----:B--2---:R2:W3:Y:S01]  /*0b00*/  SYNCS.EXCH.64 URZ, [UR4+0x140], UR6 ;  /* 0x0001400604ff75b2 */ /* 0x0044e20008000100 */
[----:B------:R2:W1:Y:S01]  /*0b10*/  SYNCS.EXCH.64 URZ, [UR4+0x148], UR6 ;  /* 0x0001480604ff75b2 */ /* 0x0004620008000100 */
[----:B------:R-:W-:Y:S01]  /*0b20*/  NOP ;  /* 0x0000000000007918 */ /* 0x000fe20000000000 */
.L_x_12:
[----:B------:R-:W4:Y:S01]  /*0b30*/  SHFL.IDX PT, R0, R84, RZ, 0x1f ;  /* 0x00001fff54007589 */ /* 0x000f2200000e0000 */
[----:B------:R-:W-:Y:S01]  /*0b40*/  NOP ;  /* 0x0000000000007918 */ /* 0x000fe20000000000 */
[----:B----4-:R-:W-:-:S13]  /*0b50*/  ISETP.NE.AND P0, PT, R0, 0x4, PT ;  /* 0x000000040000780c */ /* 0x010fda0003f05270 */
[----:B------:R-:W-:Y:S05]  /*0b60*/  @P0 BRA `(.L_x_13) ;  /* 0x0000000000440947 */ /* 0x000fea0003800000 */
[----:B------:R-:W4:Y:S01]  /*0b70*/  S2UR UR5, SR_CgaCtaId ;  /* 0x00000000000579c3 */ /* 0x000f220000008800 */
[----:B--23--:R-:W-:Y:S01]  /*0b80*/  UMOV UR4, 0x1e0 ;  /* 0x000001e000047882 */ /* 0x00cfe20000000000 */
[----:B------:R-:W-:Y:S01]  /*0b90*/  UMOV UR6, 0x400 ;  /* 0x0000040000067882 */ /* 0x000fe20000000000 */
[----:B------:R-:W-:Y:S01]  /*0ba0*/  USEL UR4, UR4, 0x1a0, UP3 ;  /* 0x000001a004047887 */ /* 0x000fe20009800000 */
[----:B------:R-:W-:Y:S01]  /*0bb0*/  UMOV UR8, 0x1 ;  /* 0x0000000100087882 */ /* 0x000fe20000000000 */
[----:B------:R-:W-:Y:S01]  /*0bc0*/  ELECT P0, URZ, PT ;  /* 0x0000000000ff782f */ /* 0x000fe20003800000 */
[----:B------:R-:W-:-:S04]  /*0bd0*/  UIADD3 UR8, UPT, UPT, -UR8, 0x100000, URZ ;  /* 0x0010000008087890 */ /* 0x000fc8000fffe1ff */
[----:B------:R-:W-:Y:S02]  /*0be0*/  USHF.L.U32 UR9, UR8, 0xb, URZ ;  /* 0x0000000b08097899 */ /* 0x000fe400080006ff */
[----:B------:R-:W-:Y:S02]  /*0bf0*/  USHF.L.U32 UR8, UR8, 0x1, URZ ;  /* 0x0000000108087899 */ /* 0x000fe400080006ff */
[----:B----4-:R-:W-:Y:S02]  /*0c00*/  ULEA UR6, UR5, UR6, 0x18 ;  /* 0x0000000605067291 */ /* 0x010fe4000f8ec0ff */
[----:B------:R-:W-:-:S04]  /*0c10*/  UIADD3 UR4, UPT, UPT, -UR4, 0x100000, URZ ;  /* 0x0010000004047890 */ /* 0x000fc8000fffe1ff */
[----:B------:R-:W-:Y:S02]  /*0c20*/  USHF.L.U32 UR5, UR4, 0xb, URZ ;  /* 0x0000000b04057899 */ /* 0x000fe400080006ff */
[----:B------:R-:W-:Y:S01]  /*0c30*/  USHF.L.U32 UR4, UR4, 0x1, URZ ;  /* 0x0000000104047899 */ /* 0x000fe200080006ff */
[----:B------:R-:W2:Y:S03]  /*0c40*/  FENCE.VIEW.ASYNC.S ;  /* 0x00000000000073c6 */ /* 0x000ea60000000000 */
[----:B--2---:R4:W2:Y:S08]  /*0c50*/  SYNCS.EXCH.64 URZ, [UR6+0x150], UR8 ;  /* 0x0001500806ff75b2 */ /* 0x0048b00008000100 */
[----:B------:R4:W3:Y:S02]  /*0c60*/  SYNCS.EXCH.64 URZ, [UR6+0x158], UR4 ;  /* 0x0001580406ff75b2 */ /* 0x0008e40008000100 */
[----:B----4-:R-:W-:Y:S01]  /*0c70*/  NOP ;  /* 0x0000000000007918 */ /* 0x010fe20000000000 */
.L_x_13:
[----:B------:R-:W4:Y:S01]  /*0c80*/  SHFL.IDX PT, R0, R84, RZ, 0x1f ;  /* 0x00001fff54007589 */ /* 0x000f2200000e0000 */
[----:B------:R-:W-:Y:S01]  /*0c90*/  ISETP.NE.OR P1, PT, RZ, UR18, !P1 ;  /* 0x00000012ff007c0c */ /* 0x000fe2000cf25670 */
[----:B------:R-:W-:Y:S01]  /*0ca0*/  NOP ;  /* 0x0000000000007918 */ /* 0x000fe20000000000 */
[----:B----4-:R-:W-:-:S13]  /*0cb0*/  ISETP.NE.AND P0, PT, R0, 0x5, PT ;  /* 0x000000050000780c */ /* 0x010fda0003f05270 */
[----:B------:R-:W-:Y:S05]  /*0cc0*/  @P0 BRA `(.L_x_14) ;  /* 0x0000000000480947 */ /* 0x000fea0003800000 */
[----:B------:R-:W4:Y:S01]  /*0cd0*/  S2UR UR5, SR_CgaCtaId ;  /* 0x00000000000579c3 */ /* 0x000f220000008800 */
[----:B--23--:R-:W-:Y:S01]  /*0ce0*/  UMOV UR4, 0x400 ;  /* 0x0000040000047882 */ /* 0x00cfe20000000000 */
        /* <DEDUP_REMOVED lines=9> */
[----:B----4-:R-:W-:Y:S01]  /*0d80*/  ULEA UR4, UR5, UR4, 0x18 ;  /* 0x0000000405047291 */ /* 0x010fe2000f8ec0ff */
[----:B------:R-:W2:Y:S11]  /*0d90*/  FENCE.VIEW.ASYNC.S ;  /* 0x00000000000073c6 */ /* 0x000eb60000000000 */
[----:B--2---:R4:W2:Y:S01]  /*0da0*/  SYNCS.EXCH.64 URZ, [UR4+0x160], UR6 ;  /* 0x0001600604ff75b2 */ /* 0x0048a20008000100 */
[----:B------:R4:W3:Y:S01]  /*0db0*/  SYNCS.EXCH.64 URZ, [UR4+0x170], UR8 ;  /* 0x0001700804ff75b2 */ /* 0x0008e20008000100 */
[----:B------:R4:W1:Y:S01]  /*0dc0*/  SYNCS.EXCH.64 URZ, [UR4+0x168], UR6 ;  /* 0x0001680604ff75b2 */ /* 0x0008620008000100 */
[----:B------:R4:W1:Y:S02]  /*0dd0*/  SYNCS.EXCH.64 URZ, [UR4+0x178], UR8 ;  /* 0x0001780804ff75b2 */ /* 0x0008640008000100 */
[----:B----4-:R-:W-:Y:S01]  /*0de0*/  NOP ;  /* 0x0000000000007918 */ /* 0x010fe20000000000 */
.L_x_14:
[----:B--23--:R-:W2:Y:S01]  /*0df0*/  S2UR UR7, SR_CgaCtaId ;  /* 0x00000000000779c3 */ /* 0x00cea20000008800 */
[----:B------:R-:W-:Y:S01]  /*0e00*/  VOTEU.ALL UP0, P1 ;  /* 0x0000000000ff7886 */ /* 0x000fe20000800000 */
[----:B------:R-:W-:Y:S01]  /*0e10*/  UMOV UR4, 0x20 ;  /* 0x0000002000047882 */ /* 0x000fe20000000000 */
[----:B------:R-:W-:Y:S01]  /*0e20*/  NOP ;  /* 0x0000000000007918 */ /* 0x000fe20000000000 */
[----:B-1----:R-:W-:Y:S01]  /*0e30*/  LOP3.LUT R3, R81, 0x1f, RZ, 0xc0, !PT ;  /* 0x0000001f51037812 */ /* 0x002fe200078ec0ff */
[----:B------:R-:W-:Y:S01]  /*0e40*/  UISETP.NE.AND UP4, UPT, UR18, URZ, UPT ;  /* 0x000000ff1200728c */ /* 0x000fe2000bf85270 */
[----:B------:R-:W-:Y:S01]  /*0e50*/  @!UP0 UMOV UR6, 0x400 ;  /* 0x0000040000068882 */ /* 0x000fe20000000000 */
[----:B------:R-:W-:-:S04]  /*0e60*/  @!UP0 UIADD3 UR4, UPT, UPT, -UR4, 0x100000, URZ ;  /* 0x0010000004048890 */ /* 0x000fc8000fffe1ff */
[----:B------:R-:W-:Y:S02]  /*0e70*/  @!UP0 USHF.L.U32 UR5, UR4, 0xb, URZ ;  /* 0x0000000b04058899 */ /* 0x000fe400080006ff */
[----:B------:R-:W-:Y:S02]  /*0e80*/  @!UP0 USHF.L.U32 UR4, UR4, 0x1, URZ ;  /* 0x0000000104048899 */ /* 0x000fe400080006ff */
[----:B--2---:R-:W-:Y:S01]  /*0e90*/  @!UP0 ULEA UR6, UR7, UR6, 0x18 ;  /* 0x0000000607068291 */ /* 0x004fe2000f8ec0ff */
[----:B------:R-:W1:Y:S01]  /*0ea0*/  LDCU UR7, c[0x0][0x36c] ;  /* 0x00006d80ff0777ac */ /* 0x000e620008000800 */
[----:B------:R-:W-:Y:S01]  /*0eb0*/  VOTEU.ALL UP0, P1 ;  /* 0x0000000000ff7886 */ /* 0x000fe20000800000 */
[----:B------:R-:W2:Y:S09]  /*0ec0*/  FENCE.VIEW.ASYNC.S ;  /* 0x00000000000073c6 */ /* 0x000eb20000000000 */
[----:B--2---:R2:W3:Y:S01]  /*0ed0*/  @!UP0 SYNCS.EXCH.64 URZ, [UR6+0x180], UR4 ;  /* 0x0001800406ff85b2 */ /* 0x0044e20008000100 */
[----:B-1----:R-:W-:-:S09]  /*0ee0*/  UISETP.EQ.U32.AND UP6, UPT, UR7, 0x1, UPT ;  /* 0x000000010700788c */ /* 0x002fd2000bfc2070 */
[----:B--2---:R-:W-:Y:S05]  /*0ef0*/  BRA.U !UP6, `(.L_x_15) ;  /* 0x000000010e087547 */ /* 0x004fea000b800000 */
[----:B---3--:R-:W-:Y:S01]  /*0f00*/  UCGABAR_ARV ;  /* 0x00000000000079c7 */ /* 0x008fe20008000000 */
[----:B------:R-:W-:Y:S05]  /*0f10*/  BRA `(.L_x_16) ;  /* 0x0000000000047947 */ /* 0x000fea0003800000 */
.L_x_15:
[----:B---3--:R-:W-:Y:S01]  /*0f20*/  NOP ;  /* 0x0000000000007918 */ /* 0x008fe20000000000 */
.L_x_16:
[----:B------:R-:W1:Y:S01]  /*0f30*/  S2UR UR21, SR_CTAID.X ;  /* 0x00000000001579c3 */ /* 0x000e620000002500 */
[----:B------:R-:W-:-:S05]  /*0f40*/  CS2R.32 R92, SR_CgaSize ;  /* 0x00000000005c7805 */ /* 0x000fca0000008a00 */
[----:B------:R-:W-:-:S05]  /*0f50*/  IMAD R92, R92, -0xa0, RZ ;  /* 0xffffff605c5c7824 */ /* 0x000fca00078e02ff */
[----:B------:R-:W-:-:S14]  /*0f60*/  R2UR UR5, R92 ;  /* 0x000000005c0572ca */ /* 0x000fdc00000e0000 */
[----:B------:R-:W2:Y:S01]  /*0f70*/  LDCU UR5, c[0x0][UR5+0x2b0] ;  /* 0x00005600050577ac */ /* 0x000ea20008000800 */
[----:B------:R-:W-:-:S05]  /*0f80*/  CS2R.32 R92, SR_CgaSize ;  /* 0x00000000005c7805 */ /* 0x000fca0000008a00 */
[----:B------:R-:W-:-:S05]  /*0f90*/  IMAD R92, R92, -0xa0, RZ ;  /* 0xffffff605c5c7824 */ /* 0x000fca00078e02ff */
[----:B------:R-:W-:-:S14]  /*0fa0*/  R2UR UR4, R92 ;  /* 0x000000005c0472ca */ /* 0x000fdc00000e0000 */
[----:B------:R-:W3:Y:S01]  /*0fb0*/  LDCU UR4, c[0x0][UR4+0x2b4] ;  /* 0x00005680040477ac */ /* 0x000ee20008000800 */
[----:B------:R-:W4:Y:S01]  /*0fc0*/  S2UR UR24, SR_CTAID.Y ;  /* 0x00000000001879c3 */ /* 0x000f220000002600 */
[----:B------:R-:W-:-:S05]  /*0fd0*/  CS2R.32 R92, SR_CgaSize ;  /* 0x00000000005c7805 */ /* 0x000fca0000008a00 */
[----:B------:R-:W-:-:S05]  /*0fe0*/  IMAD R92, R92, -0xa0, RZ ;  /* 0xffffff605c5c7824 */ /* 0x000fca00078e02ff */
[----:B------:R-:W-:-:S14]  /*0ff0*/  R2UR UR7, R92 ;  /* 0x000000005c0772ca */ /* 0x000fdc00000e0000 */
[----:B------:R-:W3:Y:S01]  /*1000*/  LDCU UR7, c[0x0][UR7+0x2a0] ;  /* 0x00005400070777ac */ /* 0x000ee20008000800 */
[----:B------:R-:W-:-:S05]  /*1010*/  CS2R.32 R92, SR_CgaSize ;  /* 0x00000000005c7805 */ /* 0x000fca0000008a00 */
[----:B------:R-:W-:-:S05]  /*1020*/  IMAD R92, R92, -0xa0, RZ ;  /* 0xffffff605c5c7824 */ /* 0x000fca00078e02ff */
[----:B------:R-:W-:-:S14]  /*1030*/  R2UR UR8, R92 ;  /* 0x000000005c0872ca */ /* 0x000fdc00000e0000 */
[----:B------:R-:W3:Y:S01]  /*1040*/  LDCU UR8, c[0x0][UR8+0x2a4] ;  /* 0x00005480080877ac */ /* 0x000ee20008000800 */
[----:B------:R-:W3:Y:S01]  /*1050*/  LDCU UR19, c[0x0][0xc24] ;  /* 0x00018480ff1377ac */ /* 0x000ee20008000800 */
[----:B------:R-:W3:Y:S01]  /*1060*/  LDCU UR39, c[0x0][0xc24] ;  /* 0x00018480ff2777ac */ /* 0x000ee20008000800 */
[----:B-1----:R-:W-:Y:S01]  /*1070*/  I2FP.F32.U32 R2, UR21 ;  /* 0x0000001500027c45 */ /* 0x002fe20008201000 */
[----:B------:R-:W1:Y:S04]  /*1080*/  LDCU UR23, c[0x0][0xc30] ;  /* 0x00018600ff1777ac */ /* 0x000e680008000800 */
[----:B--2---:R-:W-:Y:S01]  /*1090*/  FMUL R2, R2, UR5 ;  /* 0x0000000502027c20 */ /* 0x004fe20008400000 */
[----:B----4-:R-:W-:-:S05]  /*10a0*/  I2FP.F32.U32 R0, UR24 ;  /* 0x0000001800007c45 */ /* 0x010fca0008201000 */
[----:B------:R-:W2:Y:S01]  /*10b0*/  F2I.U32.TRUNC.NTZ R2, R2 ;  /* 0x0000000200027305 */ /* 0x000ea2000020f000 */
[----:B---3--:R-:W-:-:S07]  /*10c0*/  FMUL R0, R0, UR4 ;  /* 0x0000000400007c20 */ /* 0x008fce0008400000 */
[----:B------:R-:W3:Y:S01]  /*10d0*/  F2I.U32.TRUNC.NTZ R0, R0 ;  /* 0x0000000000007305 */ /* 0x000ee2000020f000 */
[----:B--2---:R-:W-:Y:S02]  /*10e0*/  R2UR UR4, R2 ;  /* 0x00000000020472ca */ /* 0x004fe400000e0000 */
[----:B------:R-:W-:Y:S02]  /*10f0*/  PRMT R2, RZ, 0x7610, R2 ;  /* 0x00007610ff027816 */ /* 0x000fe40000000002 */
[----:B---3--:R-:W-:Y:S02]  /*1100*/  R2UR UR6, R0 ;  /* 0x00000000000672ca */ /* 0x008fe400000e0000 */
[----:B------:R-:W-:-:S07]  /*1110*/  PRMT R0, RZ, 0x7610, R0 ;  /* 0x00007610ff007816 */ /* 0x000fce0000000000 */
[----:B------:R-:W-:-:S04]  /*1120*/  UIADD3 UR5, UPT, UPT, -UR4, URZ, URZ ;  /* 0x000000ff04057290 */ /* 0x000fc8000fffe1ff */
[----:B------:R-:W-:Y:S02]  /*1130*/  UIMAD UR5, UR7, UR5, UR21 ;  /* 0x00000005070572a4 */ /* 0x000fe4000f8e0215 */
[----:B------:R-:W-:-:S04]  /*1140*/  UIADD3 UR4, UPT, UPT, -UR6, URZ, URZ ;  /* 0x000000ff06047290 */ /* 0x000fc8000fffe1ff */
[----:B------:R-:W-:Y:S01]  /*1150*/  IMAD.U32 R92, RZ, RZ, UR5 ;  /* 0x00000005ff5c7e24 */ /* 0x000fe2000f8e00ff */
[----:B------:R-:W-:-:S06]  /*1160*/  UIMAD UR4, UR8, UR4, UR24 ;  /* 0x00000004080472a4 */ /* 0x000fcc000f8e0218 */
[----:B------:R-:W-:Y:S01]  /*1170*/  IMAD.U32 R91, RZ, RZ, UR4 ;  /* 0x00000004ff5b7e24 */ /* 0x000fe2000f8e00ff */
[----:B-1----:R-:W-:Y:S06]  /*1180*/  BRA.U UP4, `(.L_x_17) ;  /* 0x0000000104307547 */ /* 0x002fec000b800000 */
[----:B------:R-:W-:Y:S01]  /*1190*/  R2UR UR5, R91 ;  /* 0x000000005b0572ca */ /* 0x000fe200000e0000 */
[----:B------:R-:W-:Y:S01]  /*11a0*/  UMOV UR7, 0x3 ;  /* 0x0000000300077882 */ /* 0x000fe20000000000 */
[----:B------:R-:W-:-:S11]  /*11b0*/  R2UR UR4, R92 ;  /* 0x000000005c0472ca */ /* 0x000fd600000e0000 */
[----:B------:R-:W-:-:S04]  /*11c0*/  UISETP.NE.AND UP0, UPT, UR5, URZ, UPT ;  /* 0x000000ff0500728c */ /* 0x000fc8000bf05270 */
[----:B------:R-:W-:Y:S02]  /*11d0*/  UISETP.LT.U32.OR UP0, UPT, UR4, 0x2, !UP0 ;  /* 0x000000020400788c */ /* 0x000fe4000c701470 */
[----:B------:R-:W-:Y:S02]  /*11e0*/  ULOP3.LUT UR4, UR4, 0xfffffffe, URZ, 0xc0, !UPT ;  /* 0xfffffffe04047892 */ /* 0x000fe4000f8ec0ff */
[----:B------:R-:W-:Y:S02]  /*11f0*/  USEL UR6, URZ, 0x1, !UP0 ;  /* 0x00000001ff067887 */ /* 0x000fe4000c000000 */
[----:B------:R-:W-:Y:S02]  /*1200*/  USEL UR5, URZ, 0x2, !UP0 ;  /* 0x00000002ff057887 */ /* 0x000fe4000c000000 */
[----:B------:R-:W-:Y:S02]  /*1210*/  USHF.L.U32 UR4, UR7, UR4, URZ ;  /* 0x0000000407047299 */ /* 0x000fe400080006ff */
[----:B------:R-:W-:-:S04]  /*1220*/  UIADD3 UR5, UPT, UPT, UR6, UR5, URZ ;  /* 0x0000000506057290 */ /* 0x000fc8000fffe0ff */
[----:B------:R-:W-:Y:S02]  /*1230*/  IMAD.U32 R0, RZ, RZ, UR4 ;  /* 0x00000004ff007e24 */ /* 0x000fe4000f8e00ff */
[----:B------:R-:W-:-:S07]  /*1240*/  IMAD.U32 R2, RZ, RZ, UR5 ;  /* 0x00000005ff027e24 */ /* 0x000fce000f8e00ff */
.L_x_17:
[----:B------:R-:W1:Y:S01]  /*1250*/  S2UR UR53, SR_CTAID.Z ;  /* 0x00000000003579c3 */ /* 0x000e620000002700 */
[----:B------:R-:W-:Y:S01]  /*1260*/  UISETP.GE.AND UP0, UPT, UR19, 0x1, UPT ;  /* 0x000000011300788c */ /* 0x000fe2000bf06270 */
[----:B------:R-:W-:-:S08]  /*1270*/  UMOV UR52, UR21 ;  /* 0x0000001500347c82 */ /* 0x000fd00008000000 */
[----:B------:R-:W-:Y:S05]  /*1280*/  BRA.U !UP0, `(.L_x_18) ;  /* 0x0000000108d47547 */ /* 0x000fea000b800000 */
[----:B------:R-:W2:Y:S01]  /*1290*/  LDCU.128 UR12, c[0x0][0xc10] ;  /* 0x00018200ff0c77ac */ /* 0x000ea20008000c00 */
[----:B------:R-:W3:Y:S01]  /*12a0*/  LDCU UR20, c[0x0][0xc0c] ;  /* 0x00018180ff1477ac */ /* 0x000ee20008000800 */
[----:B------:R-:W4:Y:S01]  /*12b0*/  LDCU UR6, c[0x0][0x370] ;  /* 0x00006e00ff0677ac */ /* 0x000f220008000800 */
[----:B------:R-:W1:Y:S01]  /*12c0*/  LDCU UR7, c[0x0][0x374] ;  /* 0x00006e80ff0777ac */ /* 0x000e620008000800 */
[----:B------:R-:W1:Y:S01]  /*12d0*/  LDCU UR22, c[0x0][0xc20] ;  /* 0x00018400ff1677ac */ /* 0x000e620008000800 */
[----:B--2---:R-:W-:Y:S02]  /*12e0*/  UIMAD.WIDE.U32 UR4, UR21, UR12, URZ ;  /* 0x0000000c150472a5 */ /* 0x004fe4000f8e00ff */
[----:B---3--:R-:W-:Y:S01]  /*12f0*/  UISETP.NE.AND UP0, UPT, UR20, 0x1, UPT ;  /* 0x000000011400788c */ /* 0x008fe2000bf05270 */
[----:B------:R-:W2:Y:S01]  /*1300*/  LDCU.64 UR8, c[0x0][0xc28] ;  /* 0x00018500ff0877ac */ /* 0x000ea20008000a00 */
[----:B----4-:R-:W-:-:S03]  /*1310*/  UIMAD.WIDE.U32 UR10, UR6, UR12, URZ ;  /* 0x0000000c060a72a5 */ /* 0x010fc6000f8e00ff */
[----:B------:R-:W-:Y:S01]  /*1320*/  UMOV UR4, UR5 ;  /* 0x0000000500047c82 */ /* 0x000fe20008000000 */
[----:B------:R-:W-:Y:S02]  /*1330*/  UISETP.NE.AND UP2, UPT, UR19, 0x1, UPT ;  /* 0x000000011300788c */ /* 0x000fe4000bf45270 */
[----:B------:R-:W-:Y:S01]  /*1340*/  USHF.R.U32.HI UR4, URZ, UR13, UR4 ;  /* 0x0000000dff047299 */ /* 0x000fe20008011604 */
[----:B------:R-:W-:Y:S01]  /*1350*/  UMOV UR10, UR11 ;  /* 0x0000000b000a7c82 */ /* 0x000fe20008000000 */
[----:B------:R-:W-:Y:S02]  /*1360*/  UIMAD.WIDE.U32 UR16, UR24, UR15, URZ ;  /* 0x0000000f181072a5 */ /* 0x000fe4000f8e00ff */
[----:B------:R-:W-:Y:S02]  /*1370*/  USEL UR5, UR21, UR4, !UP0 ;  /* 0x0000000415057287 */ /* 0x000fe4000c000000 */
[----:B------:R-:W-:Y:S02]  /*1380*/  @UP0 USHF.R.U32.HI UR6, URZ, UR13, UR10 ;  /* 0x0000000dff060299 */ /* 0x000fe4000801160a */
[----:B------:R-:W-:-:S02]  /*1390*/  UISETP.NE.AND UP0, UPT, UR14, 0x1, UPT ;  /* 0x000000010e00788c */ /* 0x000fc4000bf05270 */
[----:B-1----:R-:W-:Y:S02]  /*13a0*/  UIMAD.WIDE.U32 UR10, UR7, UR15, URZ ;  /* 0x0000000f070a72a5 */ /* 0x002fe4000f8e00ff */
[----:B--2---:R-:W-:Y:S01]  /*13b0*/  UIMAD.WIDE.U32 UR12, UR6, UR8, URZ ;  /* 0x00000008060c72a5 */ /* 0x004fe2000f8e00ff */
[----:B------:R-:W-:Y:S01]  /*13c0*/  UMOV UR4, UR17 ;  /* 0x0000001100047c82 */ /* 0x000fe20008000000 */
[----:B------:R-:W-:-:S03]  /*13d0*/  UIADD3 UR52, UPT, UPT, -UR5, URZ, URZ ;  /* 0x000000ff05347290 */ /* 0x000fc6000fffe1ff */
[----:B------:R-:W-:Y:S01]  /*13e0*/  UMOV UR10, UR11 ;  /* 0x0000000b000a7c82 */ /* 0x000fe20008000000 */
[----:B------:R-:W-:Y:S02]  /*13f0*/  USHF.R.U32.HI UR4, URZ, UR22, UR4 ;  /* 0x00000016ff047299 */ /* 0x000fe40008011604 */
[----:B------:R-:W-:Y:S01]  /*1400*/  @UP0 USHF.R.U32.HI UR7, URZ, UR22, UR10 ;  /* 0x00000016ff070299 */ /* 0x000fe2000801160a */
[----:B------:R-:W-:Y:S01]  /*1410*/  UMOV UR12, UR13 ;  /* 0x0000000d000c7c82 */ /* 0x000fe20008000000 */
[----:B------:R-:W-:Y:S02]  /*1420*/  USEL UR4, UR24, UR4, !UP0 ;  /* 0x0000000418047287 */ /* 0x000fe4000c000000 */
[----:B------:R-:W-:Y:S02]  /*1430*/  UIMAD.WIDE.U32 UR10, UR7, UR8, URZ ;  /* 0x00000008070a72a5 */ /* 0x000fe4000f8e00ff */
[----:B------:R-:W-:Y:S02]  /*1440*/  @UP2 USHF.R.U32.HI UR6, URZ, UR9, UR12 ;  /* 0x00000009ff062299 */ /* 0x000fe4000801160c */
[----:B------:R-:W-:-:S02]  /*1450*/  UIMAD.WIDE.U32 UR12, UR4, UR8, URZ ;  /* 0x00000008040c72a5 */ /* 0x000fc4000f8e00ff */
[----:B------:R-:W-:Y:S01]  /*1460*/  UIMAD UR52, UR20, UR52, UR21 ;  /* 0x00000034143472a4 */ /* 0x000fe2000f8e0215 */
[----:B------:R-:W-:Y:S02]  /*1470*/  UMOV UR10, UR11 ;  /* 0x0000000b000a7c82 */ /* 0x000fe40008000000 */
[----:B------:R-:W-:Y:S02]  /*1480*/  @UP2 USHF.R.U32.HI UR7, URZ, UR9, UR10 ;  /* 0x00000009ff072299 */ /* 0x000fe4000801160a */
[----:B------:R-:W-:Y:S02]  /*1490*/  UIMAD UR10, UR6, UR19, URZ ;  /* 0x00000013060a72a4 */ /* 0x000fe4000f8e02ff */
[----:B------:R-:W-:-:S04]  /*14a0*/  UIMAD UR7, UR7, UR19, URZ ;  /* 0x00000013070772a4 */ /* 0x000fc8000f8e02ff */
[----:B------:R-:W-:-:S03]  /*14b0*/  UISETP.GE.AND UP0, UPT, UR4, UR7, UPT ;  /* 0x000000070400728c */ /* 0x000fc6000bf06270 */
[----:B------:R-:W-:Y:S01]  /*14c0*/  UMOV UR7, UR13 ;  /* 0x0000000d00077c82 */ /* 0x000fe20008000000 */
[----:B------:R-:W-:Y:S02]  /*14d0*/  UISETP.GE.OR UP0, UPT, UR5, UR10, UP0 ;  /* 0x0000000a0500728c */ /* 0x000fe40008706670 */
[----:B------:R-:W-:Y:S02]  /*14e0*/  UIMAD.WIDE.U32 UR10, UR5, UR8, URZ ;  /* 0x00000008050a72a5 */ /* 0x000fe4000f8e00ff */
[----:B------:R-:W-:Y:S02]  /*14f0*/  USHF.R.U32.HI UR7, URZ, UR9, UR7 ;  /* 0x00000009ff077299 */ /* 0x000fe40008011607 */
[----:B------:R-:W-:Y:S02]  /*1500*/  UIADD3 UR10, UPT, UPT, -UR4, URZ, URZ ;  /* 0x000000ff040a7290 */ /* 0x000fe4000fffe1ff */
[----:B------:R-:W-:Y:S02]  /*1510*/  USEL UR7, UR4, UR7, !UP2 ;  /* 0x0000000704077287 */ /* 0x000fe4000d000000 */
[----:B------:R-:W-:Y:S01]  /*1520*/  UIMAD UR10, UR14, UR10, UR24 ;  /* 0x0000000a0e0a72a4 */ /* 0x000fe2000f8e0218 */
[----:B------:R-:W-:-:S02]  /*1530*/  @!UP0 UMOV UR8, UR11 ;  /* 0x0000000b00088c82 */ /* 0x000fc40008000000 */
[----:B------:R-:W-:Y:S02]  /*1540*/  @!UP0 USHF.R.U32.HI UR8, URZ, UR9, UR8 ;  /* 0x00000009ff088299 */ /* 0x000fe40008011608 */
[----:B------:R-:W-:Y:S02]  /*1550*/  UIADD3 UR9, UPT, UPT, -UR7, URZ, URZ ;  /* 0x000000ff07097290 */ /* 0x000fe4000fffe1ff */
[----:B------:R-:W-:Y:S02]  /*1560*/  @!UP0 USEL UR8, UR5, UR8, !UP2 ;  /* 0x0000000805088287 */ /* 0x000fe4000d000000 */
[----:B------:R-:W-:Y:S02]  /*1570*/  UIMAD UR9, UR19, UR9, UR4 ;  /* 0x00000009130972a4 */ /* 0x000fe4000f8e0204 */
[----:B------:R-:W-:Y:S02]  /*1580*/  @!UP0 UIADD3 UR7, UPT, UPT, UR7, -UR8, URZ ;  /* 0x8000000807078290 */ /* 0x000fe4000fffe0ff */
[----:B------:R-:W-:-:S02]  /*1590*/  @!UP0 UIMAD UR6, UR9, UR6, UR8 ;  /* 0x00000006090682a4 */ /* 0x000fc4000f8e0208 */
[----:B------:R-:W-:-:S04]  /*15a0*/  @!UP0 UIMAD UR4, UR7, UR19, UR5 ;  /* 0x00000013070482a4 */ /* 0x000fc8000f8e0205 */
[----:B------:R-:W-:Y:S01]  /*15b0*/  UIMAD UR24, UR4, UR14, UR10 ;  /* 0x0000000e041872a4 */ /* 0x000fe2000f8e020a */
[----:B------:R-:W-:Y:S02]  /*15c0*/  @!UP0 UMOV UR5, UR6 ;  /* 0x0000000600058c82 */ /* 0x000fe40008000000 */
[----:B------:R-:W-:-:S12]  /*15d0*/  UIMAD UR52, UR5, UR20, UR52 ;  /* 0x00000014053472a4 */ /* 0x000fd8000f8e0234 */
.L_x_18:
[----:B------:R-:W-:-:S09]  /*15e0*/  UISETP.NE.AND UP0, UPT, UR23, 0x1, UPT ;  /* 0x000000011700788c */ /* 0x000fd2000bf05270 */
[----:B------:R-:W-:Y:S05]  /*15f0*/  BRA.U UP0, `(.L_x_19) ;  /* 0x0000000100407547 */ /* 0x000fea000b800000 */
[----:B------:R-:W2:Y:S01]  /*1600*/  LDCU.128 UR8, c[0x0][0xc10] ;  /* 0x00018200ff0877ac */ /* 0x000ea20008000c00 */
[----:B------:R-:W3:Y:S01]  /*1610*/  LDCU UR12, c[0x0][0xc0c] ;  /* 0x00018180ff0c77ac */ /* 0x000ee20008000800 */
[----:B------:R-:W4:Y:S01]  /*1620*/  LDCU UR13, c[0x0][0xc20] ;  /* 0x00018400ff0d77ac */ /* 0x000f220008000800 */
[----:B--2---:R-:W-:Y:S02]  /*1630*/  UIMAD.WIDE.U32 UR4, UR52, UR8, URZ ;  /* 0x00000008340472a5 */ /* 0x004fe4000f8e00ff */
[----:B------:R-:W-:Y:S02]  /*1640*/  UIMAD.WIDE.U32 UR6, UR24, UR11, URZ ;  /* 0x0000000b180672a5 */ /* 0x000fe4000f8e00ff */
[----:B---3--:R-:W-:Y:S02]  /*1650*/  UISETP.NE.AND UP0, UPT, UR12, 0x1, UPT ;  /* 0x000000010c00788c */ /* 0x008fe4000bf05270 */
[----:B------:R-:W-:-:S03]  /*1660*/  USHF.R.U32.HI UR5, URZ, UR9, UR5 ;  /* 0x00000009ff057299 */ /* 0x000fc60008011605 */
[----:B------:R-:W-:Y:S01]  /*1670*/  UMOV UR4, UR7 ;  /* 0x0000000700047c82 */ /* 0x000fe20008000000 */
[----:B------:R-:W-:Y:S02]  /*1680*/  USEL UR5, UR52, UR5, !UP0 ;  /* 0x0000000534057287 */ /* 0x000fe4000c000000 */
[----:B------:R-:W-:Y:S02]  /*1690*/  UISETP.NE.AND UP0, UPT, UR10, 0x1, UPT ;  /* 0x000000010a00788c */ /* 0x000fe4000bf05270 */
[----:B----4-:R-:W-:-:S04]  /*16a0*/  USHF.R.U32.HI UR4, URZ, UR13, UR4 ;  /* 0x0000000dff047299 */ /* 0x010fc80008011604 */
[----:B------:R-:W-:-:S04]  /*16b0*/  USEL UR4, UR24, UR4, !UP0 ;  /* 0x0000000418047287 */ /* 0x000fc8000c000000 */
[----:B------:R-:W-:Y:S02]  /*16c0*/  UIADD3 UR6, UPT, UPT, -UR4, UR5, URZ ;  /* 0x0000000504067290 */ /* 0x000fe4000fffe1ff */
[----:B------:R-:W-:Y:S02]  /*16d0*/  UIADD3 UR4, UPT, UPT, UR4, -UR5, URZ ;  /* 0x8000000504047290 */ /* 0x000fe4000fffe0ff */
[----:B------:R-:W-:Y:S02]  /*16e0*/  UIMAD UR24, UR6, UR10, UR24 ;  /* 0x0000000a061872a4 */ /* 0x000fe4000f8e0218 */
[----:B------:R-:W-:-:S12]  /*16f0*/  UIMAD UR52, UR4, UR12, UR52 ;  /* 0x0000000c043472a4 */ /* 0x000fd8000f8e0234 */
.L_x_19:
[----:B------:R-:W-:Y:S05]  /*1700*/  BRA.U !UP6, `(.L_x_20) ;  /* 0x000000010e0c7547 */ /* 0x000fea000b800000 */
[----:B------:R-:W-:Y:S01]  /*1710*/  UCGABAR_WAIT ;  /* 0x0000000000007dc7 */ /* 0x000fe20008000000 */
[----:B------:R-:W-:Y:S01]  /*1720*/  CCTL.IVALL ;  /* 0x00000000ff00798f */ /* 0x000fe20002000000 */
[----:B------:R-:W-:Y:S05]  /*1730*/  BRA `(.L_x_21) ;  /* 0x0000000000047947 */ /* 0x000fea0003800000 */
.L_x_20:
[----:B------:R-:W-:Y:S06]  /*1740*/  BAR.SYNC.DEFER_BLOCKING 0x0 ;  /* 0x0000000000007b1d */ /* 0x000fec0000010000 */
.L_x_21:
[----:B------:R-:W-:Y:S05]  /*1750*/  BRA.U UP5, `(.L_x_22) ;  /* 0x0000002105607547 */ /* 0x000fea000b800000 */
[----:B------:R-:W2:Y:S01]  /*1760*/  LDCU UR5, c[0x0][0x388] ;  /* 0x00007100ff0577ac */ /* 0x000ea20008000800 */
[----:B------:R-:W-:Y:S01]  /*1770*/  PLOP3.LUT P1, PT, PT, PT, UP3, 0x80, 0x8 ;  /* 0x000000000008781c */ /* 0x000fe20003f2f038 */
[----:B------:R-:W-:Y:S01]  /*1780*/  IMAD.MOV.U32 R2, RZ, RZ, RZ ;  /* 0x000000ffff027224 */ /* 0x000fe200078e00ff */
[----:B------:R-:W-:Y:S01]  /*1790*/  ISETP.EQ.OR P2, PT, R3, RZ, P3 ;  /* 0x000000ff0300720c */ /* 0x000fe20001f42670 */
[----:B------:R-:W3:Y:S01]  /*17a0*/  LDCU UR8, c[0x0][0x38c] ;  /* 0x00007180ff0877ac */ /* 0x000ee20008000800 */
[----:B------:R-:W-:Y:S01]  /*17b0*/  PLOP3.LUT P1, PT, P1, PT, PT, 0x8, 0x80 ;  /* 0x000000000080781c */ /* 0x000fe20000f2e170 */
[----:B------:R-:W4:Y:S01]  /*17c0*/  LDCU.64 UR6, c[0x0][0x390] ;  /* 0x00007200ff0677ac */ /* 0x000f220008000a00 */
[----:B------:R-:W-:Y:S01]  /*17d0*/  UISETP.NE.AND UP1, UPT, UR18, URZ, UPT ;  /* 0x000000ff1200728c */ /* 0x000fe2000bf25270 */
[----:B------:R-:W1:Y:S01]  /*17e0*/  LDCU UR54, c[0x0][0x370] ;  /* 0x00006e00ff3677ac */ /* 0x000e620008000800 */
[----:B--2---:R-:W-:Y:S02]  /*17f0*/  UIADD3 UR5, UPT, UPT, UR5, 0x1f, URZ ;  /* 0x0000001f05057890 */ /* 0x004fe4000fffe0ff */
[----:B------:R-:W-:-:S02]  /*1800*/  USEL UR38, UR56, 0x2, UP1 ;  /* 0x0000000238267887 */ /* 0x000fc40008800000 */
[----:B------:R-:W-:Y:S01]  /*1810*/  USHF.R.S32.HI UR4, URZ, 0x1f, UR5 ;  /* 0x0000001fff047899 */ /* 0x000fe20008011405 */
[----:B------:R-:W2:Y:S03]  /*1820*/  LDCU.64 UR46, c[0x0][0x348] ;  /* 0x00006900ff2e77ac */ /* 0x000ea60008000a00 */
[----:B------:R-:W-:Y:S02]  /*1830*/  ULEA.HI UR4, UR4, UR5, URZ, 0x5 ;  /* 0x0000000504047291 */ /* 0x000fe4000f8f28ff */
[----:B------:R-:W-:Y:S02]  /*1840*/  USHF.L.U32 UR5, UR21, 0x6, URZ ;  /* 0x0000000615057899 */ /* 0x000fe400080006ff */
[----:B------:R-:W-:Y:S02]  /*1850*/  USHF.R.S32.HI UR4, URZ, 0x5, UR4 ;  /* 0x00000005ff047899 */ /* 0x000fe40008011404 */
[----:B------:R-:W-:-:S02]  /*1860*/  ULOP3.LUT UR57, UR5, 0x40, URZ, 0xc0, !UPT ;  /* 0x0000004005397892 */ /* 0x000fc4000f8ec0ff */
[----:B---3--:R-:W-:Y:S02]  /*1870*/  UIMAD UR4, UR4, UR8, URZ ;  /* 0x00000008040472a4 */ /* 0x008fe4000f8e02ff */
[----:B------:R-:W-:Y:S02]  /*1880*/  USHF.L.U32 UR58, UR21, 0x7, URZ ;  /* 0x00000007153a7899 */ /* 0x000fe400080006ff */
[----:B----4-:R-:W-:Y:S01]  /*1890*/  UIMAD UR4, UR4, UR6, URZ ;  /* 0x00000006040472a4 */ /* 0x010fe2000f8e02ff */
[----:B-1----:R-:W1:Y:S03]  /*18a0*/  LDCU UR53, c[0x0][0x374] ;  /* 0x00006e80ff3577ac */ /* 0x002e660008000800 */
[----:B------:R-:W-:Y:S01]  /*18b0*/  UIMAD UR55, UR4, UR7, URZ ;  /* 0x00000007043772a4 */ /* 0x000fe2000f8e02ff */
[----:B------:R-:W-:Y:S01]  /*18c0*/  UMOV UR27, 0x1 ;  /* 0x00000001001b7882 */ /* 0x000fe20000000000 */
[----:B------:R-:W-:-:S02]  /*18d0*/  UMOV UR31, URZ ;  /* 0x000000ff001f7c82 */ /* 0x000fc40008000000 */
[----:B------:R-:W-:Y:S02]  /*18e0*/  UISETP.NE.AND UP2, UPT, UR55, URZ, UPT ;  /* 0x000000ff3700728c */ /* 0x000fe4000bf45270 */
[----:B------:R-:W-:Y:S01]  /*18f0*/  UISETP.LT.U32.AND UP0, UPT, UR55, 0x10, UPT ;  /* 0x000000103700788c */ /* 0x000fe2000bf01070 */
[----:B------:R-:W-:Y:S01]  /*1900*/  UMOV UR36, URZ ;  /* 0x000000ff00247c82 */ /* 0x000fe20008000000 */
[----:B------:R-:W-:Y:S02]  /*1910*/  UMOV UR42, URZ ;  /* 0x000000ff002a7c82 */ /* 0x000fe40008000000 */
[----:B------:R-:W-:-:S04]  /*1920*/  USEL UR4, UR55, 0x10, UP0 ;  /* 0x0000001037047887 */ /* 0x000fc80008000000 */
[----:B------:R-:W-:Y:S02]  /*1930*/  UIADD3 UR5, UPT, UPT, UR4, -0x1, URZ ;  /* 0xffffffff04057890 */ /* 0x000fe4000fffe0ff */
[----:B------:R-:W-:Y:S02]  /*1940*/  @!UP2 UIADD3 UR5, UPT, UPT, UR4, URZ, URZ ;  /* 0x000000ff0405a290 */ /* 0x000fe4000fffe0ff */
[----:B------:R-:W-:Y:S02]  /*1950*/  UIADD3 UR51, UPT, UPT, UR55, -UR4, URZ ;  /* 0x8000000437337290 */ /* 0x000fe4000fffe0ff */
[----:B-12---:R-:W-:-:S12]  /*1960*/  UIADD3 UR56, UPT, UPT, UR5, 0x1, URZ ;  /* 0x0000000105387890 */ /* 0x006fd8000fffe0ff */
.L_x_40:
[----:B------:R-:W1:Y:S01]  /*1970*/  S2UR UR30, SR_CgaCtaId ;  /* 0x00000000001e79c3 */ /* 0x000e620000008800 */
[----:B------:R-:W-:Y:S01]  /*1980*/  UMOV UR4, 0x400 ;  /* 0x0000040000047882 */ /* 0x000fe20000000000 */
[----:B------:R-:W-:Y:S01]  /*1990*/  MOV R0, UR27 ;  /* 0x0000001b00007c02 */ /* 0x000fe20008000f00 */
[----:B------:R-:W-:Y:S02]  /*19a0*/  UISETP.NE.AND UP0, UPT, UR55, URZ, UPT ;  /* 0x000000ff3700728c */ /* 0x000fe4000bf05270 */
[----:B------:R-:W-:Y:S01]  /*19b0*/  ULEA UR18, UR24, UR57, 0x7 ;  /* 0x0000003918127291 */ /* 0x000fe2000f8e38ff */
[----:B------:R-:W-:Y:S01]  /*19c0*/  SHF.L.U32 R0, R0, 0x1f, RZ ;  /* 0x0000001f00007819 */ /* 0x000fe200000006ff */
[----:B------:R-:W-:Y:S01]  /*19d0*/  UMOV UR28, URZ ;  /* 0x000000ff001c7c82 */ /* 0x000fe20008000000 */
[----:B------:R-:W-:Y:S01]  /*19e0*/  UMOV UR22, URZ ;  /* 0x000000ff00167c82 */ /* 0x000fe20008000000 */
[----:B------:R-:W-:Y:S01]  /*19f0*/  UMOV UR21, URZ ;  /* 0x000000ff00157c82 */ /* 0x000fe20008000000 */
[----:B------:R-:W-:Y:S01]  /*1a00*/  UMOV UR20, URZ ;  /* 0x000000ff00147c82 */ /* 0x000fe20008000000 */
[----:B-1----:R-:W-:-:S04]  /*1a10*/  ULEA UR30, UR30, UR4, 0x18 ;  /* 0x000000041e1e7291 */ /* 0x002fc8000f8ec0ff */
[----:B------:R-:W-:-:S09]  /*1a20*/  ULEA UR4, UR31, UR30, 0x3 ;  /* 0x0000001e1f047291 */ /* 0x000fd2000f8e18ff */
[----:B------:R1:W2:Y:S01]  /*1a30*/  SYNCS.PHASECHK.TRANS64.TRYWAIT P0, [UR4+0x80], R0 ;  /* 0x00008000ff0075a7 */ /* 0x0002a20008001104 */
[----:B------:R-:W-:-:S04]  /*1a40*/  ULEA.HI UR4, UR52, UR52, URZ, 0x1 ;  /* 0x0000003434047291 */ /* 0x000fc8000f8f08ff */
[----:B------:R-:W-:-:S04]  /*1a50*/  USHF.L.U32 UR4, UR4, 0x7, URZ ;  /* 0x0000000704047899 */ /* 0x000fc800080006ff */
[----:B------:R-:W-:-:S04]  /*1a60*/  ULOP3.LUT UR4, UR4, 0xffffff00, URZ, 0xc0, !UPT ;  /* 0xffffff0004047892 */ /* 0x000fc8000f8ec0ff */
[----:B------:R-:W-:Y:S01]  /*1a70*/  ULOP3.LUT UR43, UR4, 0x80, UR58, 0xf8, !UPT ;  /* 0x00000080042b7892 */ /* 0x000fe2000f8ef83a */
[----:B------:R-:W-:Y:S11]  /*1a80*/  BRA.U !UP0, `(.L_x_23) ;  /* 0x0000000508ac7547 */ /* 0x000ff6000b800000 */
[----:B------:R-:W3:Y:S01]  /*1a90*/  LDCU.128 UR12, c[0x0][0x480] ;  /* 0x00009000ff0c77ac */ /* 0x000ee20008000c00 */
[----:B------:R-:W4:Y:S01]  /*1aa0*/  LDCU.128 UR8, c[0x0][0x490] ;  /* 0x00009200ff0877ac */ /* 0x000f220008000c00 */
[----:B------:R-:W1:Y:S01]  /*1ab0*/  LDCU.64 UR20, c[0x0][0x4c0] ;  /* 0x00009800ff1477ac */ /* 0x000e620008000a00 */
[----:B------:R-:W1:Y:S01]  /*1ac0*/  LDCU.64 UR16, c[0x0][0x4f0] ;  /* 0x00009e00ff1077ac */ /* 0x000e620008000a00 */
[----:B------:R-:W1:Y:S01]  /*1ad0*/  LDCU UR19, c[0x0][0x4c8] ;  /* 0x00009900ff1377ac */ /* 0x000e620008000800 */
[----:B---3--:R-:W-:Y:S02]  /*1ae0*/  UIMAD.WIDE.U32 UR4, UR43, UR13, URZ ;  /* 0x0000000d2b0472a5 */ /* 0x008fe4000f8e00ff */
[----:B------:R-:W-:Y:S02]  /*1af0*/  UISETP.NE.AND UP0, UPT, UR12, 0x1, UPT ;  /* 0x000000010c00788c */ /* 0x000fe4000bf05270 */
[----:B------:R-:W-:Y:S01]  /*1b00*/  USHF.R.U32.HI UR5, URZ, UR14, UR5 ;  /* 0x0000000eff057299 */ /* 0x000fe20008011605 */
[----:B------:R-:W3:Y:S03]  /*1b10*/  LDCU UR49, c[0x0][0x38c] ;  /* 0x00007180ff3177ac */ /* 0x000ee60008000800 */
[----:B------:R-:W-:-:S02]  /*1b20*/  USEL UR5, UR43, UR5, !UP0 ;  /* 0x000000052b057287 */ /* 0x000fc4000c000000 */
[----:B------:R-:W-:Y:S02]  /*1b30*/  UISETP.NE.AND UP0, UPT, UR15, 0x1, UPT ;  /* 0x000000010f00788c */ /* 0x000fe4000bf05270 */
[----:B----4-:R-:W-:Y:S01]  /*1b40*/  UIMAD.WIDE.U32 UR6, UR5, UR8, URZ ;  /* 0x00000008050672a5 */ /* 0x010fe2000f8e00ff */
[----:B------:R-:W4:Y:S01]  /*1b50*/  LDCU UR8, c[0x0][0x4a0] ;  /* 0x00009400ff0877ac */ /* 0x000f220008000800 */
[----:B------:R-:W1:Y:S05]  /*1b60*/  LDCU UR23, c[0x0][0x4cc] ;  /* 0x00009980ff1777ac */ /* 0x000e6a0008000800 */
[----:B------:R-:W-:Y:S01]  /*1b70*/  UMOV UR4, UR7 ;  /* 0x0000000700047c82 */ /* 0x000fe20008000000 */
[----:B------:R-:W1:Y:S01]  /*1b80*/  LDCU.64 UR40, c[0x0][0x390] ;  /* 0x00007200ff2877ac */ /* 0x000e620008000a00 */
[----:B------:R-:W-:Y:S01]  /*1b90*/  USHF.R.U32.HI UR4, URZ, UR9, UR4 ;  /* 0x00000009ff047299 */ /* 0x000fe20008011604 */
[----:B------:R-:W1:Y:S03]  /*1ba0*/  LDCU UR9, c[0x0][0x4ec] ;  /* 0x00009d80ff0977ac */ /* 0x000e660008000800 */
[----:B------:R-:W-:-:S02]  /*1bb0*/  USEL UR4, UR5, UR4, !UP0 ;  /* 0x0000000405047287 */ /* 0x000fc4000c000000 */
[----:B------:R-:W-:Y:S02]  /*1bc0*/  UISETP.NE.AND UP0, UPT, UR10, 0x1, UPT ;  /* 0x000000010a00788c */ /* 0x000fe4000bf05270 */
[----:B------:R-:W-:Y:S01]  /*1bd0*/  UIMAD.WIDE.U32 UR6, UR4, UR11, URZ ;  /* 0x0000000b040672a5 */ /* 0x000fe2000f8e00ff */
[----:B------:R-:W1:Y:S01]  /*1be0*/  LDCU.64 UR24, c[0x0][0x4d0] ;  /* 0x00009a00ff1877ac */ /* 0x000e620008000a00 */
[----:B------:R-:W-:-:S05]  /*1bf0*/  UIADD3 UR42, UPT, UPT, UR56, UR36, URZ ;  /* 0x00000024382a7290 */ /* 0x000fca000fffe0ff */
[----:B------:R-:W-:Y:S01]  /*1c00*/  UMOV UR6, UR7 ;  /* 0x0000000700067c82 */ /* 0x000fe20008000000 */
[----:B------:R-:W-:Y:S02]  /*1c10*/  UIADD3 UR7, UPT, UPT, -UR4, URZ, URZ ;  /* 0x000000ff04077290 */ /* 0x000fe4000fffe1ff */
[----:B----4-:R-:W-:Y:S02]  /*1c20*/  USHF.R.U32.HI UR6, URZ, UR8, UR6 ;  /* 0x00000008ff067299 */ /* 0x010fe40008011606 */
[----:B------:R-:W-:Y:S02]  /*1c30*/  UIADD3 UR8, UPT, UPT, -UR5, URZ, URZ ;  /* 0x000000ff05087290 */ /* 0x000fe4000fffe1ff */
[----:B------:R-:W-:Y:S02]  /*1c40*/  USEL UR14, UR4, UR6, !UP0 ;  /* 0x00000006040e7287 */ /* 0x000fe4000c000000 */
[----:B------:R-:W-:Y:S02]  /*1c50*/  UIMAD UR7, UR15, UR7, UR5 ;  /* 0x000000070f0772a4 */ /* 0x000fe4000f8e0205 */
[----:B------:R-:W-:-:S02]  /*1c60*/  UIADD3 UR6, UPT, UPT, -UR14, URZ, URZ ;  /* 0x000000ff0e067290 */ /* 0x000fc4000fffe1ff */
[----:B------:R-:W-:Y:S02]  /*1c70*/  UIMAD UR8, UR12, UR8, UR43 ;  /* 0x000000080c0872a4 */ /* 0x000fe4000f8e022b */
[----:B------:R-:W-:Y:S02]  /*1c80*/  UIMAD UR13, UR10, UR6, UR4 ;  /* 0x000000060a0d72a4 */ /* 0x000fe4000f8e0204 */
[----:B-1----:R-:W-:Y:S02]  /*1c90*/  UIMAD UR11, UR8, UR20, UR9 ;  /* 0x00000014080b72a4 */ /* 0x002fe4000f8e0209 */
[----:B------:R-:W-:Y:S01]  /*1ca0*/  UIMAD UR12, UR7, UR21, UR16 ;  /* 0x00000015070c72a4 */ /* 0x000fe2000f8e0210 */
[----:B------:R-:W1:Y:S02]  /*1cb0*/  LDCU.64 UR4, c[0x0][0x4f8] ;  /* 0x00009f00ff0477ac */ /* 0x000e640008000a00 */
[----:B------:R-:W4:Y:S01]  /*1cc0*/  LDCU UR6, c[0x0][0x500] ;  /* 0x0000a000ff0677ac */ /* 0x000f220008000800 */
[----:B------:R-:W-:Y:S01]  /*1cd0*/  UIMAD UR13, UR13, UR19, UR17 ;  /* 0x000000130d0d72a4 */ /* 0x000fe2000f8e0211 */
[----:B------:R-:W-:Y:S01]  /*1ce0*/  UMOV UR28, URZ ;  /* 0x000000ff001c7c82 */ /* 0x000fe20008000000 */
[----:B------:R-:W-:Y:S01]  /*1cf0*/  UMOV UR7, UR31 ;  /* 0x0000001f00077c82 */ /* 0x000fe20008000000 */
[----:B------:R-:W-:Y:S01]  /*1d00*/  UMOV UR20, URZ ;  /* 0x000000ff00147c82 */ /* 0x000fe20008000000 */
[----:B------:R-:W-:Y:S01]  /*1d10*/  UMOV UR21, URZ ;  /* 0x000000ff00157c82 */ /* 0x000fe20008000000 */
[----:B---3--:R-:W-:-:S07]  /*1d20*/  UMOV UR22, URZ ;  /* 0x000000ff00167c82 */ /* 0x008fce0008000000 */
.L_x_29:
[----:B------:R-:W-:Y:S01]  /*1d30*/  @!P3 MOV R3, 0x6000 ;  /* 0x000060000003b802 */ /* 0x000fe20000000f00 */
[----:B------:R-:W-:Y:S01]  /*1d40*/  ULEA UR9, UR7, UR30, 0x3 ;  /* 0x0000001e07097291 */ /* 0x000fe2000f8e18ff */
[----:B--2---:R-:W-:Y:S11]  /*1d50*/  @P0 BRA `(.L_x_24) ;  /* 0x0000000000100947 */ /* 0x004ff60003800000 */
[----:B------:R-:W-:Y:S04]  /*1d60*/  MOV R4, UR27 ;  /* 0x0000001b00047c02 */ /* 0x000fe80008000f00 */
[----:B------:R-:W-:Y:S04]  /*1d70*/  SHF.L.U32 R4, R4, 0x1f, RZ ;  /* 0x0000001f04047819 */ /* 0x000fe800000006ff */
[----:B------:R-:W2:Y:S02]  /*1d80*/  SYNCS.PHASECHK.TRANS64.TRYWAIT P0, [UR9+0x80], R4 ;  /* 0x00008004ff0075a7 */ /* 0x000ea40008001109 */
[----:B--2---:R-:W-:Y:S05]  /*1d90*/  @!P0 BRA `(.L_x_25) ;  /* 0x0000008800d08947 */ /* 0x004fea0003800000 */
.L_x_24:
[----:B------:R3:W-:Y:S01]  /*1da0*/  @!P3 SYNCS.ARRIVE.TRANS64 RZ, [UR9], R3 ;  /* 0x00000003ffffb9a7 */ /* 0x0007e20008000009 */
[----:B------:R-:W-:Y:S04]  /*1db0*/  ULOP3.LUT UR8, UR38, 0x2, URZ, 0xfc, !UPT ;  /* 0x0000000226087892 */ /* 0x000fe8000f8efcff */
[----:B------:R-:W-:Y:S09]  /*1dc0*/  UISETP.NE.AND UP0, UPT, UR8, 0x2, UPT ;  /* 0x000000020800788c */ /* 0x000ff2000bf05270 */
[----:B------:R-:W-:Y:S05]  /*1dd0*/  BRA.U UP0, `(.L_x_26) ;  /* 0x0000000100047547 */ /* 0x000fea000b800000 */
[----:B-1--4-:R-:W-:Y:S05]  /*1de0*/  BPT.TRAP 0x1 ;  /* 0x000000040000795c */ /* 0x012fea0000300000 */
.L_x_26:
[----:B------:R-:W-:Y:S04]  /*1df0*/  BSSY.RECONVERGENT B0, `(.L_x_27) ;  /* 0x0000003000007945 */ /* 0x000fe80003800200 */
[----:B------:R-:W-:Y:S05]  /*1e00*/  @P2 BRA `(.L_x_28) ;  /* 0x0000000000042947 */ /* 0x000fea0003800000 */
[----:B-1--4-:R-:W-:Y:S05]  /*1e10*/  BPT.TRAP 0x1 ;  /* 0x000000040000795c */ /* 0x012fea0000300000 */
.L_x_28:
[----:B-1--4-:R-:W-:Y:S05]  /*1e20*/  BSYNC.RECONVERGENT B0 ;  /* 0x0000000000007941 */ /* 0x012fea0003800200 */
.L_x_27:
[----:B------:R-:W-:Y:S02]  /*1e30*/  UIADD3 UR8, UPT, UPT, UR7, 0x1, URZ ;  /* 0x0000000107087890 */ /* 0x000fe4000fffe0ff */
[----:B------:R-:W-:Y:S02]  /*1e40*/  UIMAD UR15, UR20, UR23, UR4 ;  /* 0x00000017140f72a4 */ /* 0x000fe4000f8e0204 */
[----:B------:R-:W-:Y:S02]  /*1e50*/  UISETP.NE.AND UP0, UPT, UR8, 0x10, UPT ;  /* 0x000000100800788c */ /* 0x000fe4000bf05270 */
[----:B------:R-:W-:Y:S02]  /*1e60*/  ULEA UR17, UR7, UR30, 0xd ;  /* 0x0000001e07117291 */ /* 0x000fe4000f8e68ff */
[----:B------:R-:W-:Y:S02]  /*1e70*/  USEL UR10, URZ, 0x1, UP0 ;  /* 0x00000001ff0a7887 */ /* 0x000fe40008000000 */
[----:B------:R-:W-:Y:S02]  /*1e80*/  USEL UR31, UR8, URZ, UP0 ;  /* 0x000000ff081f7287 */ /* 0x000fe40008000000 */
[----:B------:R-:W-:Y:S02]  /*1e90*/  ULOP3.LUT UR27, UR27, UR10, URZ, 0x3c, !UPT ;  /* 0x0000000a1b1b7292 */ /* 0x000fe4000f8e3cff */
[----:B------:R-:W-:Y:S02]  /*1ea0*/  ULEA UR8, UR31, UR30, 0x3 ;  /* 0x0000001e1f087291 */ /* 0x000fe4000f8e18ff */
[----:B------:R-:W-:Y:S02]  /*1eb0*/  ULEA UR16, UR7, UR30, 0xc ;  /* 0x0000001e07107291 */ /* 0x000fe4000f8e60ff */
[----:B------:R-:W-:Y:S01]  /*1ec0*/  UIADD3 UR34, UP0, UPT, UR46, 0x80, URZ ;  /* 0x000000802e227890 */ /* 0x000fe2000ff1e0ff */
[----:B--2---:R-:W-:Y:S01]  /*1ed0*/  MOV R0, UR27 ;  /* 0x0000001b00007c02 */ /* 0x004fe20008000f00 */
[----:B------:R-:W-:Y:S02]  /*1ee0*/  ULOP3.LUT UR9, UR9, 0xfefffff8, URZ, 0xc0, !UPT ;  /* 0xfefffff809097892 */ /* 0x000fe4000f8ec0ff */
[----:B------:R-:W-:Y:S01]  /*1ef0*/  USHF.L.U32 UR10, UR28, 0x5, URZ ;  /* 0x000000051c0a7899 */ /* 0x000fe200080006ff */
[----:B------:R-:W-:Y:S01]  /*1f00*/  SHF.L.U32 R0, R0, 0x1f, RZ ;  /* 0x0000001f00007819 */ /* 0x000fe200000006ff */
[----:B------:R-:W-:Y:S02]  /*1f10*/  UIADD3.X UR35, UPT, UPT, URZ, UR47, URZ, UP0, !UPT ;  /* 0x0000002fff237290 */ /* 0x000fe400087fe4ff */
[----:B------:R-:W-:Y:S01]  /*1f20*/  UIADD3 UR32, UP3, UPT, UR46, 0x200, URZ ;  /* 0x000002002e207890 */ /* 0x000fe2000ff7e0ff */
[----:B------:R1:W2:Y:S01]  /*1f30*/  SYNCS.PHASECHK.TRANS64.TRYWAIT P0, [UR8+0x80], R0 ;  /* 0x00008000ff0075a7 */ /* 0x0002a20008001108 */
[----:B------:R-:W-:Y:S02]  /*1f40*/  UIMAD UR8, UR21, UR24, UR5 ;  /* 0x00000018150872a4 */ /* 0x000fe4000f8e0205 */
[----:B------:R-:W-:Y:S02]  /*1f50*/  UIMAD UR7, UR22, UR25, UR6 ;  /* 0x00000019160772a4 */ /* 0x000fe4000f8e0206 */
[----:B------:R-:W-:Y:S02]  /*1f60*/  ULEA UR15, UR8, UR15, 0x5 ;  /* 0x0000000f080f7291 */ /* 0x000fe4000f8e28ff */
[----:B------:R-:W-:Y:S02]  /*1f70*/  UIADD3 UR8, UPT, UPT, UR17, 0x8400, URZ ;  /* 0x0000840011087890 */ /* 0x000fe4000fffe0ff */
[----:B------:R-:W-:Y:S02]  /*1f80*/  ULEA UR7, UR7, UR15, 0xa ;  /* 0x0000000f07077291 */ /* 0x000fe4000f8e50ff */
[----:B------:R-:W-:Y:S02]  /*1f90*/  UIADD3.X UR33, UPT, UPT, URZ, UR47, URZ, UP3, !UPT ;  /* 0x0000002fff217290 */ /* 0x000fe40009ffe4ff */
[----:B------:R-:W-:Y:S02]  /*1fa0*/  UPRMT UR7, UR7, 0x5410, URZ ;  /* 0x0000541007077896 */ /* 0x000fe400080000ff */
[----:B------:R-:W-:Y:S02]  /*1fb0*/  UIADD3 UR16, UPT, UPT, UR16, 0x28400, URZ ;  /* 0x0002840010107890 */ /* 0x000fe4000fffe0ff */
[----:B------:R-:W-:Y:S02]  /*1fc0*/  UIADD3 UR37, UPT, UPT, UR20, 0x1, URZ ;  /* 0x0000000114257890 */ /* 0x000fe4000fffe0ff */
[----:B------:R-:W-:Y:S02]  /*1fd0*/  UIADD3 UR29, UPT, UPT, UR21, 0x1, URZ ;  /* 0x00000001151d7890 */ /* 0x000fe4000fffe0ff */
[----:B------:R-:W-:Y:S02]  /*1fe0*/  UISETP.NE.AND UP2, UPT, UR37, UR49, UPT ;  /* 0x000000312500728c */ /* 0x000fe4000bf45270 */
[----:B------:R-:W-:Y:S02]  /*1ff0*/  UIADD3 UR26, UPT, UPT, UR22, 0x1, URZ ;  /* 0x00000001161a7890 */ /* 0x000fe4000fffe0ff */
[----:B------:R-:W-:Y:S01]  /*2000*/  UIADD3 UR36, UPT, UPT, UR36, 0x1, URZ ;  /* 0x0000000124247890 */ /* 0x000fe2000fffe0ff */
[----:B------:R-:W-:Y:S01]  /*2010*/  UMOV UR44, 0x0 ;  /* 0x00000000002c7882 */ /* 0x000fe20000000000 */
[----:B------:R-:W-:Y:S01]  /*2020*/  UMOV UR45, 0x10000000 ;  /* 0x10000000002d7882 */ /* 0x000fe20000000000 */
[----:B------:R-:W-:Y:S01]  /*2030*/  UMOV UR17, UR9 ;  /* 0x0000000900117c82 */ /* 0x000fe20008000000 */
[----:B------:R4:W-:Y:S01]  /*2040*/  UTMALDG.5D.IM2COL.2CTA [UR8], [UR34], UR7, desc[UR44] ;  /* 0x00002c08220073b4 */ /* 0x0009e20008261007 */
[----:B------:R-:W-:Y:S02]  /*2050*/  UMOV UR19, UR10 ;  /* 0x0000000a00137c82 */ /* 0x000fe40008000000 */
[----:B------:R-:W-:Y:S04]  /*2060*/  @UP2 UIADD3 UR29, UPT, UPT, UR21, URZ, URZ ;  /* 0x000000ff151d2290 */ /* 0x000fe8000fffe0ff */
[----:B------:R-:W-:Y:S01]  /*2070*/  UISETP.NE.AND UP1, UPT, UR29, UR40, UPT ;  /* 0x000000281d00728c */ /* 0x000fe2000bf25270 */
[----:B------:R3:W-:Y:S10]  /*2080*/  UTMALDG.5D.2CTA [UR16], [UR32], desc[UR44] ;  /* 0x00002c10200075b4 */ /* 0x0007f40008221000 */
[----:B------:R-:W-:Y:S04]  /*2090*/  @UP1 UIADD3 UR26, UPT, UPT, UR22, URZ, URZ ;  /* 0x000000ff161a1290 */ /* 0x000fe8000fffe0ff */
[----:B------:R-:W-:Y:S02]  /*20a0*/  UISETP.NE.AND UP0, UPT, UR26, UR41, UPT ;  /* 0x000000291a00728c */ /* 0x000fe4000bf05270 */
[----:B----4-:R-:W-:Y:S09]  /*20b0*/  UIADD3 UR8, UPT, UPT, UR28, 0x1, URZ ;  /* 0x000000011c087890 */ /* 0x010ff2000fffe0ff */
[----:B------:R-:W-:Y:S01]  /*20c0*/  @UP0 UIADD3 UR8, UPT, UPT, UR28, URZ, URZ ;  /* 0x000000ff1c080290 */ /* 0x000fe2000fffe0ff */
[----:B------:R-:W-:Y:S01]  /*20d0*/  UMOV UR7, UR31 ;  /* 0x0000001f00077c82 */ /* 0x000fe20008000000 */
[----:B---3--:R-:W-:Y:S02]  /*20e0*/  USEL UR22, UR26, URZ, UP0 ;  /* 0x000000ff1a167287 */ /* 0x008fe40008000000 */
[----:B------:R-:W-:Y:S02]  /*20f0*/  UISETP.NE.AND UP0, UPT, UR36, UR42, UPT ;  /* 0x0000002a2400728c */ /* 0x000fe4000bf05270 */
[----:B------:R-:W-:Y:S02]  /*2100*/  USEL UR20, UR37, URZ, UP2 ;  /* 0x000000ff25147287 */ /* 0x000fe40009000000 */
[----:B------:R-:W-:Y:S01]  /*2110*/  USEL UR21, UR29, URZ, UP1 ;  /* 0x000000ff1d157287 */ /* 0x000fe20008800000 */
[----:B------:R-:W-:Y:S04]  /*2120*/  UMOV UR28, UR8 ;  /* 0x00000008001c7c82 */ /* 0x000fe80008000000 */
[----:B-1----:R-:W-:Y:S07]  /*2130*/  BRA.U UP0, `(.L_x_29) ;  /* 0xfffffff900fc7547 */ /* 0x002fee000b83ffff */
.L_x_23:
[----:B------:R-:W-:Y:S01]  /*2140*/  ULEA UR4, UR31, UR30, 0x3 ;  /* 0x0000001e1f047291 */ /* 0x000fe2000f8e18ff */
[----:B-1----:R-:W-:Y:S01]  /*2150*/  MOV R0, UR27 ;  /* 0x0000001b00007c02 */ /* 0x002fe20008000f00 */
[----:B------:R-:W-:Y:S01]  /*2160*/  @!P1 SYNCS.ARRIVE.TRANS64.A1T0 RZ, [UR30+0x148], RZ ;  /* 0x000148ffffff99a7 */ /* 0x000fe2000810001e */
[----:B------:R-:W-:Y:S02]  /*2170*/  UISETP.GE.AND UP0, UPT, UR51, 0x1, UPT ;  /* 0x000000013300788c */ /* 0x000fe4000bf06270 */
[----:B------:R-:W-:-:S04]  /*2180*/  SHF.L.U32 R0, R0, 0x1f, RZ ;  /* 0x0000001f00007819 */ /* 0x000fc800000006ff */
[----:B--2---:R1:W2:Y:S03]  /*2190*/  SYNCS.PHASECHK.TRANS64.TRYWAIT P0, [UR4+0x80], R0 ;  /* 0x00008000ff0075a7 */ /* 0x0042a60008001104 */
[----:B------:R-:W-:Y:S05]  /*21a0*/  BRA.U !UP0, `(.L_x_30) ;  /* 0x0000000508a47547 */ /* 0x000fea000b800000 */
[----:B------:R-:W3:Y:S01]  /*21b0*/  LDCU.128 UR8, c[0x0][0x480] ;  /* 0x00009000ff0877ac */ /* 0x000ee20008000c00 */
[----:B------:R-:W4:Y:S01]  /*21c0*/  LDCU.128 UR32, c[0x0][0x490] ;  /* 0x00009200ff2077ac */ /* 0x000f220008000c00 */
[----:B------:R-:W1:Y:S01]  /*21d0*/  LDCU UR13, c[0x0][0x4c8] ;  /* 0x00009900ff0d77ac */ /* 0x000e620008000800 */
        /* <DEDUP_REMOVED lines=10> */
[----:B------:R-:W1:Y:S05]  /*2280*/  LDCU.64 UR40, c[0x0][0x390] ;  /* 0x00007200ff2877ac */ /* 0x000e6a0008000a00 */
[----:B------:R-:W-:Y:S01]  /*2290*/  UMOV UR4, UR7 ;  /* 0x0000000700047c82 */ /* 0x000fe20008000000 */
[----:B------:R-:W1:Y:S01]  /*22a0*/  LDCU.64 UR24, c[0x0][0x4d0] ;  /* 0x00009a00ff1877ac */ /* 0x000e620008000a00 */
[----:B------:R-:W-:Y:S01]  /*22b0*/  USHF.R.U32.HI UR4, URZ, UR33, UR4 ;  /* 0x00000021ff047299 */ /* 0x000fe20008011604 */
[----:B------:R-:W4:Y:S03]  /*22c0*/  LDCU.64 UR32, c[0x0][0x4c0] ;  /* 0x00009800ff2077ac */ /* 0x000f260008000a00 */
[----:B------:R-:W-:-:S02]  /*22d0*/  USEL UR4, UR5, UR4, !UP0 ;  /* 0x0000000405047287 */ /* 0x000fc4000c000000 */
[----:B------:R-:W-:Y:S02]  /*22e0*/  UISETP.NE.AND UP0, UPT, UR34, 0x1, UPT ;  /* 0x000000012200788c */ /* 0x000fe4000bf05270 */
[----:B------:R-:W-:Y:S02]  /*22f0*/  UIMAD.WIDE.U32 UR6, UR4, UR35, URZ ;  /* 0x00000023040672a5 */ /* 0x000fe4000f8e00ff */
[----:B------:R-:W-:Y:S01]  /*2300*/  UIADD3 UR42, UPT, UPT, UR51, UR42, URZ ;  /* 0x0000002a332a7290 */ /* 0x000fe2000fffe0ff */
[----:B------:R-:W-:-:S04]  /*2310*/  UMOV UR37, UR51 ;  /* 0x0000003300257c82 */ /* 0x000fc80008000000 */
[----:B------:R-:W-:Y:S01]  /*2320*/  UMOV UR6, UR7 ;  /* 0x0000000700067c82 */ /* 0x000fe20008000000 */
[----:B------:R-:W-:Y:S02]  /*2330*/  UIADD3 UR7, UPT, UPT, -UR5, URZ, URZ ;  /* 0x000000ff05077290 */ /* 0x000fe4000fffe1ff */
[----:B---3--:R-:W-:Y:S02]  /*2340*/  USHF.R.U32.HI UR6, URZ, UR9, UR6 ;  /* 0x00000009ff067299 */ /* 0x008fe40008011606 */
[----:B------:R-:W-:Y:S02]  /*2350*/  UIMAD UR7, UR8, UR7, UR43 ;  /* 0x00000007080772a4 */ /* 0x000fe4000f8e022b */
[----:B------:R-:W-:Y:S02]  /*2360*/  USEL UR14, UR4, UR6, !UP0 ;  /* 0x00000006040e7287 */ /* 0x000fe4000c000000 */
[----:B------:R-:W-:Y:S02]  /*2370*/  UIADD3 UR6, UPT, UPT, -UR4, URZ, URZ ;  /* 0x000000ff04067290 */ /* 0x000fe4000fffe1ff */
[----:B------:R-:W-:-:S02]  /*2380*/  UIADD3 UR9, UPT, UPT, -UR14, URZ, URZ ;  /* 0x000000ff0e097290 */ /* 0x000fc4000fffe1ff */
[----:B------:R-:W-:Y:S02]  /*2390*/  UIMAD UR12, UR11, UR6, UR5 ;  /* 0x000000060b0c72a4 */ /* 0x000fe4000f8e0205 */
[----:B------:R-:W-:Y:S02]  /*23a0*/  UIMAD UR9, UR34, UR9, UR4 ;  /* 0x00000009220972a4 */ /* 0x000fe4000f8e0204 */
[----:B----4-:R-:W-:Y:S01]  /*23b0*/  UIMAD UR11, UR7, UR32, UR10 ;  /* 0x00000020070b72a4 */ /* 0x010fe2000f8e020a */
[----:B------:R-:W3:Y:S02]  /*23c0*/  LDCU UR43, c[0x0][0x38c] ;  /* 0x00007180ff2b77ac */ /* 0x000ee40008000800 */
[----:B------:R-:W4:Y:S01]  /*23d0*/  LDCU UR6, c[0x0][0x500] ;  /* 0x0000a000ff0677ac */ /* 0x000f220008000800 */
[----:B------:R-:W2:Y:S01]  /*23e0*/  LDCU.64 UR4, c[0x0][0x4f8] ;  /* 0x00009f00ff0477ac */ /* 0x000ea20008000a00 */
[----:B-1----:R-:W-:Y:S02]  /*23f0*/  UIMAD UR12, UR12, UR33, UR16 ;  /* 0x000000210c0c72a4 */ /* 0x002fe4000f8e0210 */
[----:B------:R-:W-:Y:S01]  /*2400*/  UIMAD UR13, UR9, UR13, UR17 ;  /* 0x0000000d090d72a4 */ /* 0x000fe2000f8e0211 */
[----:B------:R-:W-:-:S11]  /*2410*/  UMOV UR7, UR31 ;  /* 0x0000001f00077c82 */ /* 0x000fd60008000000 */
.L_x_36:
[----:B------:R-:W-:Y:S01]  /*2420*/  @!P3 MOV R3, 0x6000 ;  /* 0x000060000003b802 */ /* 0x000fe20000000f00 */
[----:B------:R-:W-:Y:S01]  /*2430*/  ULEA UR9, UR7, UR30, 0x3 ;  /* 0x0000001e07097291 */ /* 0x000fe2000f8e18ff */
[----:B--23--:R-:W-:Y:S11]  /*2440*/  @P0 BRA `(.L_x_31) ;  /* 0x0000000000100947 */ /* 0x00cff60003800000 */
[----:B------:R-:W-:Y:S04]  /*2450*/  MOV R4, UR27 ;  /* 0x0000001b00047c02 */ /* 0x000fe80008000f00 */
[----:B------:R-:W-:Y:S04]  /*2460*/  SHF.L.U32 R4, R4, 0x1f, RZ ;  /* 0x0000001f04047819 */ /* 0x000fe800000006ff */
[----:B------:R-:W1:Y:S02]  /*2470*/  SYNCS.PHASECHK.TRANS64.TRYWAIT P0, [UR9+0x80], R4 ;  /* 0x00008004ff0075a7 */ /* 0x000e640008001109 */
[----:B-1----:R-:W-:Y:S05]  /*2480*/  @!P0 BRA `(.L_x_32) ;  /* 0x00000084002c8947 */ /* 0x002fea0003800000 */
.L_x_31:
[----:B------:R2:W-:Y:S01]  /*2490*/  @!P3 SYNCS.ARRIVE.TRANS64 RZ, [UR9], R3 ;  /* 0x00000003ffffb9a7 */ /* 0x0005e20008000009 */
[----:B------:R-:W-:Y:S04]  /*24a0*/  ULOP3.LUT UR8, UR38, 0x2, URZ, 0xfc, !UPT ;  /* 0x0000000226087892 */ /* 0x000fe8000f8efcff */
[----:B------:R-:W-:Y:S09]  /*24b0*/  UISETP.NE.AND UP0, UPT, UR8, 0x2, UPT ;  /* 0x000000020800788c */ /* 0x000ff2000bf05270 */
[----:B------:R-:W-:Y:S05]  /*24c0*/  BRA.U UP0, `(.L_x_33) ;  /* 0x0000000100047547 */ /* 0x000fea000b800000 */
[----:B---34-:R-:W-:Y:S05]  /*24d0*/  BPT.TRAP 0x1 ;  /* 0x000000040000795c */ /* 0x018fea0000300000 */
.L_x_33:
[----:B------:R-:W-:Y:S04]  /*24e0*/  BSSY.RECONVERGENT B0, `(.L_x_34) ;  /* 0x0000003000007945 */ /* 0x000fe80003800200 */
[----:B------:R-:W-:Y:S05]  /*24f0*/  @P2 BRA `(.L_x_35) ;  /* 0x0000000000042947 */ /* 0x000fea0003800000 */
[----:B---34-:R-:W-:Y:S05]  /*2500*/  BPT.TRAP 0x1 ;  /* 0x000000040000795c */ /* 0x018fea0000300000 */
.L_x_35:
[----:B---34-:R-:W-:Y:S05]  /*2510*/  BSYNC.RECONVERGENT B0 ;  /* 0x0000000000007941 */ /* 0x018fea0003800200 */
.L_x_34:
        /* <DEDUP_REMOVED lines=8> */
[----:B------:R-:W-:Y:S02]  /*25a0*/  UIMAD UR10, UR21, UR24, UR5 ;  /* 0x00000018150a72a4 */ /* 0x000fe4000f8e0205 */
[----:B------:R-:W-:Y:S01]  /*25b0*/  UIADD3 UR34, UP0, UPT, UR46, 0x80, URZ ;  /* 0x000000802e227890 */ /* 0x000fe2000ff1e0ff */
[----:B-1----:R-:W-:Y:S01]  /*25c0*/  MOV R0, UR27 ;  /* 0x0000001b00007c02 */ /* 0x002fe20008000f00 */
[----:B------:R-:W-:Y:S02]  /*25d0*/  ULEA UR15, UR10, UR15, 0x5 ;  /* 0x0000000f0a0f7291 */ /* 0x000fe4000f8e28ff */
[----:B------:R-:W-:Y:S01]  /*25e0*/  USHF.L.U32 UR19, UR28, 0x5, URZ ;  /* 0x000000051c137899 */ /* 0x000fe200080006ff */
[----:B------:R-:W-:Y:S01]  /*25f0*/  SHF.L.U32 R0, R0, 0x1f, RZ ;  /* 0x0000001f00007819 */ /* 0x000fe200000006ff */
[----:B------:R-:W-:Y:S02]  /*2600*/  ULOP3.LUT UR9, UR9, 0xfefffff8, URZ, 0xc0, !UPT ;  /* 0xfefffff809097892 */ /* 0x000fe4000f8ec0ff */
[----:B------:R-:W-:Y:S01]  /*2610*/  UIADD3.X UR35, UPT, UPT, URZ, UR47, URZ, UP0, !UPT ;  /* 0x0000002fff237290 */ /* 0x000fe200087fe4ff */
[----:B------:R1:W3:Y:S01]  /*2620*/  SYNCS.PHASECHK.TRANS64.TRYWAIT P0, [UR8+0x80], R0 ;  /* 0x00008000ff0075a7 */ /* 0x0002e20008001108 */
[----:B------:R-:W-:Y:S02]  /*2630*/  ULEA UR8, UR7, UR30, 0xd ;  /* 0x0000001e07087291 */ /* 0x000fe4000f8e68ff */
[----:B------:R-:W-:Y:S02]  /*2640*/  UIMAD UR7, UR22, UR25, UR6 ;  /* 0x00000019160772a4 */ /* 0x000fe4000f8e0206 */
[----:B------:R-:W-:Y:S02]  /*2650*/  UIADD3 UR8, UPT, UPT, UR8, 0x8400, URZ ;  /* 0x0000840008087890 */ /* 0x000fe4000fffe0ff */
[----:B------:R-:W-:Y:S02]  /*2660*/  ULEA UR7, UR7, UR15, 0xa ;  /* 0x0000000f07077291 */ /* 0x000fe4000f8e50ff */
[----:B------:R-:W-:Y:S02]  /*2670*/  UIADD3 UR32, UP3, UPT, UR46, 0x200, URZ ;  /* 0x000002002e207890 */ /* 0x000fe4000ff7e0ff */
[----:B------:R-:W-:Y:S02]  /*2680*/  UPRMT UR7, UR7, 0x5410, URZ ;  /* 0x0000541007077896 */ /* 0x000fe400080000ff */
[----:B------:R-:W-:Y:S02]  /*2690*/  UIADD3.X UR33, UPT, UPT, URZ, UR47, URZ, UP3, !UPT ;  /* 0x0000002fff217290 */ /* 0x000fe40009ffe4ff */
[----:B------:R-:W-:Y:S02]  /*26a0*/  UIADD3 UR16, UPT, UPT, UR16, 0x28400, URZ ;  /* 0x0002840010107890 */ /* 0x000fe4000fffe0ff */
[----:B------:R-:W-:Y:S02]  /*26b0*/  UIADD3 UR36, UPT, UPT, UR20, 0x1, URZ ;  /* 0x0000000114247890 */ /* 0x000fe4000fffe0ff */
[----:B------:R-:W-:Y:S02]  /*26c0*/  UIADD3 UR29, UPT, UPT, UR21, 0x1, URZ ;  /* 0x00000001151d7890 */ /* 0x000fe4000fffe0ff */
[----:B------:R-:W-:Y:S02]  /*26d0*/  UISETP.NE.AND UP2, UPT, UR36, UR43, UPT ;  /* 0x0000002b2400728c */ /* 0x000fe4000bf45270 */
[----:B------:R-:W-:Y:S01]  /*26e0*/  UIADD3 UR26, UPT, UPT, UR22, 0x1, URZ ;  /* 0x00000001161a7890 */ /* 0x000fe2000fffe0ff */
[----:B------:R-:W-:Y:S01]  /*26f0*/  UMOV UR44, 0x0 ;  /* 0x00000000002c7882 */ /* 0x000fe20000000000 */
[----:B------:R-:W-:Y:S01]  /*2700*/  UMOV UR45, 0x10000000 ;  /* 0x10000000002d7882 */ /* 0x000fe20000000000 */
[----:B------:R-:W-:Y:S01]  /*2710*/  UMOV UR10, UR19 ;  /* 0x00000013000a7c82 */ /* 0x000fe20008000000 */
[----:B------:R-:W-:Y:S01]  /*2720*/  UMOV UR17, UR9 ;  /* 0x0000000900117c82 */ /* 0x000fe20008000000 */
[----:B------:R4:W-:Y:S04]  /*2730*/  UTMALDG.5D.IM2COL.2CTA [UR8], [UR34], UR7, desc[UR44] ;  /* 0x00002c08220073b4 */ /* 0x0009e80008261007 */
[----:B------:R-:W-:Y:S04]  /*2740*/  @UP2 UIADD3 UR29, UPT, UPT, UR21, URZ, URZ ;  /* 0x000000ff151d2290 */ /* 0x000fe8000fffe0ff */
[----:B------:R-:W-:Y:S01]  /*2750*/  UISETP.NE.AND UP1, UPT, UR29, UR40, UPT ;  /* 0x000000281d00728c */ /* 0x000fe2000bf25270 */
[----:B------:R2:W-:Y:S10]  /*2760*/  UTMALDG.5D.2CTA [UR16], [UR32], desc[UR44] ;  /* 0x00002c10200075b4 */ /* 0x0005f40008221000 */
[----:B------:R-:W-:Y:S04]  /*2770*/  @UP1 UIADD3 UR26, UPT, UPT, UR22, URZ, URZ ;  /* 0x000000ff161a1290 */ /* 0x000fe8000fffe0ff */
[----:B------:R-:W-:Y:S02]  /*2780*/  UISETP.NE.AND UP0, UPT, UR26, UR41, UPT ;  /* 0x000000291a00728c */ /* 0x000fe4000bf05270 */
[----:B----4-:R-:W-:Y:S09]  /*2790*/  UIADD3 UR8, UPT, UPT, UR28, 0x1, URZ ;  /* 0x000000011c087890 */ /* 0x010ff2000fffe0ff */
[----:B------:R-:W-:Y:S02]  /*27a0*/  @UP0 UIADD3 UR8, UPT, UPT, UR28, URZ, URZ ;  /* 0x000000ff1c080290 */ /* 0x000fe4000fffe0ff */
[----:B------:R-:W-:Y:S02]  /*27b0*/  UIADD3 UR7, UPT, UPT, UR37, -0x1, URZ ;  /* 0xffffffff25077890 */ /* 0x000fe4000fffe0ff */
[----:B--2---:R-:W-:Y:S02]  /*27c0*/  USEL UR22, UR26, URZ, UP0 ;  /* 0x000000ff1a167287 */ /* 0x004fe40008000000 */
[----:B------:R-:W-:Y:S02]  /*27d0*/  UISETP.GT.U32.AND UP0, UPT, UR37, 0x1, UPT ;  /* 0x000000012500788c */ /* 0x000fe4000bf04070 */
[----:B------:R-:W-:Y:S02]  /*27e0*/  USEL UR20, UR36, URZ, UP2 ;  /* 0x000000ff24147287 */ /* 0x000fe40009000000 */
[----:B------:R-:W-:Y:S01]  /*27f0*/  USEL UR21, UR29, URZ, UP1 ;  /* 0x000000ff1d157287 */ /* 0x000fe20008800000 */
[----:B------:R-:W-:Y:S01]  /*2800*/  UMOV UR37, UR7 ;  /* 0x0000000700257c82 */ /* 0x000fe20008000000 */
[----:B------:R-:W-:Y:S01]  /*2810*/  UMOV UR7, UR31 ;  /* 0x0000001f00077c82 */ /* 0x000fe20008000000 */
[----:B------:R-:W-:Y:S02]  /*2820*/  UMOV UR28, UR8 ;  /* 0x00000008001c7c82 */ /* 0x000fe40008000000 */
[----:B-1----:R-:W-:Y:S07]  /*2830*/  BRA.U UP0, `(.L_x_36) ;  /* 0xfffffff900f87547 */ /* 0x002fee000b83ffff */
.L_x_30:
[----:B------:R-:W-:Y:S01]  /*2840*/  SHF.L.U32 R3, R2, 0x1f, RZ ;  /* 0x0000001f02037819 */ /* 0x000fe200000006ff */
[----:B------:R-:W-:-:S03]  /*2850*/  NOP ;  /* 0x0000000000007918 */ /* 0x000fc60000000000 */
[----:B--23--:R-:W2:Y:S02]  /*2860*/  SYNCS.PHASECHK.TRANS64.TRYWAIT P0, [UR30+0x150], R3 ;  /* 0x00015003ff0075a7 */ /* 0x00cea4000800111e */
[----:B--2---:R-:W-:Y:S05]  /*2870*/  @!P0 BRA `(.L_x_37) ;  /* 0x0000008000488947 */ /* 0x004fea0003800000 */
.L_x_158:
[----:B------:R-:W2:Y:S01]  /*2880*/  LDS.128 R4, [UR30+0x190] ;  /* 0x0001901eff047984 */ /* 0x000ea20008000c00 */
[----:B------:R-:W-:Y:S02]  /*2890*/  UIADD3 UR4, UPT, UPT, UR30, 0x158, URZ ;  /* 0x000001581e047890 */ /* 0x000fe4000fffe0ff */
[----:B------:R-:W-:Y:S01]  /*28a0*/  UISETP.GE.AND UP0, UPT, UR39, 0x1, UPT ;  /* 0x000000012700788c */ /* 0x000fe2000bf06270 */
[----:B------:R-:W-:Y:S01]  /*28b0*/  @!PT LDS RZ, [RZ] ;  /* 0x00000000fffff984 */ /* 0x000fe20000000800 */
[----:B------:R-:W-:Y:S01]  /*28c0*/  @!PT LDS RZ, [RZ] ;  /* 0x00000000fffff984 */ /* 0x000fe20000000800 */
[----:B------:R-:W-:Y:S01]  /*28d0*/  @!PT LDS RZ, [RZ] ;  /* 0x00000000fffff984 */ /* 0x000fe20000000800 */
[----:B------:R-:W-:Y:S01]  /*28e0*/  @!PT LDS RZ, [RZ] ;  /* 0x00000000fffff984 */ /* 0x000fe20000000800 */
[----:B------:R3:W-:Y:S06]  /*28f0*/  MEMBAR.ALL.CTA ;  /* 0x0000000000007992 */ /* 0x0007ec0000008000 */
[----:B---3--:R-:W3:Y:S01]  /*2900*/  FENCE.VIEW.ASYNC.S ;  /* 0x00000000000073c6 */ /* 0x008ee20000000000 */
[----:B------:R-:W-:-:S09]  /*2910*/  UPRMT UR4, URZ, 0x654, UR4 ;  /* 0x00000654ff047896 */ /* 0x000fd20008000004 */
[----:B---3--:R-:W-:Y:S01]  /*2920*/  SYNCS.ARRIVE.TRANS64.RED.A1T0 RZ, [UR4], RZ ;  /* 0x000000ffffff79a7 */ /* 0x008fe20008100404 */
[----:B--2---:R-:W-:-:S13]  /*2930*/  LOP3.LUT P0, RZ, R6, 0x1, RZ, 0xc0, !PT ;  /* 0x0000000106ff7812 */ /* 0x004fda000780c0ff */
[----:B------:R-:W-:Y:S01]  /*2940*/  VOTEU.ANY UP1, P0 ;  /* 0x0000000000ff7886 */ /* 0x000fe20000020100 */
[----:B------:R-:W-:-:S13]  /*2950*/  PLOP3.LUT P0, PT, PT, PT, UP1, 0x80, 0x8 ;  /* 0x000000000008781c */ /* 0x000fda0003f0f018 */
[----:B-1----:R-:W-:Y:S02]  /*2960*/  @P0 MOV R0, R4 ;  /* 0x0000000400000202 */ /* 0x002fe40000000f00 */
[----:B------:R-:W-:Y:S02]  /*2970*/  @P0 LOP3.LUT R4, R5, 0xffff, RZ, 0xc0, !PT ;  /* 0x0000ffff05040812 */ /* 0x000fe400078ec0ff */
[----:B------:R-:W-:Y:S02]  /*2980*/  @P0 R2UR UR6, R0 ;  /* 0x00000000000602ca */ /* 0x000fe400000e0000 */
[----:B------:R-:W-:-:S11]  /*2990*/  @P0 R2UR UR5, R4 ;  /* 0x00000000040502ca */ /* 0x000fd600000e0000 */
[----:B------:R-:W-:Y:S02]  /*29a0*/  @UP1 UMOV UR50, UR6 ;  /* 0x0000000600321c82 */ /* 0x000fe40008000000 */
[----:B------:R-:W-:Y:S01]  /*29b0*/  @UP1 UMOV UR48, UR5 ;  /* 0x0000000500301c82 */ /* 0x000fe20008000000 */
[----:B------:R-:W-:Y:S05]  /*29c0*/  BRA.U !UP0, `(.L_x_38) ;  /* 0x0000000108d47547 */ /* 0x000fea000b800000 */
[----:B------:R-:W1:Y:S01]  /*29d0*/  LDCU.128 UR16, c[0x0][0xc10] ;  /* 0x00018200ff1077ac */ /* 0x000e620008000c00 */
[----:B------:R-:W2:Y:S01]  /*29e0*/  LDCU UR20, c[0x0][0xc20] ;  /* 0x00018400ff1477ac */ /* 0x000ea20008000800 */
[----:B------:R-:W3:Y:S01]  /*29f0*/  LDCU UR13, c[0x0][0xc0c] ;  /* 0x00018180ff0d77ac */ /* 0x000ee20008000800 */
[----:B------:R-:W4:Y:S01]  /*2a00*/  LDCU.64 UR14, c[0x0][0xc28] ;  /* 0x00018500ff0e77ac */ /* 0x000f220008000a00 */
[----:B------:R-:W-:Y:S02]  /*2a10*/  UISETP.NE.AND UP3, UPT, UR39, 0x1, UPT ;  /* 0x000000012700788c */ /* 0x000fe4000bf65270 */
[----:B-1----:R-:W-:Y:S02]  /*2a20*/  UIMAD.WIDE.U32 UR4, UR53, UR19, URZ ;  /* 0x00000013350472a5 */ /* 0x002fe4000f8e00ff */
[----:B------:R-:W-:Y:S02]  /*2a30*/  UIMAD.WIDE.U32 UR6, UR54, UR16, URZ ;  /* 0x00000010360672a5 */ /* 0x000fe4000f8e00ff */
[----:B------:R-:W-:-:S02]  /*2a40*/  UISETP.NE.AND UP0, UPT, UR18, 0x1, UPT ;  /* 0x000000011200788c */ /* 0x000fc4000bf05270 */
[----:B------:R-:W-:Y:S01]  /*2a50*/  UIMAD.WIDE.U32 UR10, UR48, UR19, URZ ;  /* 0x00000013300a72a5 */ /* 0x000fe2000f8e00ff */
[----:B------:R-:W-:Y:S01]  /*2a60*/  UMOV UR4, UR5 ;  /* 0x0000000500047c82 */ /* 0x000fe20008000000 */
[----:B---3--:R-:W-:Y:S02]  /*2a70*/  UISETP.NE.AND UP2, UPT, UR13, 0x1, UPT ;  /* 0x000000010d00788c */ /* 0x008fe4000bf45270 */
[----:B--2---:R-:W-:Y:S02]  /*2a80*/  USHF.R.U32.HI UR5, URZ, UR20, UR4 ;  /* 0x00000014ff057299 */ /* 0x004fe40008011604 */
[----:B------:R-:W-:Y:S01]  /*2a90*/  UIMAD.WIDE.U32 UR8, UR50, UR16, URZ ;  /* 0x00000010320872a5 */ /* 0x000fe2000f8e00ff */
[----:B------:R-:W-:Y:S01]  /*2aa0*/  UMOV UR4, UR7 ;  /* 0x0000000700047c82 */ /* 0x000fe20008000000 */
[----:B------:R-:W-:Y:S02]  /*2ab0*/  USEL UR5, UR53, UR5, !UP0 ;  /* 0x0000000535057287 */ /* 0x000fe4000c000000 */
[----:B------:R-:W-:-:S02]  /*2ac0*/  USHF.R.U32.HI UR4, URZ, UR17, UR4 ;  /* 0x00000011ff047299 */ /* 0x000fc40008011604 */
[----:B----4-:R-:W-:Y:S02]  /*2ad0*/  UIMAD.WIDE.U32 UR6, UR5, UR14, URZ ;  /* 0x0000000e050672a5 */ /* 0x010fe4000f8e00ff */
[----:B------:R-:W-:Y:S01]  /*2ae0*/  USEL UR12, UR54, UR4, !UP2 ;  /* 0x00000004360c7287 */ /* 0x000fe2000d000000 */
[----:B------:R-:W-:Y:S02]  /*2af0*/  UMOV UR8, UR9 ;  /* 0x0000000900087c82 */ /* 0x000fe40008000000 */
[----:B------:R-:W-:Y:S01]  /*2b00*/  UMOV UR4, UR11 ;  /* 0x0000000b00047c82 */ /* 0x000fe20008000000 */
[----:B------:R-:W-:Y:S01]  /*2b10*/  UIMAD.WIDE.U32 UR10, UR12, UR14, URZ ;  /* 0x0000000e0c0a72a5 */ /* 0x000fe2000f8e00ff */
[----:B------:R-:W-:Y:S01]  /*2b20*/  UMOV UR6, UR7 ;  /* 0x0000000700067c82 */ /* 0x000fe20008000000 */
[----:B------:R-:W-:Y:S02]  /*2b30*/  USHF.R.U32.HI UR4, URZ, UR20, UR4 ;  /* 0x00000014ff047299 */ /* 0x000fe40008011604 */
[----:B------:R-:W-:-:S02]  /*2b40*/  @UP3 USHF.R.U32.HI UR5, URZ, UR15, UR6 ;  /* 0x0000000fff053299 */ /* 0x000fc40008011606 */
[----:B------:R-:W-:Y:S01]  /*2b50*/  USHF.R.U32.HI UR17, URZ, UR17, UR8 ;  /* 0x00000011ff117299 */ /* 0x000fe20008011608 */
[----:B------:R-:W-:Y:S01]  /*2b60*/  UMOV UR6, UR11 ;  /* 0x0000000b00067c82 */ /* 0x000fe20008000000 */
[----:B------:R-:W-:Y:S02]  /*2b70*/  USEL UR4, UR48, UR4, !UP0 ;  /* 0x0000000430047287 */ /* 0x000fe4000c000000 */
[----:B------:R-:W-:Y:S02]  /*2b80*/  @UP3 USHF.R.U32.HI UR12, URZ, UR15, UR6 ;  /* 0x0000000fff0c3299 */ /* 0x000fe40008011606 */
[----:B------:R-:W-:Y:S02]  /*2b90*/  UIMAD UR6, UR39, UR5, URZ ;  /* 0x00000005270672a4 */ /* 0x000fe4000f8e02ff */
[----:B------:R-:W-:Y:S02]  /*2ba0*/  USEL UR5, UR50, UR17, !UP2 ;  /* 0x0000001132057287 */ /* 0x000fe4000d000000 */
[----:B------:R-:W-:-:S02]  /*2bb0*/  UIMAD UR8, UR39, UR12, URZ ;  /* 0x0000000c270872a4 */ /* 0x000fc4000f8e02ff */
[----:B------:R-:W-:Y:S02]  /*2bc0*/  UISETP.GE.AND UP0, UPT, UR4, UR6, UPT ;  /* 0x000000060400728c */ /* 0x000fe4000bf06270 */
[----:B------:R-:W-:Y:S02]  /*2bd0*/  UIMAD.WIDE.U32 UR6, UR4, UR14, URZ ;  /* 0x0000000e040672a5 */ /* 0x000fe4000f8e00ff */
[----:B------:R-:W-:Y:S02]  /*2be0*/  UISETP.GE.OR UP0, UPT, UR5, UR8, UP0 ;  /* 0x000000080500728c */ /* 0x000fe40008706670 */
[----:B------:R-:W-:Y:S02]  /*2bf0*/  UIMAD.WIDE.U32 UR8, UR5, UR14, URZ ;  /* 0x0000000e050872a5 */ /* 0x000fe4000f8e00ff */
[----:B------:R-:W-:Y:S01]  /*2c00*/  UIADD3 UR10, UPT, UPT, -UR4, URZ, URZ ;  /* 0x000000ff040a7290 */ /* 0x000fe2000fffe1ff */
[----:B------:R-:W-:Y:S02]  /*2c10*/  UMOV UR6, UR7 ;  /* 0x0000000700067c82 */ /* 0x000fe40008000000 */
[----:B------:R-:W-:-:S02]  /*2c20*/  USHF.R.U32.HI UR6, URZ, UR15, UR6 ;  /* 0x0000000fff067299 */ /* 0x000fc40008011606 */
[----:B------:R-:W-:Y:S02]  /*2c30*/  UIMAD UR10, UR18, UR10, UR48 ;  /* 0x0000000a120a72a4 */ /* 0x000fe4000f8e0230 */
[----:B------:R-:W-:Y:S01]  /*2c40*/  USEL UR6, UR4, UR6, !UP3 ;  /* 0x0000000604067287 */ /* 0x000fe2000d800000 */
[----:B------:R-:W-:Y:S01]  /*2c50*/  @!UP0 UMOV UR7, UR9 ;  /* 0x0000000900078c82 */ /* 0x000fe20008000000 */
[----:B------:R-:W-:Y:S02]  /*2c60*/  UIADD3 UR9, UPT, UPT, -UR5, URZ, URZ ;  /* 0x000000ff05097290 */ /* 0x000fe4000fffe1ff */
[----:B------:R-:W-:Y:S02]  /*2c70*/  @!UP0 USHF.R.U32.HI UR7, URZ, UR15, UR7 ;  /* 0x0000000fff078299 */ /* 0x000fe40008011607 */
[----:B------:R-:W-:Y:S02]  /*2c80*/  UIADD3 UR8, UPT, UPT, -UR6, URZ, URZ ;  /* 0x000000ff06087290 */ /* 0x000fe4000fffe1ff */
[----:B------:R-:W-:-:S02]  /*2c90*/  @!UP0 USEL UR7, UR5, UR7, !UP3 ;  /* 0x0000000705078287 */ /* 0x000fc4000d800000 */
[----:B------:R-:W-:Y:S02]  /*2ca0*/  UIMAD UR8, UR39, UR8, UR4 ;  /* 0x00000008270872a4 */ /* 0x000fe4000f8e0204 */
[----:B------:R-:W-:Y:S02]  /*2cb0*/  @!UP0 UIADD3 UR6, UPT, UPT, UR6, -UR7, URZ ;  /* 0x8000000706068290 */ /* 0x000fe4000fffe0ff */
[----:B------:R-:W-:Y:S02]  /*2cc0*/  @!UP0 UIMAD UR7, UR8, UR12, UR7 ;  /* 0x0000000c080782a4 */ /* 0x000fe4000f8e0207 */
[----:B------:R-:W-:Y:S02]  /*2cd0*/  @!UP0 UIMAD UR4, UR39, UR6, UR5 ;  /* 0x00000006270482a4 */ /* 0x000fe4000f8e0205 */
[----:B------:R-:W-:Y:S02]  /*2ce0*/  UIMAD UR6, UR13, UR9, UR50 ;  /* 0x000000090d0672a4 */ /* 0x000fe4000f8e0232 */
[----:B------:R-:W-:Y:S01]  /*2cf0*/  UIMAD UR48, UR4, UR18, UR10 ;  /* 0x00000012043072a4 */ /* 0x000fe2000f8e020a */
[----:B------:R-:W-:-:S02]  /*2d00*/  @!UP0 UMOV UR5, UR7 ;  /* 0x0000000700058c82 */ /* 0x000fc40008000000 */
[----:B------:R-:W-:-:S12]  /*2d10*/  UIMAD UR50, UR5, UR13, UR6 ;  /* 0x0000000d053272a4 */ /* 0x000fd8000f8e0206 */
.L_x_38:
[----:B------:R-:W1:Y:S02]  /*2d20*/  LDCU UR4, c[0x0][0xc30] ;  /* 0x00018600ff0477ac */ /* 0x000e640008000800 */
[----:B-1----:R-:W-:-:S09]  /*2d30*/  UISETP.NE.AND UP0, UPT, UR4, 0x1, UPT ;  /* 0x000000010400788c */ /* 0x002fd2000bf05270 */
[----:B------:R-:W-:Y:S05]  /*2d40*/  BRA.U UP0, `(.L_x_39) ;  /* 0x0000000100447547 */ /* 0x000fea000b800000 */
[----:B------:R-:W1:Y:S01]  /*2d50*/  LDCU.128 UR8, c[0x0][0xc10] ;  /* 0x00018200ff0877ac */ /* 0x000e620008000c00 */
[----:B------:R-:W2:Y:S01]  /*2d60*/  LDCU UR12, c[0x0][0xc0c] ;  /* 0x00018180ff0c77ac */ /* 0x000ea20008000800 */
[----:B------:R-:W3:Y:S01]  /*2d70*/  LDCU UR13, c[0x0][0xc20] ;  /* 0x00018400ff0d77ac */ /* 0x000ee20008000800 */
[----:B-1----:R-:W-:Y:S02]  /*2d80*/  UIMAD.WIDE.U32 UR6, UR50, UR8, URZ ;  /* 0x00000008320672a5 */ /* 0x002fe4000f8e00ff */
[----:B------:R-:W-:Y:S02]  /*2d90*/  UIMAD.WIDE.U32 UR4, UR48, UR11, URZ ;  /* 0x0000000b300472a5 */ /* 0x000fe4000f8e00ff */
[----:B--2---:R-:W-:Y:S02]  /*2da0*/  UISETP.NE.AND UP2, UPT, UR12, 0x1, UPT ;  /* 0x000000010c00788c */ /* 0x004fe4000bf45270 */
[----:B------:R-:W-:Y:S01]  /*2db0*/  UISETP.NE.AND UP0, UPT, UR10, 0x1, UPT ;  /* 0x000000010a00788c */ /* 0x000fe2000bf05270 */
[----:B------:R-:W-:-:S02]  /*2dc0*/  UMOV UR6, UR7 ;  /* 0x0000000700067c82 */ /* 0x000fc40008000000 */
[----:B------:R-:W-:Y:S01]  /*2dd0*/  UMOV UR4, UR5 ;  /* 0x0000000500047c82 */ /* 0x000fe20008000000 */
[----:B------:R-:W-:Y:S02]  /*2de0*/  USHF.R.U32.HI UR6, URZ, UR9, UR6 ;  /* 0x00000009ff067299 */ /* 0x000fe40008011606 */
[----:B---3--:R-:W-:Y:S02]  /*2df0*/  USHF.R.U32.HI UR4, URZ, UR13, UR4 ;  /* 0x0000000dff047299 */ /* 0x008fe40008011604 */
[----:B------:R-:W-:Y:S02]  /*2e00*/  USEL UR5, UR50, UR6, !UP2 ;  /* 0x0000000632057287 */ /* 0x000fe4000d000000 */
[----:B------:R-:W-:-:S04]  /*2e10*/  USEL UR4, UR48, UR4, !UP0 ;  /* 0x0000000430047287 */ /* 0x000fc8000c000000 */
[----:B------:R-:W-:Y:S02]  /*2e20*/  UIADD3 UR6, UPT, UPT, UR5, -UR4, URZ ;  /* 0x8000000405067290 */ /* 0x000fe4000fffe0ff */
[----:B------:R-:W-:Y:S02]  /*2e30*/  UIADD3 UR4, UPT, UPT, -UR5, UR4, URZ ;  /* 0x0000000405047290 */ /* 0x000fe4000fffe1ff */
[----:B------:R-:W-:Y:S02]  /*2e40*/  UIMAD UR48, UR6, UR10, UR48 ;  /* 0x0000000a063072a4 */ /* 0x000fe4000f8e0230 */
[----:B------:R-:W-:-:S12]  /*2e50*/  UIMAD UR50, UR4, UR12, UR50 ;  /* 0x0000000c043272a4 */ /* 0x000fd8000f8e0232 */
.L_x_39:
[----:B------:R-:W-:Y:S01]  /*2e60*/  R2UR UR5, R92 ;  /* 0x000000005c0572ca */ /* 0x000fe200000e0000 */
[----:B------:R-:W-:Y:S01]  /*2e70*/  UMOV UR36, UR42 ;  /* 0x0000002a00247c82 */ /* 0x000fe20008000000 */
[----:B------:R-:W-:Y:S02]  /*2e80*/  R2UR UR4, R91 ;  /* 0x000000005b0472ca */ /* 0x000fe400000e0000 */
[----:B------:R-:W-:Y:S02]  /*2e90*/  PLOP3.LUT P1, PT, PT, PT, PT, 0x80, 0x8 ;  /* 0x000000000008781c */ /* 0x000fe40003f2f070 */
[----:B------:R-:W-:-:S07]  /*2ea0*/  LOP3.LUT R2, R2, 0x1, RZ, 0x3c, !PT ;  /* 0x0000000102027812 */ /* 0x000fce00078e3cff */
[----:B------:R-:W-:Y:S02]  /*2eb0*/  UIADD3 UR52, UPT, UPT, UR50, UR5, URZ ;  /* 0x0000000532347290 */ /* 0x000fe4000fffe0ff */
[----:B------:R-:W-:Y:S01]  /*2ec0*/  UIADD3 UR24, UPT, UPT, UR48, UR4, URZ ;  /* 0x0000000430187290 */ /* 0x000fe2000fffe0ff */
[----:B------:R-:W-:Y:S11]  /*2ed0*/  BRA.U UP1, `(.L_x_40) ;  /* 0xffffffe901a47547 */ /* 0x000ff6000b83ffff */
[----:B------:R-:W-:Y:S01]  /*2ee0*/  UIADD3 UR30, UPT, UPT, UR30, 0x80, URZ ;  /* 0x000000801e1e7890 */ /* 0x000fe2000fffe0ff */
[----:B------:R-:W-:-:S03]  /*2ef0*/  MOV R2, UR27 ;  /* 0x0000001b00027c02 */ /* 0x000fc60008000f00 */
[----:B------:R-:W-:Y:S01]  /*2f00*/  ULEA UR4, UR31, UR30, 0x3 ;  /* 0x0000001e1f047291 */ /* 0x000fe2000f8e18ff */
[----:B------:R-:W-:-:S08]  /*2f10*/  SHF.L.U32 R2, R2, 0x1f, RZ ;  /* 0x0000001f02027819 */ /* 0x000fd000000006ff */
[----:B------:R-:W1:Y:S02]  /*2f20*/  SYNCS.PHASECHK.TRANS64.TRYWAIT P0, [UR4], R2 ;  /* 0x00000002ff0075a7 */ /* 0x000e640008001104 */
[----:B-1----:R-:W-:Y:S05]  /*2f30*/  @!P0 BRA `(.L_x_41) ;  /* 0x0000007800b08947 */ /* 0x002fea0003800000 */
.L_x_160:
[----:B------:R-:W-:-:S04]  /*2f40*/  UIADD3 UR4, UPT, UPT, UR31, 0x1, URZ ;  /* 0x000000011f047890 */ /* 0x000fc8000fffe0ff */
[----:B------:R-:W-:-:S04]  /*2f50*/  UISETP.NE.AND UP0, UPT, UR4, 0x10, UPT ;  /* 0x000000100400788c */ /* 0x000fc8000bf05270 */
[----:B------:R-:W-:Y:S02]  /*2f60*/  USEL UR5, URZ, 0x1, UP0 ;  /* 0x00000001ff057887 */ /* 0x000fe40008000000 */
[----:B------:R-:W-:Y:S02]  /*2f70*/  USEL UR4, UR4, URZ, UP0 ;  /* 0x000000ff04047287 */ /* 0x000fe40008000000 */
[----:B------:R-:W-:Y:S02]  /*2f80*/  ULOP3.LUT UR6, UR27, UR5, URZ, 0x3c, !UPT ;  /* 0x000000051b067292 */ /* 0x000fe4000f8e3cff */
[----:B------:R-:W-:-:S04]  /*2f90*/  ULEA UR5, UR4, UR30, 0x3 ;  /* 0x0000001e04057291 */ /* 0x000fc8000f8e18ff */
[----:B-1----:R-:W-:-:S04]  /*2fa0*/  MOV R2, UR6 ;  /* 0x0000000600027c02 */ /* 0x002fc80008000f00 */
[----:B------:R-:W-:-:S04]  /*2fb0*/  SHF.L.U32 R2, R2, 0x1f, RZ ;  /* 0x0000001f02027819 */ /* 0x000fc800000006ff */
[----:B------:R-:W1:Y:S02]  /*2fc0*/  SYNCS.PHASECHK.TRANS64.TRYWAIT P0, [UR5], R2 ;  /* 0x00000002ff0075a7 */ /* 0x000e640008001105 */
[----:B-1----:R-:W-:Y:S05]  /*2fd0*/  @!P0 BRA `(.L_x_42) ;  /* 0x0000007800a08947 */ /* 0x002fea0003800000 */
.L_x_162:
        /* <DEDUP_REMOVED lines=10> */
.L_x_164:
        /* <DEDUP_REMOVED lines=10> */
.L_x_166:
        /* <DEDUP_REMOVED lines=10> */
.L_x_168:
        /* <DEDUP_REMOVED lines=10> */
.L_x_170:
        /* <DEDUP_REMOVED lines=10> */
.L_x_172:
        /* <DEDUP_REMOVED lines=10> */
.L_x_174:
        /* <DEDUP_REMOVED lines=10> */
.L_x_176:
        /* <DEDUP_REMOVED lines=10> */
.L_x_178:
        /* <DEDUP_REMOVED lines=10> */
.L_x_180:
        /* <DEDUP_REMOVED lines=10> */
.L_x_182:
        /* <DEDUP_REMOVED lines=10> */
.L_x_184:
        /* <DEDUP_REMOVED lines=10> */
.L_x_186:
        /* <DEDUP_REMOVED lines=10> */
.L_x_188:
[----:B------:R-:W-:-:S04]  /*3800*/  UIADD3 UR4, UPT, UPT, UR4, 0x1, URZ ;  /* 0x0000000104047890 */ /* 0x000fc8000fffe0ff */
[----:B------:R-:W-:-:S04]  /*3810*/  UISETP.NE.AND UP0, UPT, UR4, 0x10, UPT ;  /* 0x000000100400788c */ /* 0x000fc8000bf05270 */
[----:B------:R-:W-:Y:S02]  /*3820*/  USEL UR5, URZ, 0x1, UP0 ;  /* 0x00000001ff057887 */ /* 0x000fe40008000000 */
[----:B------:R-:W-:Y:S02]  /*3830*/  USEL UR4, UR4, URZ, UP0 ;  /* 0x000000ff04047287 */ /* 0x000fe40008000000 */
[----:B------:R-:W-:Y:S02]  /*3840*/  ULOP3.LUT UR5, UR6, UR5, URZ, 0x3c, !UPT ;  /* 0x0000000506057292 */ /* 0x000fe4000f8e3cff */
[----:B------:R-:W-:-:S04]  /*3850*/  ULEA UR4, UR4, UR30, 0x3 ;  /* 0x0000001e04047291 */ /* 0x000fc8000f8e18ff */
[----:B-1----:R-:W-:Y:S02]  /*3860*/  IMAD.U32 R2, RZ, RZ, UR5 ;  /* 0x00000005ff027e24 */ /* 0x002fe4000f8e00ff */
[----:B------:R-:W-:-:S03]  /*3870*/  MOV R0, UR4 ;  /* 0x0000000400007c02 */ /* 0x000fc60008000f00 */
[----:B------:R-:W-:-:S07]  /*3880*/  SHF.L.U32 R2, R2, 0x1f, RZ ;  /* 0x0000001f02027819 */ /* 0x000fce00000006ff */
.L_x_56:
[----:B-1----:R1:W2:Y:S02]  /*3890*/  SYNCS.PHASECHK.TRANS64.TRYWAIT P0, [R0+URZ], R2 ;  /* 0x00000002000075a7 */ /* 0x0022a400080011ff */
[----:B--2---:R-:W-:Y:S05]  /*38a0*/  @!P0 NANOSLEEP.SYNCS 0x989680 ;  /* 0x009896800000895d */ /* 0x004fea0003900000 */
[----:B------:R-:W2:Y:S02]  /*38b0*/  @!P0 SYNCS.PHASECHK.TRANS64 P0, [R0+URZ], R2 ;  /* 0x00000002000085a7 */ /* 0x000ea400080010ff */
[----:B--2---:R-:W-:Y:S05]  /*38c0*/  @P0 EXIT ;  /* 0x000000000000094d */ /* 0x004fea0003800000 */
[----:B------:R-:W-:Y:S05]  /*38d0*/  BRA `(.L_x_56) ;  /* 0xfffffffc00ec7947 */ /* 0x000fea000383ffff */
.L_x_22:
[----:B------:R-:W2:Y:S02]  /*38e0*/  S2UR UR4, SR_CgaCtaId ;  /* 0x00000000000479c3 */ /* 0x000ea40000008800 */
[----:B--2---:R-:W-:-:S04]  /*38f0*/  UISETP.NE.AND UP0, UPT, UR4, URZ, UPT ;  /* 0x000000ff0400728c */ /* 0x004fc8000bf05270 */
[----:B------:R-:W-:-:S09]  /*3900*/  UISETP.NE.OR UP0, UPT, UR18, 0x1, UP0 ;  /* 0x000000011200788c */ /* 0x000fd20008705670 */
[----:B------:R-:W-:Y:S05]  /*3910*/  BRA.U UP0, `(.L_x_57) ;  /* 0x0000000100b47547 */ /* 0x000fea000b800000 */
[----:B------:R-:W2:Y:S01]  /*3920*/  S2UR UR5, SR_CgaCtaId ;  /* 0x00000000000579c3 */ /* 0x000ea20000008800 */
[----:B------:R-:W-:Y:S01]  /*3930*/  UMOV UR4, 0x400 ;  /* 0x0000040000047882 */ /* 0x000fe20000000000 */
[----:B------:R-:W-:Y:S01]  /*3940*/  HFMA2 R2, -RZ, RZ, 0, 5.9604644775390625e-08 ;  /* 0x00000001ff027431 */ /* 0x000fe200000001ff */
[----:B------:R-:W-:Y:S01]  /*3950*/  ISETP.GE.U32.AND P0, PT, R3, 0x2, PT ;  /* 0x000000020300780c */ /* 0x000fe20003f06070 */
[----:B------:R-:W-:Y:S01]  /*3960*/  IMAD.MOV.U32 R8, RZ, RZ, RZ ;  /* 0x000000ffff087224 */ /* 0x000fe200078e00ff */
[----:B--2---:R-:W-:-:S04]  /*3970*/  ULEA UR4, UR5, UR4, 0x18 ;  /* 0x0000000405047291 */ /* 0x004fc8000f8ec0ff */
[----:B------:R-:W-:Y:S02]  /*3980*/  UIADD3 UR5, UPT, UPT, UR4, 0x158, URZ ;  /* 0x0000015804057890 */ /* 0x000fe4000fffe0ff */
[----:B------:R-:W-:Y:S02]  /*3990*/  UIADD3 UR8, UPT, UPT, UR4, 0x150, URZ ;  /* 0x0000015004087890 */ /* 0x000fe4000fffe0ff */
[----:B------:R-:W-:-:S12]  /*39a0*/  UPRMT UR5, URZ, 0x654, UR5 ;  /* 0x00000654ff057896 */ /* 0x000fd80008000005 */
.L_x_60:
[----:B------:R-:W-:Y:S01]  /*39b0*/  SHF.L.U32 R6, R2, 0x1f, RZ ;  /* 0x0000001f02067819 */ /* 0x000fe200000006ff */
[----:B------:R-:W-:Y:S02]  /*39c0*/  IMAD.U32 R4, RZ, RZ, UR8 ;  /* 0x00000008ff047e24 */ /* 0x000fe4000f8e00ff */
[----:B------:R-:W-:Y:S01]  /*39d0*/  @!P0 IMAD.MOV.U32 R5, RZ, RZ, 0x10 ;  /* 0x00000010ff058424 */ /* 0x000fe200078e00ff */
[----:B------:R-:W2:Y:S02]  /*39e0*/  SYNCS.PHASECHK.TRANS64.TRYWAIT P1, [UR4+0x158], R6 ;  /* 0x00015806ff0075a7 */ /* 0x000ea40008021104 */
[----:B------:R-:W-:-:S04]  /*39f0*/  PRMT R4, R3, 0x654, R4 ;  /* 0x0000065403047816 */ /* 0x000fc80000000004 */
[----:B------:R-:W-:Y:S01]  /*3a00*/  SEL R0, R4, R0, !P0 ;  /* 0x0000000004007207 */ /* 0x000fe20004000000 */
[----:B--2---:R-:W-:Y:S06]  /*3a10*/  @!P1 BRA `(.L_x_58) ;  /* 0x0000007400609947 */ /* 0x004fec0003800000 */
.L_x_190:
[----:B------:R-:W-:Y:S01]  /*3a20*/  UIADD3 UR6, UPT, UPT, UR4, 0x190, URZ ;  /* 0x0000019004067890 */ /* 0x000fe2000fffe0ff */
[----:B------:R3:W-:Y:S01]  /*3a30*/  @!P0 SYNCS.ARRIVE.TRANS64.RED RZ, [R0+URZ], R5 ;  /* 0x0000000500ff89a7 */ /* 0x0007e200080004ff */
[----:B------:R-:W-:Y:S01]  /*3a40*/  UIADD3 UR7, UPT, UPT, UR4, 0x150, URZ ;  /* 0x0000015004077890 */ /* 0x000fe2000fffe0ff */
[----:B------:R-:W-:-:S08]  /*3a50*/  LOP3.LUT R2, R2, 0x1, RZ, 0x3c, !PT ;  /* 0x0000000102027812 */ /* 0x000fd000078e3cff */
[----:B------:R-:W-:Y:S06]  /*3a60*/  UGETNEXTWORKID.BROADCAST [UR6], [UR7] ;  /* 0x00000000060073ca */ /* 0x000fec0008000100 */
[----:B---3--:R-:W-:-:S04]  /*3a70*/  SHF.L.U32 R5, R8, 0x1f, RZ ;  /* 0x0000001f08057819 */ /* 0x008fc800000006ff */
[----:B------:R-:W3:Y:S02]  /*3a80*/  SYNCS.PHASECHK.TRANS64.TRYWAIT P1, [UR4+0x150], R5 ;  /* 0x00015005ff0075a7 */ /* 0x000ee40008021104 */
[----:B---3--:R-:W-:Y:S05]  /*3a90*/  @!P1 BRA `(.L_x_59) ;  /* 0x0000007400589947 */ /* 0x008fea0003800000 */
.L_x_192:
[----:B--2---:R-:W2:Y:S01]  /*3aa0*/  LDS.128 R4, [UR4+0x190] ;  /* 0x00019004ff047984 */ /* 0x004ea20008000c00 */
[----:B------:R-:W-:Y:S01]  /*3ab0*/  LOP3.LUT R8, R8, 0x1, RZ, 0x3c, !PT ;  /* 0x0000000108087812 */ /* 0x000fe200078e3cff */
[----:B------:R-:W-:Y:S01]  /*3ac0*/  @!PT LDS RZ, [RZ] ;  /* 0x00000000fffff984 */ /* 0x000fe20000000800 */
[----:B------:R-:W-:Y:S01]  /*3ad0*/  @!PT LDS RZ, [RZ] ;  /* 0x00000000fffff984 */ /* 0x000fe20000000800 */
[----:B------:R-:W-:Y:S01]  /*3ae0*/  @!PT LDS RZ, [RZ] ;  /* 0x00000000fffff984 */ /* 0x000fe20000000800 */
[----:B------:R-:W-:Y:S01]  /*3af0*/  @!PT LDS RZ, [RZ] ;  /* 0x00000000fffff984 */ /* 0x000fe20000000800 */
[----:B------:R3:W-:Y:S06]  /*3b00*/  MEMBAR.ALL.CTA ;  /* 0x0000000000007992 */ /* 0x0007ec0000008000 */
[----:B---3--:R-:W3:Y:S02]  /*3b10*/  FENCE.VIEW.ASYNC.S ;  /* 0x00000000000073c6 */ /* 0x008ee40000000000 */
[----:B---3--:R-:W-:Y:S01]  /*3b20*/  SYNCS.ARRIVE.TRANS64.RED.A1T0 RZ, [UR5], RZ ;  /* 0x000000ffffff79a7 */ /* 0x008fe20008100405 */
[----:B--2---:R-:W-:-:S13]  /*3b30*/  LOP3.LUT P1, RZ, R6, 0x1, RZ, 0xc0, !PT ;  /* 0x0000000106ff7812 */ /* 0x004fda000782c0ff */
[----:B------:R-:W-:Y:S05]  /*3b40*/  @P1 BRA `(.L_x_60) ;  /* 0xfffffffc00981947 */ /* 0x000fea000383ffff */
[----:B------:R-:W-:-:S04]  /*3b50*/  SHF.L.U32 R0, R2, 0x1f, RZ ;  /* 0x0000001f02007819 */ /* 0x000fc800000006ff */
[----:B------:R-:W2:Y:S02]  /*3b60*/  SYNCS.PHASECHK.TRANS64 P0, [UR4+0x158], R0 ;  /* 0x00015800ff0075a7 */ /* 0x000ea40008001004 */
[----:B-12---:R-:W-:Y:S05]  /*3b70*/  @P0 EXIT ;  /* 0x000000000000094d */ /* 0x006fea0003800000 */
[----:B------:R-:W-:-:S07]  /*3b80*/  MOV R0, UR4 ;  /* 0x0000000400007c02 */ /* 0x000fce0008000f00 */
.L_x_61:
[----:B-1----:R-:W-:-:S04]  /*3b90*/  SHF.L.U32 R3, R2, 0x1f, RZ ;  /* 0x0000001f02037819 */ /* 0x002fc800000006ff */
[----:B------:R1:W2:Y:S03]  /*3ba0*/  SYNCS.PHASECHK.TRANS64.TRYWAIT P0, [R0+URZ+0x158], R3 ;  /* 0x00015803000075a7 */ /* 0x0002a600080011ff */
[----:B--2---:R-:W-:Y:S05]  /*3bb0*/  @!P0 NANOSLEEP.SYNCS 0x989680 ;  /* 0x009896800000895d */ /* 0x004fea0003900000 */
[----:B------:R-:W2:Y:S02]  /*3bc0*/  @!P0 SYNCS.PHASECHK.TRANS64 P0, [R0+URZ+0x158], R3 ;  /* 0x00015803000085a7 */ /* 0x000ea400080010ff */
[----:B--2---:R-:W-:Y:S05]  /*3bd0*/  @P0 EXIT ;  /* 0x000000000000094d */ /* 0x004fea0003800000 */
[----:B------:R-:W-:Y:S05]  /*3be0*/  BRA `(.L_x_61) ;  /* 0xfffffffc00e87947 */ /* 0x000fea000383ffff */
.L_x_57:
[----:B------:R-:W-:Y:S05]  /*3bf0*/  BRA.U UP4, `(.L_x_62) ;  /* 0x0000001104647547 */ /* 0x000fea000b800000 */
[----:B------:R-:W2:Y:S01]  /*3c00*/  S2UR UR4, SR_CgaCtaId ;  /* 0x00000000000479c3 */ /* 0x000ea20000008800 */
[----:B------:R-:W-:Y:S01]  /*3c10*/  UMOV UR5, 0x40 ;  /* 0x0000004000057882 */ /* 0x000fe20000000000 */
[----:B------:R-:W-:Y:S01]  /*3c20*/  NOP ;  /* 0x0000000000007918 */ /* 0x000fe20000000000 */
[----:B------:R-:W-:Y:S01]  /*3c30*/  UMOV UR6, 0x400 ;  /* 0x0000040000067882 */ /* 0x000fe20000000000 */
[----:B--2---:R-:W-:Y:S02]  /*3c40*/  ULEA UR5, UR4, UR5, 0x18 ;  /* 0x0000000504057291 */ /* 0x004fe4000f8ec0ff */
[----:B------:R-:W-:-:S07]  /*3c50*/  ULEA UR6, UR4, UR6, 0x18 ;  /* 0x0000000604067291 */ /* 0x000fce000f8ec0ff */
[----:B------:R-:W2:Y:S02]  /*3c60*/  LDS.U8 R3, [UR5+0x1c] ;  /* 0x00001c05ff037984 */ /* 0x000ea40008000000 */
[----:B--2---:R-:W-:-:S13]  /*3c70*/  ISETP.NE.AND P0, PT, R3, RZ, PT ;  /* 0x000000ff0300720c */ /* 0x004fda0003f05270 */
[----:B------:R-:W-:Y:S05]  /*3c80*/  @P0 BRA `(.L_x_63) ;  /* 0x0000000400080947 */ /* 0x000fea0003800000 */
[----:B------:R-:W-:Y:S02]  /*3c90*/  UISETP.NE.U32.AND UP1, UPT, UR31, 0x1, UPT ;  /* 0x000000011f00788c */ /* 0x000fe4000bf25070 */
[----:B------:R-:W-:-:S07]  /*3ca0*/  UIADD3 UR7, UPT, UPT, UR5, 0x8, URZ ;  /* 0x0000000805077890 */ /* 0x000fce000fffe0ff */
[----:B------:R-:W-:Y:S05]  /*3cb0*/  BRA.U !UP1, `(.L_x_64) ;  /* 0x00000001099c7547 */ /* 0x000fea000b800000 */
[----:B------:R-:W-:Y:S01]  /*3cc0*/  ELECT P0, URZ, PT ;  /* 0x0000000000ff782f */ /* 0x000fe20003800000 */
[----:B------:R-:W-:-:S12]  /*3cd0*/  BSSY B0, `(.L_x_64) ;  /* 0x0000025000007945 */ /* 0x000fd80003800000 */
[----:B------:R-:W-:Y:S05]  /*3ce0*/  @!P0 BRA `(.L_x_65) ;  /* 0x00000000008c8947 */ /* 0x000fea0003800000 */
[----:B------:R-:W-:-:S05]  /*3cf0*/  UMOV UR4, 0x10 ;  /* 0x0000001000047882 */ /* 0x000fca0000000000 */
[----:B------:R-:W-:Y:S04]  /*3d00*/  DEPBAR.LE SB2, 0x36 ;  /* 0x0000ad800000791a */ /* 0x000fe80000000000 */
[----:B------:R-:W2:Y:S02]  /*3d10*/  UTCATOMSWS.2CTA.FIND_AND_SET.ALIGN UP0, UR4, UR4 ;  /* 0x00000004000475e3 */ /* 0x000ea40008200800 */
[----:B--2---:R-:W-:Y:S01]  /*3d20*/  MOV R10, UR4 ;  /* 0x00000004000a7c02 */ /* 0x004fe20008000f00 */
[----:B------:R-:W-:Y:S06]  /*3d30*/  BRA.U UP0, `(.L_x_66) ;  /* 0x0000000100187547 */ /* 0x000fec000b800000 */
.L_x_67:
[----:B------:R-:W-:Y:S05]  /*3d40*/  NANOSLEEP 0x64 ;  /* 0x000000640000795d */ /* 0x000fea0003800000 */
[----:B------:R-:W-:-:S05]  /*3d50*/  UMOV UR4, 0x10 ;  /* 0x0000001000047882 */ /* 0x000fca0000000000 */
[----:B------:R-:W-:Y:S04]  /*3d60*/  DEPBAR.LE SB2, 0x36 ;  /* 0x0000ad800000791a */ /* 0x000fe80000000000 */
[----:B------:R-:W2:Y:S02]  /*3d70*/  UTCATOMSWS.2CTA.FIND_AND_SET.ALIGN UP0, UR4, UR4 ;  /* 0x00000004000475e3 */ /* 0x000ea40008200800 */
[----:B--2---:R-:W-:Y:S01]  /*3d80*/  MOV R10, UR4 ;  /* 0x00000004000a7c02 */ /* 0x004fe20008000f00 */
[----:B------:R-:W-:Y:S05]  /*3d90*/  BRA.U !UP0, `(.L_x_67) ;  /* 0xfffffffd08e87547 */ /* 0x000fea000b83ffff */
.L_x_66:
[----:B------:R-:W2:Y:S01]  /*3da0*/  LDS R6, [UR5+0x10] ;  /* 0x00001005ff067984 */ /* 0x000ea20008000800 */
[----:B------:R-:W-:Y:S01]  /*3db0*/  IMAD.U32 R3, RZ, RZ, UR6 ;  /* 0x00000006ff037e24 */ /* 0x000fe2000f8e00ff */
[----:B------:R-:W-:-:S03]  /*3dc0*/  MOV R4, UR30 ;  /* 0x0000001e00047c02 */ /* 0x000fc60008000f00 */
[----:B------:R-:W-:Y:S01]  /*3dd0*/  VIADD R3, R3, 0x1a0 ;  /* 0x000001a003037836 */ /* 0x000fe20000000000 */
[----:B--2---:R-:W-:-:S04]  /*3de0*/  SHF.L.U32 R6, R6, 0x1f, RZ ;  /* 0x0000001f06067819 */ /* 0x004fc800000006ff */
[----:B------:R-:W2:Y:S02]  /*3df0*/  SYNCS.PHASECHK.TRANS64.TRYWAIT P0, [UR5+0x8], R6 ;  /* 0x00000806ff0075a7 */ /* 0x000ea40008001105 */
[----:B--2---:R-:W-:Y:S05]  /*3e00*/  @P0 BRA `(.L_x_68) ;  /* 0x0000000000080947 */ /* 0x004fea0003800000 */
[----:B------:R-:W2:Y:S02]  /*3e10*/  SYNCS.PHASECHK.TRANS64.TRYWAIT P0, [UR5+0x8], R6 ;  /* 0x00000806ff0075a7 */ /* 0x000ea40008001105 */
[----:B--2---:R-:W-:Y:S05]  /*3e20*/  @!P0 BRA `(.L_x_69) ;  /* 0x00000070008c8947 */ /* 0x004fea0003800000 */
.L_x_68:
[----:B------:R-:W-:Y:S01]  /*3e30*/  PRMT R4, R4, 0x654, R3 ;  /* 0x0000065404047816 */ /* 0x000fe20000000003 */
[----:B------:R-:W-:Y:S01]  /*3e40*/  HFMA2 R3, -RZ, RZ, 0, 5.9604644775390625e-08 ;  /* 0x00000001ff037431 */ /* 0x000fe200000001ff */
[----:B------:R-:W-:Y:S01]  /*3e50*/  UPRMT UR4, UR30, 0x654, UR7 ;  /* 0x000006541e047896 */ /* 0x000fe20008000007 */
[----:B------:R-:W-:Y:S02]  /*3e60*/  IMAD.MOV.U32 R8, RZ, RZ, 0xffff ;  /* 0x0000ffffff087424 */ /* 0x000fe400078e00ff */
[----:B--2---:R-:W-:Y:S02]  /*3e70*/  IMAD.MOV.U32 R6, RZ, RZ, 0x4 ;  /* 0x00000004ff067424 */ /* 0x004fe400078e00ff */
[----:B------:R-:W-:Y:S01]  /*3e80*/  IMAD.SHL.U32 R9, R10, 0x20, RZ ;  /* 0x000000200a097824 */ /* 0x000fe200078e00ff */
[----:B------:R-:W-:Y:S02]  /*3e90*/  MOV R5, UR4 ;  /* 0x0000000400057c02 */ /* 0x000fe40008000f00 */
[-C--:B------:R-:W-:Y:S01]  /*3ea0*/  SHF.L.U32 R8, R8, R10.reuse, RZ ;  /* 0x0000000a08087219 */ /* 0x080fe200000006ff */
[----:B------:R2:W-:Y:S01]  /*3eb0*/  SYNCS.ARRIVE.TRANS64.RED RZ, [UR4], R6 ;  /* 0x00000006ffff79a7 */ /* 0x0005e20008000404 */
[----:B------:R-:W-:Y:S01]  /*3ec0*/  SHF.L.U32 R7, R3, R10, RZ ;  /* 0x0000000a03077219 */ /* 0x000fe200000006ff */
[----:B------:R2:W-:Y:S04]  /*3ed0*/  STS [UR6+0x1a0], R9 ;  /* 0x0001a009ff007988 */ /* 0x0005e80008000806 */
[----:B------:R2:W-:Y:S04]  /*3ee0*/  STAS [R4.64], R10 ;  /* 0x0000000a04007dbd */ /* 0x0005e8000c0008ff */
[----:B------:R2:W-:Y:S04]  /*3ef0*/  ATOMS.OR RZ, [UR5+0x14], R8 ;  /* 0x00001408ffff798c */ /* 0x0005e8000b000005 */
[----:B------:R2:W-:Y:S04]  /*3f00*/  ATOMS.OR RZ, [UR5+0x18], R7 ;  /* 0x00001807ffff798c */ /* 0x0005e8000b000005 */
[----:B------:R2:W-:Y:S02]  /*3f10*/  ATOMS.XOR RZ, [UR5+0x10], R3 ;  /* 0x00001003ffff798c */ /* 0x0005e4000b800005 */
.L_x_65:
[----:B-1----:R-:W-:Y:S05]  /*3f20*/  BSYNC B0 ;  /* 0x0000000000007941 */ /* 0x002fea0003800000 */
.L_x_64:
[----:B------:R-:W-:Y:S05]  /*3f30*/  BRA.U UP1, `(.L_x_70) ;  /* 0x00000001016c7547 */ /* 0x000fea000b800000 */
[----:B------:R-:W-:-:S03]  /*3f40*/  UMOV UR4, 0xffffffff ;  /* 0xffffffff00047882 */ /* 0x000fc60000000000 */
[----:B------:R-:W-:Y:S05]  /*3f50*/  BRA.DIV UR4, `(.L_x_71) ;  /* 0x0000007204587947 */ /* 0x000fea000b800000 */
[----:B------:R-:W-:-:S13]  /*3f60*/  ELECT P0, URZ, PT ;  /* 0x0000000000ff782f */ /* 0x000fda0003800000 */
.L_x_195:
[----:B------:R-:W-:Y:S05]  /*3f70*/  @!P0 BRA `(.L_x_70) ;  /* 0x00000000005c8947 */ /* 0x000fea0003800000 */
[----:B--2---:R-:W2:Y:S02]  /*3f80*/  LDS R4, [UR5+0x10] ;  /* 0x00001005ff047984 */ /* 0x004ea40008000800 */
[----:B--2---:R-:W-:-:S04]  /*3f90*/  SHF.L.U32 R4, R4, 0x1f, RZ ;  /* 0x0000001f04047819 */ /* 0x004fc800000006ff */
[----:B------:R-:W2:Y:S02]  /*3fa0*/  SYNCS.PHASECHK.TRANS64.TRYWAIT P0, [UR5+0x8], R4 ;  /* 0x00000804ff0075a7 */ /* 0x000ea40008001105 */
[----:B--2---:R-:W-:Y:S05]  /*3fb0*/  @P0 BRA `(.L_x_72) ;  /* 0x0000000000080947 */ /* 0x004fea0003800000 */
[----:B------:R-:W2:Y:S02]  /*3fc0*/  SYNCS.PHASECHK.TRANS64.TRYWAIT P0, [UR5+0x8], R4 ;  /* 0x00000804ff0075a7 */ /* 0x000ea40008001105 */
[----:B--2---:R-:W-:Y:S05]  /*3fd0*/  @!P0 BRA `(.L_x_73) ;  /* 0x00000070005c8947 */ /* 0x004fea0003800000 */
.L_x_72:
[----:B------:R-:W3:Y:S01]  /*3fe0*/  LDS R6, [UR6+0x1a0] ;  /* 0x0001a006ff067984 */ /* 0x000ee20008000800 */
[----:B--2---:R-:W-:Y:S02]  /*3ff0*/  HFMA2 R3, -RZ, RZ, 0, 5.9604644775390625e-08 ;  /* 0x00000001ff037431 */ /* 0x004fe400000001ff */
[----:B------:R-:W-:Y:S01]  /*4000*/  IMAD.MOV.U32 R4, RZ, RZ, 0xffff ;  /* 0x0000ffffff047424 */ /* 0x000fe200078e00ff */
[----:B------:R-:W-:Y:S01]  /*4010*/  UPRMT UR4, UR30, 0x654, UR7 ;  /* 0x000006541e047896 */ /* 0x000fe20008000007 */
[----:B---3--:R-:W-:-:S03]  /*4020*/  IMAD.SHL.U32 R5, R6, 0x20, RZ ;  /* 0x0000002006057824 */ /* 0x008fc600078e00ff */
[-C--:B------:R-:W-:Y:S02]  /*4030*/  SHF.L.U32 R4, R4, R6.reuse, RZ ;  /* 0x0000000604047219 */ /* 0x080fe400000006ff */
[----:B------:R-:W-:Y:S01]  /*4040*/  SHF.L.U32 R6, R3, R6, RZ ;  /* 0x0000000603067219 */ /* 0x000fe200000006ff */
[----:B------:R3:W-:Y:S04]  /*4050*/  STS [UR6+0x1a0], R5 ;  /* 0x0001a005ff007988 */ /* 0x0007e80008000806 */
[----:B------:R3:W-:Y:S04]  /*4060*/  ATOMS.OR RZ, [UR5+0x14], R4 ;  /* 0x00001404ffff798c */ /* 0x0007e8000b000005 */
[----:B------:R3:W-:Y:S01]  /*4070*/  ATOMS.OR RZ, [UR5+0x18], R6 ;  /* 0x00001806ffff798c */ /* 0x0007e2000b000005 */
[----:B------:R-:W-:Y:S03]  /*4080*/  SYNCS.ARRIVE.TRANS64.RED.A1T0 RZ, [UR4], RZ ;  /* 0x000000ffffff79a7 */ /* 0x000fe60008100404 */
[----:B------:R3:W-:Y:S01]  /*4090*/  ATOMS.XOR RZ, [UR5+0x10], R3 ;  /* 0x00001003ffff798c */ /* 0x0007e2000b800005 */
[----:B------:R-:W-:Y:S05]  /*40a0*/  BRA `(.L_x_70) ;  /* 0x0000000000107947 */ /* 0x000fea0003800000 */
.L_x_63:
[----:B------:R-:W-:Y:S02]  /*40b0*/  MOV R3, 0xffffffff ;  /* 0xffffffff00037802 */ /* 0x000fe40000000f00 */
[----:B------:R-:W-:-:S03]  /*40c0*/  MOV R4, 0x40f0 ;  /* 0x000040f000047802 */ /* 0x000fc60000000f00 */
[----:B------:R2:W-:Y:S04]  /*40d0*/  STS [UR6+0x1a0], R3 ;  /* 0x0001a003ff007988 */ /* 0x0005e80008000806 */
[----:B-12--5:R-:W-:Y:S05]  /*40e0*/  CALL.REL.NOINC `($__internal_1_$__cuda_sm10x_tcgen05_guardrail_trap_phase_invalid_during_alloc) ;  /* 0x00000078000c7944 */ /* 0x026fea0003c00000 */
.L_x_70:
[----:B------:R-:W-:Y:S05]  /*40f0*/  WARPSYNC.ALL ;  /* 0x0000000000007948 */ /* 0x000fea0003800000 */
[----:B------:R-:W4:Y:S01]  /*4100*/  S2UR UR17, SR_CgaCtaId ;  /* 0x00000000001179c3 */ /* 0x000f220000008800 */
[----:B------:R-:W-:Y:S01]  /*4110*/  UMOV UR4, 0x400 ;  /* 0x0000040000047882 */ /* 0x000fe20000000000 */
[----:B------:R-:W-:-:S06]  /*4120*/  NOP ;  /* 0x0000000000007918 */ /* 0x000fcc0000000000 */
[----:B------:R-:W-:Y:S06]  /*4130*/  BAR.ARV 0x6, 0xa0 ;  /* 0x0182800000007b1d */ /* 0x000fec0000002000 */
[----:B------:R-:W1:Y:S01]  /*4140*/  LDCU.64 UR6, c[0x0][0x388] ;  /* 0x00007100ff0677ac */ /* 0x000e620008000a00 */
[----:B------:R-:W-:Y:S01]  /*4150*/  LOP3.LUT R2, R2, 0xffff, RZ, 0xc0, !PT ;  /* 0x0000ffff02027812 */ /* 0x000fe200078ec0ff */
[----:B--2---:R-:W-:Y:S01]  /*4160*/  IMAD.MOV.U32 R8, RZ, RZ, 0x1 ;  /* 0x00000001ff087424 */ /* 0x004fe200078e00ff */
[----:B------:R-:W-:Y:S01]  /*4170*/  LOP3.LUT R0, R0, 0xffff, RZ, 0xc0, !PT ;  /* 0x0000ffff00007812 */ /* 0x000fe200078ec0ff */
[----:B------:R-:W2:Y:S01]  /*4180*/  LDCU.64 UR8, c[0x0][0x390] ;  /* 0x00007200ff0877ac */ /* 0x000ea20008000a00 */
[----:B------:R-:W-:Y:S01]  /*4190*/  R2UR UR18, R2 ;  /* 0x00000000021272ca */ /* 0x000fe200000e0000 */
[----:B------:R-:W-:Y:S01]  /*41a0*/  IMAD.MOV.U32 R2, RZ, RZ, RZ ;  /* 0x000000ffff027224 */ /* 0x000fe200078e00ff */
[----:B------:R-:W-:Y:S01]  /*41b0*/  R2UR UR28, R0 ;  /* 0x00000000001c72ca */ /* 0x000fe200000e0000 */
[----:B------:R-:W-:Y:S01]  /*41c0*/  IMAD.MOV.U32 R0, RZ, RZ, RZ ;  /* 0x000000ffff007224 */ /* 0x000fe200078e00ff */
[----:B------:R-:W-:Y:S01]  /*41d0*/  UMOV UR21, URZ ;  /* 0x000000ff00157c82 */ /* 0x000fe20008000000 */
[----:B----4-:R-:W-:-:S02]  /*41e0*/  ULEA UR17, UR17, UR4, 0x18 ;  /* 0x0000000411117291 */ /* 0x010fc4000f8ec0ff */
[----:B------:R-:W-:Y:S02]  /*41f0*/  UISETP.NE.AND UP3, UPT, UR31, URZ, UPT ;  /* 0x000000ff1f00728c */ /* 0x000fe4000bf65270 */
[----:B------:R-:W-:Y:S01]  /*4200*/  UIADD3 UR23, UPT, UPT, UR17, 0x158, URZ ;  /* 0x0000015811177890 */ /* 0x000fe2000fffe0ff */
[----:B------:R-:W-:Y:S01]  /*4210*/  UMOV UR16, URZ ;  /* 0x000000ff00107c82 */ /* 0x000fe20008000000 */
[----:B------:R-:W-:Y:S01]  /*4220*/  UMOV UR26, 0x0 ;  /* 0x00000000001a7882 */ /* 0x000fe20000000000 */
[----:B-1----:R-:W-:Y:S02]  /*4230*/  UIADD3 UR4, UPT, UPT, UR6, 0x1f, URZ ;  /* 0x0000001f06047890 */ /* 0x002fe4000fffe0ff */
[----:B---3--:R-:W1:Y:S01]  /*4240*/  LDS R3, [UR17+0x1a0] ;  /* 0x0001a011ff037984 */ /* 0x008e620008000800 */
[----:B------:R-:W-:Y:S02]  /*4250*/  UPRMT UR23, URZ, 0x654, UR23 ;  /* 0x00000654ff177896 */ /* 0x000fe40008000017 */
[----:B------:R-:W-:Y:S01]  /*4260*/  USHF.R.S32.HI UR5, URZ, 0x1f, UR4 ;  /* 0x0000001fff057899 */ /* 0x000fe20008011404 */
[----:B------:R-:W-:Y:S01]  /*4270*/  UMOV UR27, 0x10210490 ;  /* 0x10210490001b7882 */ /* 0x000fe20000000000 */
[----:B------:R-:W-:-:S02]  /*4280*/  UMOV UR24, 0x0 ;  /* 0x0000000000187882 */ /* 0x000fc40000000000 */
[----:B------:R-:W-:Y:S02]  /*4290*/  ULEA.HI UR4, UR5, UR4, URZ, 0x5 ;  /* 0x0000000405047291 */ /* 0x000fe4000f8f28ff */
[----:B------:R-:W-:Y:S02]  /*42a0*/  UIADD3 UR5, UPT, UPT, UR17, 0x28400, URZ ;  /* 0x0002840011057890 */ /* 0x000fe4000fffe0ff */
[----:B------:R-:W-:Y:S02]  /*42b0*/  USHF.R.S32.HI UR4, URZ, 0x5, UR4 ;  /* 0x00000005ff047899 */ /* 0x000fe40008011404 */
[----:B------:R-:W-:Y:S02]  /*42c0*/  USHF.R.U32.HI UR5, URZ, 0x4, UR5 ;  /* 0x00000004ff057899 */ /* 0x000fe40008011605 */
[----:B------:R-:W-:Y:S02]  /*42d0*/  UIMAD UR4, UR4, UR7, URZ ;  /* 0x00000007040472a4 */ /* 0x000fe4000f8e02ff */
[----:B------:R-:W-:-:S02]  /*42e0*/  ULOP3.LUT UR20, UR5, 0x3fff, URZ, 0xc0, !UPT ;  /* 0x00003fff05147892 */ /* 0x000fc4000f8ec0ff */
[----:B--2---:R-:W-:Y:S01]  /*42f0*/  UIMAD UR4, UR4, UR8, URZ ;  /* 0x00000008040472a4 */ /* 0x004fe2000f8e02ff */
[----:B------:R-:W-:-:S03]  /*4300*/  UMOV UR25, 0x10210490 ;  /* 0x1021049000197882 */ /* 0x000fc60000000000 */
[----:B------:R-:W-:Y:S02]  /*4310*/  UIMAD UR6, UR4, UR9, URZ ;  /* 0x00000009040672a4 */ /* 0x000fe4000f8e02ff */
[----:B------:R-:W-:Y:S02]  /*4320*/  UIADD3 UR4, UPT, UPT, UR17, 0x8400, URZ ;  /* 0x0000840011047890 */ /* 0x000fe4000fffe0ff */
[----:B------:R-:W-:Y:S02]  /*4330*/  UIADD3 UR29, UPT, UPT, UR6, -0x1, URZ ;  /* 0xffffffff061d7890 */ /* 0x000fe4000fffe0ff */
[----:B------:R-:W-:Y:S02]  /*4340*/  USHF.R.U32.HI UR4, URZ, 0x4, UR4 ;  /* 0x00000004ff047899 */ /* 0x000fe40008011604 */
[----:B------:R-:W-:Y:S02]  /*4350*/  UISETP.GE.AND UP4, UPT, UR6, 0x1, UPT ;  /* 0x000000010600788c */ /* 0x000fe4000bf86270 */
[----:B------:R-:W-:-:S04]  /*4360*/  ULOP3.LUT UR4, UR4, 0x3fff, URZ, 0xc0, !UPT ;  /* 0x00003fff04047892 */ /* 0x000fc8000f8ec0ff */
[----:B------:R-:W-:Y:S01]  /*4370*/  ULOP3.LUT UR19, UR4, 0x10000, URZ, 0xfc, !UPT ;  /* 0x0001000004137892 */ /* 0x000fe2000f8efcff */
[C---:B-1----:R-:W-:Y:S01]  /*4380*/  VIADD R5, R3.reuse, 0x80 ;  /* 0x0000008003057836 */ /* 0x042fe20000000000 */
[----:B------:R-:W-:-:S04]  /*4390*/  LOP3.LUT R4, R3, 0xffff, RZ, 0xc0, !PT ;  /* 0x0000ffff03047812 */ /* 0x000fc800078ec0ff */
[----:B------:R-:W-:-:S05]  /*43a0*/  LOP3.LUT R5, R5, 0xffff, RZ, 0xc0, !PT ;  /* 0x0000ffff05057812 */ /* 0x000fca00078ec0ff */
[----:B------:R1:W-:Y:S02]  /*43b0*/  STL.64 [R1], R4 ;  /* 0x0000000401007387 */ /* 0x0003e40000100a00 */
.L_x_82:
[----:B-1----:R-:W-:-:S04]  /*43c0*/  SHF.L.U32 R5, R2, 0x1f, RZ ;  /* 0x0000001f02057819 */ /* 0x002fc800000006ff */
[----:B------:R-:W1:Y:S02]  /*43d0*/  SYNCS.PHASECHK.TRANS64.TRYWAIT P0, [UR17+0x150], R5 ;  /* 0x00015005ff0075a7 */ /* 0x000e640008001111 */
[----:B-1-34-:R-:W-:Y:S05]  /*43e0*/  @!P0 BRA `(.L_x_74) ;  /* 0x0000006c00708947 */ /* 0x01afea0003800000 */
.L_x_197:
[----:B-1----:R-:W1:Y:S01]  /*43f0*/  LDS.128 R4, [UR17+0x190] ;  /* 0x00019011ff047984 */ /* 0x002e620008000c00 */
[----:B------:R-:W-:Y:S01]  /*4400*/  ULEA UR22, UR21, UR17, 0x3 ;  /* 0x0000001115167291 */ /* 0x000fe2000f8e18ff */
[----:B------:R-:W-:Y:S01]  /*4410*/  @!PT LDS RZ, [RZ] ;  /* 0x00000000fffff984 */ /* 0x000fe20000000800 */
[----:B------:R-:W-:Y:S01]  /*4420*/  @!PT LDS RZ, [RZ] ;  /* 0x00000000fffff984 */ /* 0x000fe20000000800 */
[----:B------:R-:W-:Y:S01]  /*4430*/  @!PT LDS RZ, [RZ] ;  /* 0x00000000fffff984 */ /* 0x000fe20000000800 */
[----:B------:R-:W-:Y:S01]  /*4440*/  @!PT LDS RZ, [RZ] ;  /* 0x00000000fffff984 */ /* 0x000fe20000000800 */
[----:B------:R2:W-:Y:S06]  /*4450*/  MEMBAR.ALL.CTA ;  /* 0x0000000000007992 */ /* 0x0005ec0000008000 */
[----:B--2---:R-:W2:Y:S02]  /*4460*/  FENCE.VIEW.ASYNC.S ;  /* 0x00000000000073c6 */ /* 0x004ea40000000000 */
[----:B--2---:R-:W-:Y:S01]  /*4470*/  SYNCS.ARRIVE.TRANS64.RED.A1T0 RZ, [UR23], RZ ;  /* 0x000000ffffff79a7 */ /* 0x004fe20008100417 */
[----:B-1----:R-:W-:Y:S01]  /*4480*/  LOP3.LUT P2, RZ, R6, 0x1, RZ, 0xc0, !PT ;  /* 0x0000000106ff7812 */ /* 0x002fe2000784c0ff */
[----:B------:R-:W-:-:S12]  /*4490*/  BRA.U UP3, `(.L_x_75) ;  /* 0x00000001030c7547 */ /* 0x000fd8000b800000 */
[----:B------:R-:W-:-:S04]  /*44a0*/  SHF.L.U32 R5, R8, 0x1f, RZ ;  /* 0x0000001f08057819 */ /* 0x000fc800000006ff */
[----:B------:R-:W1:Y:S02]  /*44b0*/  SYNCS.PHASECHK.TRANS64.TRYWAIT P0, [UR22+0x170], R5 ;  /* 0x00017005ff0075a7 */ /* 0x000e640008001116 */
[----:B-1----:R-:W-:Y:S05]  /*44c0*/  @!P0 BRA `(.L_x_76) ;  /* 0x0000006c00508947 */ /* 0x002fea0003800000 */
.L_x_75:
[----:B------:R-:W-:Y:S05]  /*44d0*/  BRA.U UP3, `(.L_x_77) ;  /* 0x0000000103d47547 */ /* 0x000fea000b800000 */
[----:B------:R-:W-:Y:S05]  /*44e0*/  BRA.U !UP4, `(.L_x_78) ;  /* 0x000000010cc47547 */ /* 0x000fea000b800000 */
[----:B------:R-:W-:Y:S01]  /*44f0*/  ULEA UR4, UR21, UR49, 0x2 ;  /* 0x0000003115047291 */ /* 0x000fe2000f8e10ff */
[----:B-1----:R-:W-:-:S08]  /*4500*/  SHF.L.U32 R4, R0, 0x1f, RZ ;  /* 0x0000001f00047819 */ /* 0x002fd000000006ff */
[----:B------:R-:W5:Y:S01]  /*4510*/  LDL R5, [UR4] ;  /* 0x00000004ff057983 */ /* 0x000f620008100800 */
[----:B------:R-:W-:Y:S02]  /*4520*/  ULEA UR4, UR16, UR17, 0x3 ;  /* 0x0000001110047291 */ /* 0x000fe4000f8e18ff */
[----:B------:R-:W-:Y:S01]  /*4530*/  UPLOP3.LUT UP2, UPT, UPT, UPT, UPT, 0x40, 0x4 ;  /* 0x000000000004789c */ /* 0x000fe20003f4e870 */
[----:B------:R-:W-:Y:S01]  /*4540*/  UMOV UR15, UR29 ;  /* 0x0000001d000f7c82 */ /* 0x000fe20008000000 */
[----:B------:R-:W-:-:S05]  /*4550*/  UMOV UR5, UR16 ;  /* 0x0000001000057c82 */ /* 0x000fca0008000000 */
[----:B------:R1:W2:Y:S04]  /*4560*/  SYNCS.PHASECHK.TRANS64.TRYWAIT P1, [UR4], R4 ;  /* 0x00000004ff0075a7 */ /* 0x0002a80008021104 */
.L_x_81:
[----:B---3--:R-:W-:Y:S01]  /*4570*/  ULEA UR10, UR5, UR17, 0x3 ;  /* 0x00000011050a7291 */ /* 0x008fe2000f8e18ff */
[----:B--2-4-:R-:W-:Y:S11]  /*4580*/  @P1 BRA `(.L_x_79) ;  /* 0x00000000000c1947 */ /* 0x014ff60003800000 */
[----:B------:R-:W-:Y:S04]  /*4590*/  SHF.L.U32 R6, R0, 0x1f, RZ ;  /* 0x0000001f00067819 */ /* 0x000fe800000006ff */
[----:B------:R-:W2:Y:S02]  /*45a0*/  SYNCS.PHASECHK.TRANS64.TRYWAIT P0, [UR10], R6 ;  /* 0x00000006ff0075a7 */ /* 0x000ea4000800110a */
[----:B--2---:R-:W-:Y:S05]  /*45b0*/  @!P0 BRA `(.L_x_80) ;  /* 0x0000006c002c8947 */ /* 0x004fea0003800000 */
.L_x_79:
[----:B------:R-:W-:Y:S01]  /*45c0*/  UISETP.NE.AND UP0, UPT, UR15, URZ, UPT ;  /* 0x000000ff0f00728c */ /* 0x000fe2000bf05270 */
[----:B------:R-:W-:Y:S01]  /*45d0*/  PLOP3.LUT P1, PT, PT, PT, PT, 0x80, 0x8 ;  /* 0x000000000008781c */ /* 0x000fe20003f2f070 */
[----:B------:R-:W-:Y:S02]  /*45e0*/  UIADD3 UR4, UPT, UPT, UR5, 0x1, URZ ;  /* 0x0000000105047890 */ /* 0x000fe4000fffe0ff */
[----:B------:R-:W-:Y:S02]  /*45f0*/  ULEA UR8, UR5, UR20, 0x8 ;  /* 0x0000001405087291 */ /* 0x000fe4000f8e40ff */
[----:B------:R-:W-:Y:S01]  /*4600*/  UISETP.NE.AND UP1, UPT, UR4, 0x10, UPT ;  /* 0x000000100400788c */ /* 0x000fe2000bf25270 */
[----:B------:R-:W-:Y:S01]  /*4610*/  PLOP3.LUT P0, PT, PT, PT, UP0, 0x80, 0x8 ;  /* 0x000000000008781c */ /* 0x000fe20003f0f008 */
[----:B------:R-:W-:Y:S02]  /*4620*/  UIADD3 UR12, UPT, UPT, UR8, 0x80, URZ ;  /* 0x00000080080c7890 */ /* 0x000fe4000fffe0ff */
[----:B------:R-:W-:Y:S02]  /*4630*/  USEL UR6, URZ, 0x1, UP1 ;  /* 0x00000001ff067887 */ /* 0x000fe40008800000 */
[----:B------:R-:W-:Y:S02]  /*4640*/  USEL UR16, UR4, URZ, UP1 ;  /* 0x000000ff04107287 */ /* 0x000fe40008800000 */
[----:B------:R-:W-:Y:S02]  /*4650*/  UIADD3 UR10, UPT, UPT, UR10, 0x80, URZ ;  /* 0x000000800a0a7890 */ /* 0x000fe4000fffe0ff */
[----:B------:R-:W-:Y:S01]  /*4660*/  @UP0 ULEA UR4, UR16, UR17, 0x3 ;  /* 0x0000001110040291 */ /* 0x000fe2000f8e18ff */
[----:B------:R-:W-:Y:S01]  /*4670*/  LOP3.LUT R0, R0, UR6, RZ, 0x3c, !PT ;  /* 0x0000000600007c12 */ /* 0x000fe2000f8e3cff */
[----:B------:R-:W-:Y:S01]  /*4680*/  UMOV UR9, 0x40004040 ;  /* 0x4000404000097882 */ /* 0x000fe20000000000 */
[----:B------:R-:W-:Y:S01]  /*4690*/  UMOV UR13, 0x40004040 ;  /* 0x40004040000d7882 */ /* 0x000fe20000000000 */
[----:B------:R-:W-:Y:S01]  /*46a0*/  UMOV UR7, 0x80004020 ;  /* 0x8000402000077882 */ /* 0x000fe20000000000 */
[----:B-1----:R-:W-:Y:S04]  /*46b0*/  @P0 SHF.L.U32 R4, R0, 0x1f, RZ ;  /* 0x0000001f00040819 */ /* 0x002fe800000006ff */
[----:B------:R3:W4:Y:S01]  /*46c0*/  @P0 SYNCS.PHASECHK.TRANS64.TRYWAIT P1, [UR4], R4 ;  /* 0x00000004ff0005a7 */ /* 0x0007220008021104 */
[----:B------:R-:W-:Y:S11]  /*46d0*/  ELECT P0, URZ, PT ;  /* 0x0000000000ff782f */ /* 0x000ff60003800000 */
[----:B------:R-:W-:Y:S02]  /*46e0*/  @!UPT UIADD3 URZ, UPT, UPT, URZ, URZ, URZ ;  /* 0x000000fffffff290 */ /* 0x000fe4000fffe0ff */
[C---:B-----5:R-:W-:Y:S01]  /*46f0*/  @P0 R2UR.BROADCAST UR14, R5.reuse ;  /* 0x00000000050e02ca */ /* 0x060fe200008e0000 */
[----:B------:R-:W-:Y:S01]  /*4700*/  ULEA UR4, UR5, UR19, 0x9 ;  /* 0x0000001305047291 */ /* 0x000fe2000f8e48ff */
[----:B------:R-:W-:Y:S11]  /*4710*/  ELECT P0, URZ, PT ;  /* 0x0000000000ff782f */ /* 0x000ff60003800000 */
[----:B------:R-:W-:Y:S02]  /*4720*/  @!UPT UIADD3 URZ, UPT, UPT, URZ, URZ, URZ ;  /* 0x000000fffffff290 */ /* 0x000fe4000fffe0ff */
[----:B------:R-:W-:Y:S01]  /*4730*/  @P0 R2UR.BROADCAST UR11, R5 ;  /* 0x00000000050b02ca */ /* 0x000fe200008e0000 */
[----:B------:R-:W-:Y:S01]  /*4740*/  UIADD3 UR6, UPT, UPT, UR4, 0x2, URZ ;  /* 0x0000000204067890 */ /* 0x000fe2000fffe0ff */
[----:B------:R-:W-:Y:S02]  /*4750*/  UMOV UR5, 0x80004020 ;  /* 0x8000402000057882 */ /* 0x000fe40000000000 */
[----:B------:R1:W-:Y:S01]  /*4760*/  UTCHMMA.2CTA gdesc[UR4], gdesc[UR8], tmem[UR14], tmem[UR26], idesc[UR27], UP2 ;  /* 0x00ff1a08040075ea */ /* 0x0003e2000920000e */
[----:B------:R-:W-:Y:S08]  /*4770*/  UPLOP3.LUT UP2, UPT, UPT, UPT, UPT, 0x80, 0x8 ;  /* 0x000000000008789c */ /* 0x000ff00003f4f070 */
[----:B------:R3:W-:Y:S01]  /*4780*/  UTCHMMA.2CTA gdesc[UR6], gdesc[UR12], tmem[UR11], tmem[UR24], idesc[UR25], UPT ;  /* 0x00ff180c060075ea */ /* 0x0007e2000ba0000b */
[----:B------:R3:W-:Y:S01]  /*4790*/  UTCBAR.2CTA.MULTICAST [UR10], URZ, UR18 ;  /* 0x000000ff0a0073e9 */ /* 0x0007e20008200812 */
[----:B-1----:R-:W-:Y:S02]  /*47a0*/  UIADD3 UR4, UPT, UPT, UR15, 0x1, URZ ;  /* 0x000000010f047890 */ /* 0x002fe4000fffe0ff */
[----:B------:R-:W-:Y:S02]  /*47b0*/  UIADD3 UR8, UPT, UPT, UR15, -0x1, URZ ;  /* 0xffffffff0f087890 */ /* 0x000fe4000fffe0ff */
[----:B------:R-:W-:Y:S01]  /*47c0*/  UISETP.GT.U32.AND UP0, UPT, UR4, 0x1, UPT ;  /* 0x000000010400788c */ /* 0x000fe2000bf04070 */
[----:B------:R-:W-:Y:S04]  /*47d0*/  UMOV UR5, UR16 ;  /* 0x0000001000057c82 */ /* 0x000fe80008000000 */
[----:B------:R-:W-:Y:S04]  /*47e0*/  UMOV UR15, UR8 ;  /* 0x00000008000f7c82 */ /* 0x000fe80008000000 */
[----:B------:R-:W-:Y:S05]  /*47f0*/  BRA.U UP0, `(.L_x_81) ;  /* 0xfffffffd005c7547 */ /* 0x000fea000b83ffff */
.L_x_78:
[----:B------:R-:W-:-:S09]  /*4800*/  UIADD3 UR4, UPT, UPT, UR22, 0x160, URZ ;  /* 0x0000016016047890 */ /* 0x000fd2000fffe0ff */
[----:B------:R2:W-:Y:S01]  /*4810*/  UTCBAR.2CTA.MULTICAST [UR4], URZ, UR28 ;  /* 0x000000ff040073e9 */ /* 0x0005e2000820081c */
[----:B------:R-:W-:Y:S02]  /*4820*/  NOP ;  /* 0x0000000000007918 */ /* 0x000fe40000000000 */
.L_x_77:
[----:B--2---:R-:W-:Y:S01]  /*4830*/  UIADD3 UR4, UPT, UPT, UR21, 0x1, URZ ;  /* 0x0000000115047890 */ /* 0x004fe2000fffe0ff */
[----:B------:R-:W-:-:S03]  /*4840*/  LOP3.LUT R2, R2, 0x1, RZ, 0x3c, !PT ;  /* 0x0000000102027812 */ /* 0x000fc600078e3cff */
[----:B------:R-:W-:-:S04]  /*4850*/  UISETP.NE.AND UP0, UPT, UR4, 0x2, UPT ;  /* 0x000000020400788c */ /* 0x000fc8000bf05270 */
[----:B------:R-:W-:Y:S02]  /*4860*/  USEL UR5, URZ, 0x1, UP0 ;  /* 0x00000001ff057887 */ /* 0x000fe40008000000 */
[----:B------:R-:W-:-:S04]  /*4870*/  USEL UR21, UR4, URZ, UP0 ;  /* 0x000000ff04157287 */ /* 0x000fc80008000000 */
[----:B------:R-:W-:Y:S01]  /*4880*/  LOP3.LUT R8, R8, UR5, RZ, 0x3c, !PT ;  /* 0x0000000508087c12 */ /* 0x000fe2000f8e3cff */
[----:B------:R-:W-:Y:S07]  /*4890*/  @P2 BRA `(.L_x_82) ;  /* 0xfffffff800c82947 */ /* 0x000fee000383ffff */
[----:B------:R-:W2:Y:S01]  /*48a0*/  S2UR UR8, SR_CgaCtaId ;  /* 0x00000000000879c3 */ /* 0x000ea20000008800 */
[----:B------:R-:W-:Y:S01]  /*48b0*/  ELECT P0, URZ, PT ;  /* 0x0000000000ff782f */ /* 0x000fe20003800000 */
[----:B------:R-:W-:Y:S01]  /*48c0*/  HFMA2 R0, -RZ, RZ, 0, 5.9604644775390625e-08 ;  /* 0x00000001ff007431 */ /* 0x000fe200000001ff */
[----:B------:R-:W-:-:S05]  /*48d0*/  UMOV UR4, 0x40 ;  /* 0x0000004000047882 */ /* 0x000fca0000000000 */
[----:B------:R-:W-:Y:S01]  /*48e0*/  UVIRTCOUNT.DEALLOC.SMPOOL 0x80 ;  /* 0x000000800000784c */ /* 0x000fe20000000000 */
[----:B------:R-:W-:Y:S02]  /*48f0*/  UISETP.NE.AND UP0, UPT, UR31, URZ, UPT ;  /* 0x000000ff1f00728c */ /* 0x000fe4000bf05270 */
[----:B--2---:R-:W-:-:S09]  /*4900*/  ULEA UR8, UR8, UR4, 0x18 ;  /* 0x0000000408087291 */ /* 0x004fd2000f8ec0ff */
[----:B------:R2:W-:Y:S01]  /*4910*/  @P0 STS.U8 [UR8+0x1c], R0 ;  /* 0x00001c00ff000988 */ /* 0x0005e20008000008 */
[----:B------:R-:W-:Y:S05]  /*4920*/  BRA.U UP0, `(.L_x_83) ;  /* 0x0000000100587547 */ /* 0x000fea000b800000 */
[----:B------:R-:W-:Y:S01]  /*4930*/  UIADD3 UR5, UPT, UPT, UR17, 0x170, URZ ;  /* 0x0000017011057890 */ /* 0x000fe2000fffe0ff */
[----:B------:R-:W-:-:S03]  /*4940*/  SHF.L.U32 R2, R8, 0x1f, RZ ;  /* 0x0000001f08027819 */ /* 0x000fc600000006ff */
[----:B------:R-:W-:-:S09]  /*4950*/  ULEA UR4, UR21, UR5, 0x3 ;  /* 0x0000000515047291 */ /* 0x000fd2000f8e18ff */
[----:B------:R-:W1:Y:S02]  /*4960*/  SYNCS.PHASECHK.TRANS64.TRYWAIT P0, [UR4], R2 ;  /* 0x00000002ff0075a7 */ /* 0x000e640008001104 */
[----:B-1----:R-:W-:Y:S05]  /*4970*/  @!P0 BRA `(.L_x_84) ;  /* 0x0000006800548947 */ /* 0x002fea0003800000 */
.L_x_201:
[----:B------:R-:W-:-:S04]  /*4980*/  UIADD3 UR4, UPT, UPT, UR21, 0x1, URZ ;  /* 0x0000000115047890 */ /* 0x000fc8000fffe0ff */
[----:B------:R-:W-:-:S04]  /*4990*/  UISETP.NE.AND UP1, UPT, UR4, 0x2, UPT ;  /* 0x000000020400788c */ /* 0x000fc8000bf25270 */
[----:B---3--:R-:W-:Y:S02]  /*49a0*/  USEL UR6, URZ, 0x1, UP1 ;  /* 0x00000001ff067887 */ /* 0x008fe40008800000 */
[----:B------:R-:W-:-:S04]  /*49b0*/  USEL UR4, UR4, URZ, UP1 ;  /* 0x000000ff04047287 */ /* 0x000fc80008800000 */
[----:B------:R-:W-:Y:S01]  /*49c0*/  ULEA UR4, UR4, UR5, 0x3 ;  /* 0x0000000504047291 */ /* 0x000fe2000f8e18ff */
[----:B-1----:R-:W-:-:S04]  /*49d0*/  LOP3.LUT R2, R8, UR6, RZ, 0x3c, !PT ;  /* 0x0000000608027c12 */ /* 0x002fc8000f8e3cff */
[----:B------:R-:W-:Y:S01]  /*49e0*/  SHF.L.U32 R2, R2, 0x1f, RZ ;  /* 0x0000001f02027819 */ /* 0x000fe200000006ff */
[----:B--2---:R-:W-:-:S04]  /*49f0*/  IMAD.U32 R0, RZ, RZ, UR4 ;  /* 0x00000004ff007e24 */ /* 0x004fc8000f8e00ff */
[----:B------:R1:W2:Y:S03]  /*4a00*/  SYNCS.PHASECHK.TRANS64.TRYWAIT P0, [R0+URZ], R2 ;  /* 0x00000002000075a7 */ /* 0x0002a600080011ff */
[----:B--2---:R-:W-:Y:S05]  /*4a10*/  @!P0 NANOSLEEP.SYNCS 0x989680 ;  /* 0x009896800000895d */ /* 0x004fea0003900000 */
[----:B------:R-:W2:Y:S02]  /*4a20*/  @!P0 SYNCS.PHASECHK.TRANS64 P0, [R0+URZ], R2 ;  /* 0x00000002000085a7 */ /* 0x000ea400080010ff */
[----:B--2---:R-:W-:Y:S05]  /*4a30*/  @P0 BRA `(.L_x_85) ;  /* 0x0000000000200947 */ /* 0x004fea0003800000 */
.L_x_86:
[----:B--2---:R2:W3:Y:S02]  /*4a40*/  SYNCS.PHASECHK.TRANS64.TRYWAIT P0, [R0+URZ], R2 ;  /* 0x00000002000075a7 */ /* 0x0044e400080011ff */
[----:B---3--:R-:W-:Y:S05]  /*4a50*/  @!P0 NANOSLEEP.SYNCS 0x989680 ;  /* 0x009896800000895d */ /* 0x008fea0003900000 */
[----:B------:R-:W3:Y:S02]  /*4a60*/  @!P0 SYNCS.PHASECHK.TRANS64 P0, [R0+URZ], R2 ;  /* 0x00000002000085a7 */ /* 0x000ee400080010ff */
[----:B---3--:R-:W-:Y:S05]  /*4a70*/  @!P0 BRA `(.L_x_86) ;  /* 0xfffffffc00f08947 */ /* 0x008fea000383ffff */
[----:B------:R-:W-:Y:S05]  /*4a80*/  BRA `(.L_x_85) ;  /* 0x00000000000c7947 */ /* 0x000fea0003800000 */
.L_x_83:
[----:B------:R-:W-:-:S04]  /*4a90*/  UIADD3 UR4, UPT, UPT, UR17, 0x180, URZ ;  /* 0x0000018011047890 */ /* 0x000fc8000fffe0ff */
[----:B------:R-:W-:-:S09]  /*4aa0*/  UPRMT UR4, UR30, 0x654, UR4 ;  /* 0x000006541e047896 */ /* 0x000fd20008000004 */
[----:B------:R-:W-:Y:S03]  /*4ab0*/  SYNCS.ARRIVE.TRANS64.RED.A1T0 RZ, [UR4], RZ ;  /* 0x000000ffffff79a7 */ /* 0x000fe60008100404 */
.L_x_85:
[----:B-12---:R-:W-:Y:S01]  /*4ac0*/  SHF.L.U32 R2, RZ, 0x1f, RZ ;  /* 0x0000001fff027819 */ /* 0x006fe200000006ff */
[----:B------:R-:W-:Y:S01]  /*4ad0*/  UIADD3 UR4, UPT, UPT, UR17, 0x180, URZ ;  /* 0x0000018011047890 */ /* 0x000fe2000fffe0ff */
[----:B------:R-:W-:Y:S02]  /*4ae0*/  PLOP3.LUT P0, PT, PT, PT, UP0, 0x80, 0x8 ;  /* 0x000000000008781c */ /* 0x000fe40003f0f008 */
[----:B----4-:R-:W1:Y:S02]  /*4af0*/  SYNCS.PHASECHK.TRANS64.TRYWAIT P1, [UR17+0x180], R2 ;  /* 0x00018002ff0075a7 */ /* 0x010e640008021111 */
[----:B-1----:R-:W-:Y:S09]  /*4b00*/  @!P1 BRA `(.L_x_87) ;  /* 0x0000006800089947 */ /* 0x002ff20003800000 */
.L_x_203:
[----:B------:R-:W-:Y:S01]  /*4b10*/  @!UP0 UPRMT UR4, UR30, 0x654, UR4 ;  /* 0x000006541e048896 */ /* 0x000fe20008000004 */
[----:B------:R-:W-:Y:S01]  /*4b20*/  LOP3.LUT R3, R3, 0xffff, RZ, 0xc0, !PT ;  /* 0x0000ffff03037812 */ /* 0x000fe200078ec0ff */
[----:B-1----:R-:W-:-:S03]  /*4b30*/  IMAD.MOV.U32 R2, RZ, RZ, 0xffff ;  /* 0x0000ffffff027424 */ /* 0x002fc600078e00ff */
[----:B------:R-:W-:-:S04]  /*4b40*/  SHF.R.U32.HI R3, RZ, 0x5, R3 ;  /* 0x00000005ff037819 */ /* 0x000fc80000011603 */
[----:B------:R-:W-:Y:S01]  /*4b50*/  @!P0 SYNCS.ARRIVE.TRANS64.RED.A1T0 RZ, [UR4], RZ ;  /* 0x000000ffffff89a7 */ /* 0x000fe20008100404 */
[----:B------:R-:W-:Y:S01]  /*4b60*/  NOP ;  /* 0x0000000000007918 */ /* 0x000fe20000000000 */
[----:B------:R-:W1:Y:S01]  /*4b70*/  LDS R0, [UR8+0x14] ;  /* 0x00001408ff007984 */ /* 0x000e620008000800 */
[----:B------:R-:W-:-:S04]  /*4b80*/  SHF.L.U32 R2, R2, R3, RZ ;  /* 0x0000000302027219 */ /* 0x000fc800000006ff */
[----:B-1----:R-:W-:-:S04]  /*4b90*/  LOP3.LUT R0, R0, R2, RZ, 0xc0, !PT ;  /* 0x0000000200007212 */ /* 0x002fc800078ec0ff */
[----:B------:R-:W-:Y:S01]  /*4ba0*/  ISETP.NE.AND P0, PT, R0, R2, PT ;  /* 0x000000020000720c */ /* 0x000fe20003f05270 */
[----:B------:R-:W-:-:S05]  /*4bb0*/  IMAD.MOV.U32 R0, RZ, RZ, 0x1 ;  /* 0x00000001ff007424 */ /* 0x000fca00078e00ff */
[----:B------:R-:W-:-:S07]  /*4bc0*/  SHF.L.U32 R0, R0, R3, RZ ;  /* 0x0000000300007219 */ /* 0x000fce00000006ff */
[----:B------:R-:W-:Y:S05]  /*4bd0*/  @P0 BRA `(.L_x_88) ;  /* 0x00000000005c0947 */ /* 0x000fea0003800000 */
[----:B------:R-:W1:Y:S02]  /*4be0*/  LDS R3, [UR8+0x18] ;  /* 0x00001808ff037984 */ /* 0x000e640008000800 */
[----:B-1----:R-:W-:-:S04]  /*4bf0*/  LOP3.LUT R3, R3, R0, RZ, 0xc0, !PT ;  /* 0x0000000003037212 */ /* 0x002fc800078ec0ff */
[----:B------:R-:W-:-:S13]  /*4c00*/  ISETP.NE.AND P0, PT, R3, R0, PT ;  /* 0x000000000300720c */ /* 0x000fda0003f05270 */
[----:B------:R-:W-:Y:S05]  /*4c10*/  @P0 BRA `(.L_x_89) ;  /* 0x0000000000400947 */ /* 0x000fea0003800000 */
[----:B------:R-:W-:Y:S01]  /*4c20*/  R2UR UR4, R2 ;  /* 0x00000000020472ca */ /* 0x000fe200000e0000 */
[----:B------:R-:W1:Y:S01]  /*4c30*/  S2R R3, SR_LANEID ;  /* 0x0000000000037919 */ /* 0x000e620000000000 */
[----:B------:R-:W-:-:S04]  /*4c40*/  LOP3.LUT R0, RZ, R0, RZ, 0x33, !PT ;  /* 0x00000000ff007212 */ /* 0x000fc800078e33ff */
[----:B---3--:R-:W2:Y:S07]  /*4c50*/  REDUX UR6, R0 ;  /* 0x00000000000673c4 */ /* 0x008eae0000000000 */
[----:B------:R-:W-:-:S03]  /*4c60*/  ULOP3.LUT UR5, URZ, UR4, URZ, 0x33, !UPT ;  /* 0x00000004ff057292 */ /* 0x000fc6000f8e33ff */
[----:B------:R-:W-:Y:S02]  /*4c70*/  VOTEU.ANY UR4, UPT, PT ;  /* 0x0000000000047886 */ /* 0x000fe400038e0100 */
[----:B------:R-:W-:Y:S01]  /*4c80*/  UFLO.U32 UR4, UR4 ;  /* 0x00000004000472bd */ /* 0x000fe200080e0000 */
[----:B------:R-:W-:-:S04]  /*4c90*/  IMAD.U32 R2, RZ, RZ, UR5 ;  /* 0x00000005ff027e24 */ /* 0x000fc8000f8e00ff */
[----:B------:R-:W3:Y:S02]  /*4ca0*/  REDUX UR7, R2 ;  /* 0x00000000020773c4 */ /* 0x000ee40000000000 */
[----:B------:R4:W-:Y:S01]  /*4cb0*/  UTCATOMSWS.AND URZ, UR5 ;  /* 0x0000000500ff79e3 */ /* 0x0009e20008000000 */
[----:B--2---:R-:W-:Y:S01]  /*4cc0*/  IMAD.U32 R0, RZ, RZ, UR6 ;  /* 0x00000006ff007e24 */ /* 0x004fe2000f8e00ff */
[----:B-1----:R-:W-:Y:S01]  /*4cd0*/  ISETP.EQ.U32.AND P0, PT, R3, UR4, PT ;  /* 0x0000000403007c0c */ /* 0x002fe2000bf02070 */
[----:B---3--:R-:W-:-:S12]  /*4ce0*/  IMAD.U32 R2, RZ, RZ, UR7 ;  /* 0x00000007ff027e24 */ /* 0x008fd8000f8e00ff */
[----:B------:R4:W-:Y:S04]  /*4cf0*/  @P0 ATOMS.AND RZ, [UR8+0x14], R2 ;  /* 0x00001402ffff098c */ /* 0x0009e8000a800008 */
[----:B------:R4:W-:Y:S01]  /*4d00*/  @P0 ATOMS.AND RZ, [UR8+0x18], R0 ;  /* 0x00001800ffff098c */ /* 0x0009e2000a800008 */
[----:B------:R-:W-:Y:S05]  /*4d10*/  BRA `(.L_x_90) ;  /* 0x0000000000147947 */ /* 0x000fea0003800000 */
.L_x_89:
[----:B------:R-:W-:Y:S02]  /*4d20*/  MOV R2, 0x4d40 ;  /* 0x00004d4000027802 */ /* 0x000fe40000000f00 */
[----:B---3-5:R-:W-:Y:S05]  /*4d30*/  CALL.REL.NOINC `($__internal_0_$__cuda_sm10x_tcgen05_guardrail_trap_col_being_dealloced_not_returned_by_alloc) ;  /* 0x0000006800ec7944 */ /* 0x028fea0003c00000 */
[----:B------:R-:W-:Y:S05]  /*4d40*/  BRA `(.L_x_90) ;  /* 0x0000000000087947 */ /* 0x000fea0003800000 */
.L_x_88:
[----:B------:R-:W-:Y:S02]  /*4d50*/  MOV R2, 0x4d70 ;  /* 0x00004d7000027802 */ /* 0x000fe40000000f00 */
[----:B---3-5:R-:W-:Y:S05]  /*4d60*/  CALL.REL.NOINC `($__internal_2_$__cuda_sm10x_tcgen05_guardrail_trap_unallocated_columns_being_dealloced) ;  /* 0x0000006800f87944 */ /* 0x028fea0003c00000 */
.L_x_90:
[----:B------:R-:W-:Y:S01]  /*4d70*/  NOP ;  /* 0x0000000000007918 */ /* 0x000fe20000000000 */
[----:B----4-:R-:W-:Y:S05]  /*4d80*/  EXIT ;  /* 0x000000000000794d */ /* 0x010fea0003800000 */
.L_x_62:
[----:B------:R-:W-:-:S09]  /*4d90*/  UISETP.NE.OR UP0, UPT, UR18, 0x3, !UP3 ;  /* 0x000000031200788c */ /* 0x000fd2000df05670 */
[----:B------:R-:W-:Y:S05]  /*4da0*/  BRA.U UP0, `(.L_x_91) ;  /* 0x0000001100e47547 */ /* 0x000fea000b800000 */
[----:B------:R-:W2:Y:S01]  /*4db0*/  LDCU.64 UR4, c[0x0][0x988] ;  /* 0x00013100ff0477ac */ /* 0x000ea20008000a00 */
[----:B------:R-:W3:Y:S01]  /*4dc0*/  S2UR UR10, SR_CgaCtaId ;  /* 0x00000000000a79c3 */ /* 0x000ee20000008800 */
[----:B------:R-:W-:Y:S01]  /*4dd0*/  HFMA2 R10, -RZ, RZ, 0, 5.9604644775390625e-08 ;  /* 0x00000001ff0a7431 */ /* 0x000fe200000001ff */
[----:B------:R-:W-:Y:S01]  /*4de0*/  MOV R9, RZ ;  /* 0x000000ff00097202 */ /* 0x000fe20000000f00 */
[----:B------:R-:W4:Y:S01]  /*4df0*/  LDCU UR44, c[0x0][0x370] ;  /* 0x00006e00ff2c77ac */ /* 0x000f220008000800 */
[----:B------:R-:W-:Y:S01]  /*4e00*/  HFMA2 R3, -RZ, RZ, 0, 0.0078125 ;  /* 0x00002000ff037431 */ /* 0x000fe200000001ff */
[----:B------:R-:W4:Y:S03]  /*4e10*/  LDCU.128 UR28, c[0x0][0xc10] ;  /* 0x00018200ff1c77ac */ /* 0x000f260008000c00 */
[----:B------:R-:W1:Y:S01]  /*4e20*/  LDC.64 R12, c[0x0][0x348] ;  /* 0x0000d200ff0c7b82 */ /* 0x000e620000000a00 */
[----:B------:R-:W3:Y:S01]  /*4e30*/  LDCU UR38, c[0x0][0x374] ;  /* 0x00006e80ff2677ac */ /* 0x000ee20008000800 */
[----:B------:R-:W3:Y:S01]  /*4e40*/  LDCU.64 UR26, c[0x0][0x990] ;  /* 0x00013200ff1a77ac */ /* 0x000ee20008000a00 */
[----:B------:R-:W3:Y:S01]  /*4e50*/  LDCU UR17, c[0x0][0xc0c] ;  /* 0x00018180ff1177ac */ /* 0x000ee20008000800 */
[----:B--2---:R-:W-:Y:S01]  /*4e60*/  UISETP.NE.U32.AND UP0, UPT, UR4, URZ, UPT ;  /* 0x000000ff0400728c */ /* 0x004fe2000bf05070 */
[----:B------:R-:W2:Y:S01]  /*4e70*/  LDCU.128 UR32, c[0x0][0xa80] ;  /* 0x00015000ff2077ac */ /* 0x000ea20008000c00 */
[----:B------:R-:W2:Y:S01]  /*4e80*/  LDCU UR54, c[0x0][0xc20] ;  /* 0x00018400ff3677ac */ /* 0x000ea20008000800 */
[----:B------:R-:W1:Y:S01]  /*4e90*/  LDCU UR4, c[0x0][0xc30] ;  /* 0x00018600ff0477ac */ /* 0x000e620008000800 */
[----:B------:R-:W1:Y:S01]  /*4ea0*/  LDCU.128 UR40, c[0x0][0xa90] ;  /* 0x00015200ff2877ac */ /* 0x000e620008000c00 */
[----:B------:R-:W-:Y:S01]  /*4eb0*/  UMOV UR20, 0x400 ;  /* 0x0000040000147882 */ /* 0x000fe20000000000 */
[----:B----4-:R-:W-:-:S02]  /*4ec0*/  UIMAD.WIDE.U32 UR6, UR44, UR28, URZ ;  /* 0x0000001c2c0672a5 */ /* 0x010fc4000f8e00ff */
[----:B---3--:R-:W-:Y:S02]  /*4ed0*/  UIMAD.WIDE.U32 UR8, UR38, UR31, URZ ;  /* 0x0000001f260872a5 */ /* 0x008fe4000f8e00ff */
[----:B------:R-:W-:Y:S02]  /*4ee0*/  ULEA UR20, UR10, UR20, 0x18 ;  /* 0x000000140a147291 */ /* 0x000fe4000f8ec0ff */
[----:B------:R-:W-:Y:S02]  /*4ef0*/  UISETP.NE.AND.EX UP5, UPT, UR5, URZ, UPT, UP0 ;  /* 0x000000ff0500728c */ /* 0x000fe4000bfa5300 */
[----:B------:R-:W-:Y:S02]  /*4f00*/  UISETP.NE.U32.AND UP6, UPT, UR26, URZ, UPT ;  /* 0x000000ff1a00728c */ /* 0x000fe4000bfc5070 */
[----:B------:R-:W-:Y:S02]  /*4f10*/  UIADD3 UR46, UPT, UPT, UR20, 0x118, URZ ;  /* 0x00000118142e7890 */ /* 0x000fe4000fffe0ff */
[----:B------:R-:W-:-:S02]  /*4f20*/  UIADD3 UR45, UPT, UPT, UR20, 0x158, URZ ;  /* 0x00000158142d7890 */ /* 0x000fc4000fffe0ff */
[----:B------:R-:W-:Y:S02]  /*4f30*/  UIADD3 UR37, UPT, UPT, UR20, 0x100, URZ ;  /* 0x0000010014257890 */ /* 0x000fe4000fffe0ff */
[----:B------:R-:W-:Y:S02]  /*4f40*/  UIADD3 UR36, UPT, UPT, UR20, 0x108, URZ ;  /* 0x0000010814247890 */ /* 0x000fe4000fffe0ff */
[----:B------:R-:W-:Y:S02]  /*4f50*/  UIADD3 UR25, UPT, UPT, UR20, 0x110, URZ ;  /* 0x0000011014197890 */ /* 0x000fe4000fffe0ff */
[----:B------:R-:W-:Y:S02]  /*4f60*/  UISETP.NE.AND UP0, UPT, UR39, 0x1, UPT ;  /* 0x000000012700788c */ /* 0x000fe4000bf05270 */
[----:B------:R-:W-:Y:S02]  /*4f70*/  UISETP.GE.AND UP2, UPT, UR39, 0x1, UPT ;  /* 0x000000012700788c */ /* 0x000fe4000bf46270 */
[----:B------:R-:W-:Y:S01]  /*4f80*/  UISETP.NE.AND UP0, UPT, UR17, 0x1, UPT ;  /* 0x000000011100788c */ /* 0x000fe2000bf05270 */
[----:B------:R-:W-:Y:S01]  /*4f90*/  UMOV UR51, UR7 ;  /* 0x0000000700337c82 */ /* 0x000fe20008000000 */
[----:B------:R-:W-:Y:S01]  /*4fa0*/  UMOV UR50, UR9 ;  /* 0x0000000900327c82 */ /* 0x000fe20008000000 */
[----:B------:R-:W-:-:S02]  /*4fb0*/  UISETP.NE.AND UP2, UPT, UR30, 0x1, UPT ;  /* 0x000000011e00788c */ /* 0x000fc4000bf45270 */
[----:B--2---:R-:W-:Y:S01]  /*4fc0*/  UISETP.NE.AND UP0, UPT, UR32, 0x1, UPT ;  /* 0x000000012000788c */ /* 0x004fe2000bf05270 */
[----:B------:R-:W2:Y:S01]  /*4fd0*/  LDCU UR55, c[0x0][0xaa0] ;  /* 0x00015400ff3777ac */ /* 0x000ea20008000800 */
[----:B------:R-:W-:Y:S01]  /*4fe0*/  UPLOP3.LUT UP4, UPT, UPT, UPT, UPT, 0x40, 0x4 ;  /* 0x000000000004789c */ /* 0x000fe20003f8e870 */
[----:B------:R-:W3:Y:S01]  /*4ff0*/  LDCU.64 UR18, c[0x0][0xc28] ;  /* 0x00018500ff1277ac */ /* 0x000ee20008000a00 */
[----:B------:R-:W-:Y:S02]  /*5000*/  UISETP.NE.AND.EX UP6, UPT, UR27, URZ, UPT, UP6 ;  /* 0x000000ff1b00728c */ /* 0x000fe4000bfc5360 */
[----:B------:R-:W-:Y:S02]  /*5010*/  UPRMT UR46, UR10, 0x654, UR46 ;  /* 0x000006540a2e7896 */ /* 0x000fe4000800002e */
[----:B------:R-:W-:Y:S02]  /*5020*/  UPRMT UR45, URZ, 0x654, UR45 ;  /* 0x00000654ff2d7896 */ /* 0x000fe4000800002d */
[----:B------:R-:W-:-:S02]  /*5030*/  UPRMT UR49, UR10, 0x654, UR37 ;  /* 0x000006540a317896 */ /* 0x000fc40008000025 */
[----:B------:R-:W-:Y:S02]  /*5040*/  UPRMT UR48, UR10, 0x654, UR36 ;  /* 0x000006540a307896 */ /* 0x000fe40008000024 */
[----:B------:R-:W-:Y:S02]  /*5050*/  UPRMT UR47, UR10, 0x654, UR25 ;  /* 0x000006540a2f7896 */ /* 0x000fe40008000019 */
[----:B------:R-:W-:Y:S02]  /*5060*/  USHF.R.U32.HI UR51, URZ, UR29, UR51 ;  /* 0x0000001dff337299 */ /* 0x000fe40008011633 */
[----:B------:R-:W-:Y:S02]  /*5070*/  USHF.R.U32.HI UR50, URZ, UR54, UR50 ;  /* 0x00000036ff327299 */ /* 0x000fe40008011632 */
[----:B-1----:R-:W-:Y:S02]  /*5080*/  UISETP.NE.AND UP3, UPT, UR4, 0x1, UPT ;  /* 0x000000010400788c */ /* 0x002fe4000bf65270 */
[----:B------:R-:W-:-:S02]  /*5090*/  UISETP.NE.AND UP2, UPT, UR35, 0x1, UPT ;  /* 0x000000012300788c */ /* 0x000fc4000bf45270 */
[----:B--23--:R-:W-:-:S11]  /*50a0*/  UISETP.NE.AND UP0, UPT, UR42, 0x1, UPT ;  /* 0x000000012a00788c */ /* 0x00cfd6000bf05270 */
.L_x_102:
[----:B------:R-:W-:Y:S04]  /*50b0*/  SHF.L.U32 R2, R9, 0x1f, RZ ;  /* 0x0000001f09027819 */ /* 0x000fe800000006ff */
[----:B-1----:R-:W1:Y:S02]  /*50c0*/  SYNCS.PHASECHK.TRANS64.TRYWAIT P0, [UR20+0x150], R2 ;  /* 0x00015002ff0075a7 */ /* 0x002e640008001114 */
[----:B-1----:R-:W-:Y:S05]  /*50d0*/  @!P0 BRA `(.L_x_92) ;  /* 0x0000006000ac8947 */ /* 0x002fea0003800000 */
.L_x_205:
[----:B------:R-:W2:Y:S01]  /*50e0*/  LDS.128 R4, [UR20+0x190] ;  /* 0x00019014ff047984 */ /* 0x000ea20008000c00 */
[----:B------:R-:W-:Y:S01]  /*50f0*/  UISETP.GE.AND UP0, UPT, UR39, 0x1, UPT ;  /* 0x000000012700788c */ /* 0x000fe2000bf06270 */
[----:B------:R-:W-:Y:S01]  /*5100*/  @!PT LDS RZ, [RZ] ;  /* 0x00000000fffff984 */ /* 0x000fe20000000800 */
[----:B------:R-:W-:Y:S01]  /*5110*/  @!PT LDS RZ, [RZ] ;  /* 0x00000000fffff984 */ /* 0x000fe20000000800 */
[----:B------:R-:W-:Y:S01]  /*5120*/  @!PT LDS RZ, [RZ] ;  /* 0x00000000fffff984 */ /* 0x000fe20000000800 */
[----:B------:R-:W-:Y:S01]  /*5130*/  @!PT LDS RZ, [RZ] ;  /* 0x00000000fffff984 */ /* 0x000fe20000000800 */
[----:B------:R3:W-:Y:S06]  /*5140*/  MEMBAR.ALL.CTA ;  /* 0x0000000000007992 */ /* 0x0007ec0000008000 */
[----:B---3--:R-:W3:Y:S02]  /*5150*/  FENCE.VIEW.ASYNC.S ;  /* 0x00000000000073c6 */ /* 0x008ee40000000000 */
[----:B---3--:R-:W-:Y:S01]  /*5160*/  SYNCS.ARRIVE.TRANS64.RED.A1T0 RZ, [UR45], RZ ;  /* 0x000000ffffff79a7 */ /* 0x008fe2000810042d */
[----:B--2---:R-:W-:Y:S11]  /*5170*/  LOP3.LUT P0, RZ, R6, 0x1, RZ, 0xc0, !PT ;  /* 0x0000000106ff7812 */ /* 0x004ff6000780c0ff */
[----:B------:R-:W-:Y:S02]  /*5180*/  @!UPT UIADD3 URZ, UPT, UPT, URZ, URZ, URZ ;  /* 0x000000fffffff290 */ /* 0x000fe4000fffe0ff */
[----:B------:R-:W-:Y:S01]  /*5190*/  VOTEU.ANY UP2, P0 ;  /* 0x0000000000ff7886 */ /* 0x000fe20000040100 */
[----:B------:R-:W-:Y:S11]  /*51a0*/  PLOP3.LUT P0, PT, PT, PT, UP2, 0x80, 0x8 ;  /* 0x000000000008781c */ /* 0x000ff60003f0f028 */
[----:B------:R-:W-:Y:S02]  /*51b0*/  @!UPT UIADD3 URZ, UPT, UPT, URZ, URZ, URZ ;  /* 0x000000fffffff290 */ /* 0x000fe4000fffe0ff */
[----:B-1----:R-:W-:Y:S02]  /*51c0*/  @P0 MOV R2, R4 ;  /* 0x0000000400020202 */ /* 0x002fe40000000f00 */
[----:B------:R-:W-:Y:S02]  /*51d0*/  @P0 LOP3.LUT R0, R5, 0xffff, RZ, 0xc0, !PT ;  /* 0x0000ffff05000812 */ /* 0x000fe400078ec0ff */
[----:B------:R-:W-:Y:S02]  /*51e0*/  @P0 R2UR UR5, R2 ;  /* 0x00000000020502ca */ /* 0x000fe400000e0000 */
[----:B------:R-:W-:Y:S11]  /*51f0*/  @P0 R2UR UR4, R0 ;  /* 0x00000000000402ca */ /* 0x000ff600000e0000 */
[----:B------:R-:W-:Y:S02]  /*5200*/  @UP2 UMOV UR16, UR5 ;  /* 0x0000000500102c82 */ /* 0x000fe40008000000 */
[----:B------:R-:W-:Y:S01]  /*5210*/  @UP2 UMOV UR15, UR4 ;  /* 0x00000004000f2c82 */ /* 0x000fe20008000000 */
[----:B------:R-:W-:Y:S05]  /*5220*/  BRA.U !UP0, `(.L_x_93) ;  /* 0x0000000108c07547 */ /* 0x000fea000b800000 */
[----:B------:R-:W-:Y:S02]  /*5230*/  UIMAD.WIDE.U32 UR8, UR15, UR31, URZ ;  /* 0x0000001f0f0872a5 */ /* 0x000fe4000f8e00ff */
[----:B------:R-:W-:Y:S02]  /*5240*/  UP2UR UR14, UPR, URZ, 0x4 ;  /* 0x00000004ff0e7883 */ /* 0x000fe40008000000 */
[----:B------:R-:W-:Y:S02]  /*5250*/  UISETP.NE.AND UP2, UPT, UR30, 0x1, UPT ;  /* 0x000000011e00788c */ /* 0x000fe4000bf45270 */
[----:B------:R-:W-:Y:S02]  /*5260*/  UIMAD.WIDE.U32 UR10, UR16, UR28, URZ ;  /* 0x0000001c100a72a5 */ /* 0x000fe4000f8e00ff */
[----:B------:R-:W-:Y:S02]  /*5270*/  USEL UR4, UR38, UR50, !UP2 ;  /* 0x0000003226047287 */ /* 0x000fe4000d000000 */
[----:B------:R-:W-:Y:S02]  /*5280*/  UISETP.NE.AND UP0, UPT, UR17, 0x1, UPT ;  /* 0x000000011100788c */ /* 0x000fe4000bf05270 */
[----:B------:R-:W-:Y:S02]  /*5290*/  UP2UR UR21, UPR, URZ, 0x2 ;  /* 0x00000002ff157883 */ /* 0x000fe40008000000 */
[----:B------:R-:W-:Y:S02]  /*52a0*/  UISETP.NE.AND UP1, UPT, UR39, 0x1, UPT ;  /* 0x000000012700788c */ /* 0x000fe4000bf25270 */
[----:B------:R-:W-:Y:S02]  /*52b0*/  UIMAD.WIDE.U32 UR12, UR4, UR18, URZ ;  /* 0x00000012040c72a5 */ /* 0x000fe4000f8e00ff */
[----:B------:R-:W-:Y:S01]  /*52c0*/  USEL UR7, UR44, UR51, !UP0 ;  /* 0x000000332c077287 */ /* 0x000fe2000c000000 */
[----:B------:R-:W-:Y:S02]  /*52d0*/  UMOV UR5, UR9 ;  /* 0x0000000900057c82 */ /* 0x000fe40008000000 */
[----:B------:R-:W-:Y:S02]  /*52e0*/  USHF.R.U32.HI UR6, URZ, UR54, UR5 ;  /* 0x00000036ff067299 */ /* 0x000fe40008011605 */
[----:B------:R-:W-:Y:S02]  /*52f0*/  UIMAD.WIDE.U32 UR22, UR7, UR18, URZ ;  /* 0x00000012071672a5 */ /* 0x000fe4000f8e00ff */
[----:B------:R-:W-:Y:S02]  /*5300*/  USEL UR6, UR15, UR6, !UP2 ;  /* 0x000000060f067287 */ /* 0x000fe4000d000000 */
[----:B------:R-:W-:Y:S01]  /*5310*/  UISETP.NE.AND UP2, UPT, UR14, URZ, UPT ;  /* 0x000000ff0e00728c */ /* 0x000fe2000bf45270 */
[----:B------:R-:W-:Y:S01]  /*5320*/  UMOV UR5, UR11 ;  /* 0x0000000b00057c82 */ /* 0x000fe20008000000 */
[----:B------:R-:W-:Y:S02]  /*5330*/  UIMAD.WIDE.U32 UR10, UR6, UR18, URZ ;  /* 0x00000012060a72a5 */ /* 0x000fe4000f8e00ff */
[----:B------:R-:W-:Y:S03]  /*5340*/  USHF.R.U32.HI UR8, URZ, UR29, UR5 ;  /* 0x0000001dff087299 */ /* 0x000fe60008011605 */
[----:B------:R-:W-:Y:S02]  /*5350*/  UMOV UR5, UR13 ;  /* 0x0000000d00057c82 */ /* 0x000fe40008000000 */
[----:B------:R-:W-:Y:S03]  /*5360*/  @UP1 USHF.R.U32.HI UR4, URZ, UR19, UR5 ;  /* 0x00000013ff041299 */ /* 0x000fe60008011605 */
[----:B------:R-:W-:Y:S01]  /*5370*/  UMOV UR5, UR23 ;  /* 0x0000001700057c82 */ /* 0x000fe20008000000 */
[----:B------:R-:W-:Y:S02]  /*5380*/  UIMAD UR4, UR39, UR4, URZ ;  /* 0x00000004270472a4 */ /* 0x000fe4000f8e02ff */
[----:B------:R-:W-:Y:S02]  /*5390*/  @UP1 USHF.R.U32.HI UR7, URZ, UR19, UR5 ;  /* 0x00000013ff071299 */ /* 0x000fe40008011605 */
[----:B------:R-:W-:Y:S02]  /*53a0*/  USEL UR5, UR16, UR8, !UP0 ;  /* 0x0000000810057287 */ /* 0x000fe4000c000000 */
[----:B------:R-:W-:Y:S02]  /*53b0*/  UIMAD UR8, UR39, UR7, URZ ;  /* 0x00000007270872a4 */ /* 0x000fe4000f8e02ff */
[----:B------:R-:W-:Y:S03]  /*53c0*/  UISETP.GE.AND UP0, UPT, UR6, UR4, UPT ;  /* 0x000000040600728c */ /* 0x000fe6000bf06270 */
[----:B------:R-:W-:Y:S01]  /*53d0*/  UMOV UR4, UR11 ;  /* 0x0000000b00047c82 */ /* 0x000fe20008000000 */
[----:B------:R-:W-:Y:S02]  /*53e0*/  UISETP.GE.OR UP0, UPT, UR5, UR8, UP0 ;  /* 0x000000080500728c */ /* 0x000fe40008706670 */
[----:B------:R-:W-:Y:S02]  /*53f0*/  USHF.R.U32.HI UR4, URZ, UR19, UR4 ;  /* 0x00000013ff047299 */ /* 0x000fe40008011604 */
[----:B------:R-:W-:Y:S02]  /*5400*/  UIMAD.WIDE.U32 UR8, UR5, UR18, URZ ;  /* 0x00000012050872a5 */ /* 0x000fe4000f8e00ff */
[----:B------:R-:W-:Y:S04]  /*5410*/  USEL UR10, UR6, UR4, !UP1 ;  /* 0x00000004060a7287 */ /* 0x000fe8000c800000 */
[----:B------:R-:W-:Y:S01]  /*5420*/  UIADD3 UR11, UPT, UPT, -UR10, URZ, URZ ;  /* 0x000000ff0a0b7290 */ /* 0x000fe2000fffe1ff */
[----:B------:R-:W-:Y:S02]  /*5430*/  @!UP0 UMOV UR4, UR9 ;  /* 0x0000000900048c82 */ /* 0x000fe40008000000 */
[----:B------:R-:W-:Y:S02]  /*5440*/  @!UP0 USHF.R.U32.HI UR4, URZ, UR19, UR4 ;  /* 0x00000013ff048299 */ /* 0x000fe40008011604 */
[----:B------:R-:W-:Y:S02]  /*5450*/  UIMAD UR8, UR39, UR11, UR6 ;  /* 0x0000000b270872a4 */ /* 0x000fe4000f8e0206 */
[----:B------:R-:W-:Y:S02]  /*5460*/  @!UP0 USEL UR4, UR5, UR4, !UP1 ;  /* 0x0000000405048287 */ /* 0x000fe4000c800000 */
[----:B------:R-:W-:Y:S02]  /*5470*/  UISETP.NE.AND UP1, UPT, UR21, URZ, UPT ;  /* 0x000000ff1500728c */ /* 0x000fe4000bf25270 */
[----:B------:R-:W-:Y:S02]  /*5480*/  @!UP0 UIMAD UR8, UR7, UR8, UR4 ;  /* 0x00000008070882a4 */ /* 0x000fe4000f8e0204 */
[----:B------:R-:W-:Y:S02]  /*5490*/  @!UP0 UIADD3 UR9, UPT, UPT, UR10, -UR4, URZ ;  /* 0x800000040a098290 */ /* 0x000fe4000fffe0ff */
[----:B------:R-:W-:Y:S02]  /*54a0*/  UIADD3 UR4, UPT, UPT, -UR5, URZ, URZ ;  /* 0x000000ff05047290 */ /* 0x000fe4000fffe1ff */
[----:B------:R-:W-:Y:S02]  /*54b0*/  UIADD3 UR7, UPT, UPT, -UR6, URZ, URZ ;  /* 0x000000ff06077290 */ /* 0x000fe4000fffe1ff */
[----:B------:R-:W-:Y:S02]  /*54c0*/  @!UP0 UIMAD UR6, UR9, UR39, UR5 ;  /* 0x00000027090682a4 */ /* 0x000fe4000f8e0205 */
[----:B------:R-:W-:Y:S02]  /*54d0*/  UIMAD UR16, UR17, UR4, UR16 ;  /* 0x00000004111072a4 */ /* 0x000fe4000f8e0210 */
[----:B------:R-:W-:Y:S01]  /*54e0*/  UIMAD UR15, UR30, UR7, UR15 ;  /* 0x000000071e0f72a4 */ /* 0x000fe2000f8e020f */
[----:B------:R-:W-:Y:S02]  /*54f0*/  @!UP0 UMOV UR5, UR8 ;  /* 0x0000000800058c82 */ /* 0x000fe40008000000 */
[----:B------:R-:W-:Y:S02]  /*5500*/  UIMAD UR16, UR5, UR17, UR16 ;  /* 0x00000011051072a4 */ /* 0x000fe4000f8e0210 */
[----:B------:R-:W-:Y:S11]  /*5510*/  UIMAD UR15, UR6, UR30, UR15 ;  /* 0x0000001e060f72a4 */ /* 0x000ff6000f8e020f */
[----:B------:R-:W-:Y:S01]  /*5520*/  @!UPT UIADD3 URZ, UPT, UPT, URZ, URZ, URZ ;  /* 0x000000fffffff290 */ /* 0x000fe2000fffe0ff */
.L_x_93:
[----:B------:R-:W1:Y:S01]  /*5530*/  @!UP3 LDCU.128 UR8, c[0x0][0xc10] ;  /* 0x00018200ff08b7ac */ /* 0x000e620008000c00 */
[----:B------:R-:W-:Y:S02]  /*5540*/  ISETP.NE.U32.AND P1, PT, RZ, UR26, PT ;  /* 0x0000001aff007c0c */ /* 0x000fe4000bf25070 */
[----:B------:R-:W-:Y:S02]  /*5550*/  SHF.L.U32 R8, R10, 0x1f, RZ ;  /* 0x0000001f0a087819 */ /* 0x000fe400000006ff */
[----:B------:R-:W-:Y:S01]  /*5560*/  ISETP.NE.AND.EX P1, PT, RZ, UR27, PT, P1 ;  /* 0x0000001bff007c0c */ /* 0x000fe2000bf25310 */
[----:B------:R-:W2:Y:S01]  /*5570*/  @!UP3 LDCU UR5, c[0x0][0xc0c] ;  /* 0x00018180ff05b7ac */ /* 0x000ea20008000800 */
[----:B-1----:R-:W-:Y:S07]  /*5580*/  UIMAD.WIDE.U32 UR6, UR16, UR8, URZ ;  /* 0x00000008100672a5 */ /* 0x002fee000f8e00ff */
[----:B------:R-:W-:Y:S01]  /*5590*/  @!UP3 UMOV UR4, UR7 ;  /* 0x000000070004bc82 */ /* 0x000fe20008000000 */
[----:B--2---:R-:W-:Y:S02]  /*55a0*/  @!UP3 UISETP.NE.AND UP0, UPT, UR5, 0x1, UPT ;  /* 0x000000010500b88c */ /* 0x004fe4000bf05270 */
[----:B------:R-:W-:Y:S02]  /*55b0*/  @!UP3 USHF.R.U32.HI UR4, URZ, UR9, UR4 ;  /* 0x00000009ff04b299 */ /* 0x000fe40008011604 */
[----:B------:R-:W-:Y:S02]  /*55c0*/  UIMAD.WIDE.U32 UR6, UR15, UR11, URZ ;  /* 0x0000000b0f0672a5 */ /* 0x000fe4000f8e00ff */
[----:B------:R-:W-:Y:S02]  /*55d0*/  @!UP3 USEL UR8, UR16, UR4, !UP0 ;  /* 0x000000041008b287 */ /* 0x000fe4000c000000 */
[----:B------:R-:W-:Y:S03]  /*55e0*/  @!UP3 UISETP.NE.AND UP0, UPT, UR10, 0x1, UPT ;  /* 0x000000010a00b88c */ /* 0x000fe6000bf05270 */
[----:B------:R-:W-:Y:S01]  /*55f0*/  @!UP3 UMOV UR6, UR7 ;  /* 0x000000070006bc82 */ /* 0x000fe20008000000 */
[----:B------:R-:W-:Y:S01]  /*5600*/  USHF.L.U32 UR7, UR24, 0x7, URZ ;  /* 0x0000000718077899 */ /* 0x000fe200080006ff */
[----:B------:R-:W1:Y:S02]  /*5610*/  @!UP3 LDCU UR4, c[0x0][0xc20] ;  /* 0x00018400ff04b7ac */ /* 0x000e640008000800 */
[----:B-1----:R-:W-:Y:S04]  /*5620*/  @!UP3 USHF.R.U32.HI UR6, URZ, UR4, UR6 ;  /* 0x00000004ff06b299 */ /* 0x002fe80008011606 */
[----:B------:R-:W-:Y:S04]  /*5630*/  @!UP3 USEL UR6, UR15, UR6, !UP0 ;  /* 0x000000060f06b287 */ /* 0x000fe8000c000000 */
[----:B------:R-:W-:Y:S02]  /*5640*/  @!UP3 UIADD3 UR4, UPT, UPT, -UR8, UR6, URZ ;  /* 0x000000060804b290 */ /* 0x000fe4000fffe1ff */
[----:B------:R-:W-:Y:S02]  /*5650*/  @!UP3 UIADD3 UR6, UPT, UPT, UR8, -UR6, URZ ;  /* 0x800000060806b290 */ /* 0x000fe4000fffe0ff */
[----:B------:R-:W-:Y:S02]  /*5660*/  @!UP3 UIMAD UR16, UR4, UR5, UR16 ;  /* 0x000000050410b2a4 */ /* 0x000fe4000f8e0210 */
[----:B------:R-:W-:Y:S01]  /*5670*/  @!UP3 UIMAD UR15, UR6, UR10, UR15 ;  /* 0x0000000a060fb2a4 */ /* 0x000fe2000f8e020f */
[----:B------:R-:W-:Y:S11]  /*5680*/  BRA.U UP4, `(.L_x_94) ;  /* 0x0000000104107547 */ /* 0x000ff6000b800000 */
[----:B------:R-:W-:Y:S04]  /*5690*/  MOV R2, UR56 ;  /* 0x0000003800027c02 */ /* 0x000fe80008000f00 */
[----:B------:R-:W-:Y:S04]  /*56a0*/  SHF.L.U32 R2, R2, 0x1f, RZ ;  /* 0x0000001f02027819 */ /* 0x000fe800000006ff */
[----:B------:R-:W1:Y:S02]  /*56b0*/  SYNCS.PHASECHK.TRANS64.TRYWAIT P2, [UR20+0x148], R2 ;  /* 0x00014802ff0075a7 */ /* 0x000e640008041114 */
[----:B-1----:R-:W-:Y:S05]  /*56c0*/  @!P2 BRA `(.L_x_95) ;  /* 0x0000005c0048a947 */ /* 0x002fea0003800000 */
.L_x_94:
[----:B------:R-:W-:Y:S05]  /*56d0*/  BRA.U !UP6, `(.L_x_96) ;  /* 0x000000010e387547 */ /* 0x000fea000b800000 */
[----:B------:R-:W-:Y:S01]  /*56e0*/  UPLOP3.LUT UP1, UPT, UPT, UPT, UP5, 0x80, 0x8 ;  /* 0x000000000008789c */ /* 0x000fe20003f2f050 */
[----:B-1----:R-:W-:Y:S01]  /*56f0*/  HFMA2 R0, -RZ, RZ, 0, 5.9604644775390625e-08 ;  /* 0x00000001ff007431 */ /* 0x002fe200000001ff */
[----:B------:R-:W1:Y:S01]  /*5700*/  LDCU.64 UR8, c[0x0][0x358] ;  /* 0x00006b00ff0877ac */ /* 0x000e620008000a00 */
[----:B------:R-:W-:Y:S03]  /*5710*/  IMAD.MOV.U32 R83, RZ, RZ, 0x1 ;  /* 0x00000001ff537424 */ /* 0x000fe600078e00ff */
[----:B------:R-:W-:Y:S05]  /*5720*/  PLOP3.LUT P2, PT, PT, PT, UP1, 0x80, 0x8 ;  /* 0x000000000008781c */ /* 0x000fea0003f4f018 */
[----:B------:R-:W2:Y:S01]  /*5730*/  @UP1 LDCU.64 UR4, c[0x0][0x988] ;  /* 0x00013100ff0417ac */ /* 0x000ea20008000a00 */
[----:B------:R-:W-:Y:S07]  /*5740*/  @UP1 UIMAD UR6, UR53, UR26, URZ ;  /* 0x0000001a350612a4 */ /* 0x000fee000f8e02ff */
[----:B------:R-:W-:Y:S01]  /*5750*/  @!P2 PRMT R83, R0, 0x7610, R83 ;  /* 0x000076100053a816 */ /* 0x000fe20000000053 */
[----:B--2---:R-:W-:Y:S06]  /*5760*/  @UP1 UIMAD.WIDE UR4, UR6, 0x4, UR4 ;  /* 0x00000004060418a5 */ /* 0x004fec000f8e0204 */
[----:B------:R-:W-:Y:S01]  /*5770*/  IMAD.U32 R14, RZ, RZ, UR4 ;  /* 0x00000004ff0e7e24 */ /* 0x000fe2000f8e00ff */
[----:B------:R-:W-:Y:S04]  /*5780*/  MOV R15, UR5 ;  /* 0x00000005000f7c02 */ /* 0x000fe80008000f00 */
[----:B------:R-:W2:Y:S01]  /*5790*/  @!UP1 LDCU UR4, c[0x0][0x980] ;  /* 0x00013000ff0497ac */ /* 0x000ea20008000800 */
[----:B-1---5:R3:W5:Y:S02]  /*57a0*/  @P2 LDG.E R41, desc[UR8][R14.64] ;  /* 0x000000080e292981 */ /* 0x022764000c1e1900 */
[----:B--23--:R-:W-:Y:S07]  /*57b0*/  @!P2 IMAD.U32 R41, RZ, RZ, UR4 ;  /* 0x00000004ff29ae24 */ /* 0x00cfee000f8e00ff */
.L_x_96:
[----:B-----5:R-:W-:Y:S01]  /*57c0*/  @!P1 FSETP.EQ.AND P3, PT, R41, RZ, PT ;  /* 0x000000ff2900920b */ /* 0x020fe20003f62000 */
[----:B------:R-:W-:Y:S01]  /*57d0*/  @!UPT UIADD3 URZ, UPT, UPT, URZ, URZ, URZ ;  /* 0x000000fffffff290 */ /* 0x000fe2000fffe0ff */
[----:B------:R-:W-:Y:S11]  /*57e0*/  @!P1 BRA `(.L_x_97) ;  /* 0x0000000000149947 */ /* 0x000ff60003800000 */
[----:B------:R-:W-:Y:S02]  /*57f0*/  LOP3.LUT P1, RZ, R83, 0xff, RZ, 0xc0, !PT ;  /* 0x000000ff53ff7812 */ /* 0x000fe4000782c0ff */
[----:B------:R-:W-:Y:S04]  /*5800*/  PLOP3.LUT P3, PT, PT, PT, UP1, 0x80, 0x8 ;  /* 0x000000000008781c */ /* 0x000fe80003f6f018 */
[----:B------:R-:W-:Y:S07]  /*5810*/  PLOP3.LUT P3, PT, P3, PT, PT, 0x8, 0x80 ;  /* 0x000000000080781c */ /* 0x000fee0001f6e170 */
[----:B------:R-:W-:Y:S11]  /*5820*/  @P1 FSETP.EQ.AND P3, PT, R41, RZ, PT ;  /* 0x000000ff2900120b */ /* 0x000ff60003f62000 */
[----:B------:R-:W-:Y:S02]  /*5830*/  @!UPT UIADD3 URZ, UPT, UPT, URZ, URZ, URZ ;  /* 0x000000fffffff290 */ /* 0x000fe4000fffe0ff */
.L_x_97:
[----:B------:R-:W-:Y:S01]  /*5840*/  USHF.L.U32 UR11, UR52, 0x7, URZ ;  /* 0x00000007340b7899 */ /* 0x000fe200080006ff */
[----:B------:R-:W2:Y:S01]  /*5850*/  SYNCS.PHASECHK.TRANS64.TRYWAIT P1, [UR20+0x120], R8 ;  /* 0x00012008ff0075a7 */ /* 0x000ea20008021114 */
[----:B------:R-:W-:Y:S02]  /*5860*/  UISETP.NE.AND UP0, UPT, UR32, 0x1, UPT ;  /* 0x000000012000788c */ /* 0x000fe4000bf05270 */
[----:B------:R-:W-:Y:S01]  /*5870*/  UIMAD.WIDE.U32 UR4, UR11, UR33, URZ ;  /* 0x000000210b0472a5 */ /* 0x000fe2000f8e00ff */
[----:B------:R-:W-:Y:S04]  /*5880*/  ELECT P2, URZ, PT ;  /* 0x0000000000ff782f */ /* 0x000fe80003840000 */
[----:B------:R-:W-:Y:S02]  /*5890*/  PLOP3.LUT P2, PT, P3, P2, PT, 0xf2, 0x2f ;  /* 0x00000000002f781c */ /* 0x000fe40001f45e72 */
[----:B------:R-:W-:Y:S02]  /*58a0*/  UMOV UR4, UR5 ;  /* 0x0000000500047c82 */ /* 0x000fe40008000000 */
[----:B------:R-:W-:Y:S04]  /*58b0*/  USHF.R.U32.HI UR4, URZ, UR34, UR4 ;  /* 0x00000022ff047299 */ /* 0x000fe80008011604 */
[----:B------:R-:W-:Y:S02]  /*58c0*/  USEL UR12, UR11, UR4, !UP0 ;  /* 0x000000040b0c7287 */ /* 0x000fe4000c000000 */
[----:B------:R-:W-:Y:S02]  /*58d0*/  UISETP.NE.AND UP0, UPT, UR35, 0x1, UPT ;  /* 0x000000012300788c */ /* 0x000fe4000bf05270 */
[----:B------:R-:W-:Y:S02]  /*58e0*/  UIMAD.WIDE.U32 UR4, UR12, UR40, URZ ;  /* 0x000000280c0472a5 */ /* 0x000fe4000f8e00ff */
[----:B------:R-:W-:Y:S01]  /*58f0*/  UIADD3 UR6, UPT, UPT, -UR12, URZ, URZ ;  /* 0x000000ff0c067290 */ /* 0x000fe2000fffe1ff */
[----:B-1----:R-:W-:Y:S03]  /*5900*/  @!P2 IMAD.MOV.U32 R0, RZ, 0x20, RZ ;  /* 0x00000020ff00a824 */ /* 0x002fe600078e00ff */
[----:B------:R-:W-:Y:S01]  /*5910*/  UIMAD UR11, UR32, UR6, UR11 ;  /* 0x00000006200b72a4 */ /* 0x000fe2000f8e020b */
[----:B------:R-:W-:Y:S01]  /*5920*/  @!P2 IMAD.MOV.U32 R0, RZ, 0x400, R0 ;  /* 0x00000400ff00a824 */ /* 0x000fe200078e0000 */
[----:B------:R-:W-:Y:S02]  /*5930*/  UMOV UR4, UR5 ;  /* 0x0000000500047c82 */ /* 0x000fe40008000000 */
[----:B------:R-:W-:Y:S04]  /*5940*/  USHF.R.U32.HI UR4, URZ, UR41, UR4 ;  /* 0x00000029ff047299 */ /* 0x000fe80008011604 */
[----:B------:R-:W-:Y:S02]  /*5950*/  USEL UR13, UR12, UR4, !UP0 ;  /* 0x000000040c0d7287 */ /* 0x000fe4000c000000 */
[----:B------:R-:W-:Y:S02]  /*5960*/  UISETP.NE.AND UP0, UPT, UR42, 0x1, UPT ;  /* 0x000000012a00788c */ /* 0x000fe4000bf05270 */
[----:B------:R-:W-:Y:S07]  /*5970*/  UIMAD.WIDE.U32 UR4, UR13, UR43, URZ ;  /* 0x0000002b0d0472a5 */ /* 0x000fee000f8e00ff */
[----:B------:R-:W-:Y:S02]  /*5980*/  UMOV UR4, UR5 ;  /* 0x0000000500047c82 */ /* 0x000fe40008000000 */
[----:B------:R-:W-:Y:S04]  /*5990*/  USHF.R.U32.HI UR4, URZ, UR55, UR4 ;  /* 0x00000037ff047299 */ /* 0x000fe80008011604 */
[----:B------:R-:W-:Y:S02]  /*59a0*/  USEL UR14, UR13, UR4, !UP0 ;  /* 0x000000040d0e7287 */ /* 0x000fe4000c000000 */
[----:B------:R-:W-:Y:S02]  /*59b0*/  UIADD3 UR4, UPT, UPT, -UR13, URZ, URZ ;  /* 0x000000ff0d047290 */ /* 0x000fe4000fffe1ff */
[----:B------:R-:W-:Y:S02]  /*59c0*/  UIADD3 UR5, UPT, UPT, -UR14, URZ, URZ ;  /* 0x000000ff0e057290 */ /* 0x000fe4000fffe1ff */
[----:B------:R-:W-:Y:S02]  /*59d0*/  UIMAD UR12, UR35, UR4, UR12 ;  /* 0x00000004230c72a4 */ /* 0x000fe4000f8e020c */
[----:B------:R-:W-:Y:S01]  /*59e0*/  UIMAD UR13, UR42, UR5, UR13 ;  /* 0x000000052a0d72a4 */ /* 0x000fe2000f8e020d */
[----:B--2---:R-:W-:Y:S11]  /*59f0*/  @!P1 BRA `(.L_x_98) ;  /* 0x0000005800949947 */ /* 0x004ff60003800000 */
.L_x_208:
[----:B------:R-:W-:Y:S01]  /*5a00*/  @!P2 R2UR UR4, R0 ;  /* 0x000000000004a2ca */ /* 0x000fe200000e0000 */
[----:B------:R-:W-:Y:S01]  /*5a10*/  VOTEU.ALL UP0, P2 ;  /* 0x0000000000ff7886 */ /* 0x000fe20001000000 */
[----:B-1----:R-:W-:Y:S04]  /*5a20*/  @!P2 IADD3 R2, P1, PT, R12, 0x680, RZ ;  /* 0x000006800c02a810 */ /* 0x002fe80007f3e0ff */
[----:B------:R-:W-:Y:S01]  /*5a30*/  @!P2 R2UR UR5, R2 ;  /* 0x000000000205a2ca */ /* 0x000fe200000e0000 */
[----:B------:R-:W-:Y:S01]  /*5a40*/  @!P2 IMAD.X R0, RZ, RZ, R13, P1 ;  /* 0x000000ffff00a224 */ /* 0x000fe200008e060d */
[----:B------:R-:W-:Y:S05]  /*5a50*/  @!UP0 UIADD3 UR8, UPT, UPT, UR20, 0x200, URZ ;  /* 0x0000020014088890 */ /* 0x000fea000fffe0ff */
[----:B------:R-:W-:Y:S01]  /*5a60*/  @!UP0 UPRMT UR6, UR4, 0x5410, URZ ;  /* 0x0000541004068896 */ /* 0x000fe200080000ff */
[----:B------:R-:W-:Y:S01]  /*5a70*/  @!P2 R2UR UR4, R0 ;  /* 0x000000000004a2ca */ /* 0x000fe200000e0000 */
[----:B------:R-:W-:Y:S01]  /*5a80*/  VOTEU.ALL UP0, P2 ;  /* 0x0000000000ff7886 */ /* 0x000fe20001000000 */
[----:B------:R-:W-:Y:S03]  /*5a90*/  @!P2 IMAD.MOV.U32 R0, RZ, RZ, 0x2000 ;  /* 0x00002000ff00a424 */ /* 0x000fe600078e00ff */
[----:B------:R-:W-:Y:S01]  /*5aa0*/  IMAD.U32 R14, RZ, RZ, UR5 ;  /* 0x00000005ff0e7e24 */ /* 0x000fe2000f8e00ff */
[----:B------:R-:W-:Y:S01]  /*5ab0*/  @!UP0 UMOV UR9, UR37 ;  /* 0x0000002500098c82 */ /* 0x000fe20008000000 */
[----:B------:R-:W-:Y:S06]  /*5ac0*/  @!UP0 UMOV UR10, UR7 ;  /* 0x00000007000a8c82 */ /* 0x000fec0008000000 */
[----:B------:R-:W-:Y:S01]  /*5ad0*/  IMAD.U32 R15, RZ, RZ, UR4 ;  /* 0x00000004ff0f7e24 */ /* 0x000fe2000f8e00ff */
[----:B------:R-:W-:Y:S04]  /*5ae0*/  @!P2 R2UR UR4, R14 ;  /* 0x000000000e04a2ca */ /* 0x000fe800000e0000 */
[----:B------:R-:W-:Y:S11]  /*5af0*/  @!P2 R2UR UR5, R15 ;  /* 0x000000000f05a2ca */ /* 0x000ff600000e0000 */
[----:B------:R-:W-:Y:S02]  /*5b00*/  @!UPT UIADD3 URZ, UPT, UPT, URZ, URZ, URZ ;  /* 0x000000fffffff290 */ /* 0x000fe4000fffe0ff */
[----:B------:R1:W-:Y:S01]  /*5b10*/  @!UP0 UTMALDG.5D.IM2COL [UR8], [UR4], UR6 ;  /* 0x00000008040083b4 */ /* 0x0003e20008060006 */
[----:B------:R2:W-:Y:S01]  /*5b20*/  @!P2 SYNCS.ARRIVE.TRANS64.RED.A0TR RZ, [UR20+0x100], R0 ;  /* 0x00010000ffffa9a7 */ /* 0x0005e20008300414 */
[----:B------:R-:W-:Y:S01]  /*5b30*/  SYNCS.ARRIVE.TRANS64.RED.A1T0 RZ, [UR49], RZ ;  /* 0x000000ffffff79a7 */ /* 0x000fe20008100431 */
[----:B--2---:R-:W-:Y:S01]  /*5b40*/  @!P2 IMAD.MOV.U32 R0, RZ, 0x20, RZ ;  /* 0x00000020ff00a824 */ /* 0x004fe200078e00ff */
[----:B------:R-:W2:Y:S03]  /*5b50*/  SYNCS.PHASECHK.TRANS64.TRYWAIT P1, [UR20+0x128], R8 ;  /* 0x00012808ff0075a7 */ /* 0x000ea60008021114 */
[----:B------:R-:W-:Y:S01]  /*5b60*/  @!P2 IMAD.MOV.U32 R0, RZ, 0x400, R0 ;  /* 0x00000400ff00a824 */ /* 0x000fe200078e0000 */
[----:B-12---:R-:W-:Y:S06]  /*5b70*/  @!P1 BRA `(.L_x_99) ;  /* 0x00000058004c9947 */ /* 0x006fec0003800000 */
.L_x_210:
[----:B------:R-:W-:Y:S01]  /*5b80*/  @!P2 R2UR UR4, R0 ;  /* 0x000000000004a2ca */ /* 0x000fe200000e0000 */
[----:B------:R-:W-:Y:S01]  /*5b90*/  VOTEU.ALL UP0, P2 ;  /* 0x0000000000ff7886 */ /* 0x000fe20001000000 */
[----:B-1----:R-:W-:Y:S04]  /*5ba0*/  @!P2 IADD3 R2, P1, PT, R12, 0x680, RZ ;  /* 0x000006800c02a810 */ /* 0x002fe80007f3e0ff */
[----:B------:R-:W-:Y:S01]  /*5bb0*/  @!P2 R2UR UR5, R2 ;  /* 0x000000000205a2ca */ /* 0x000fe200000e0000 */
[----:B------:R-:W-:Y:S01]  /*5bc0*/  @!P2 IMAD.X R0, RZ, RZ, R13, P1 ;  /* 0x000000ffff00a224 */ /* 0x000fe200008e060d */
[----:B------:R-:W-:Y:S02]  /*5bd0*/  @!UP0 UIADD3 UR10, UPT, UPT, UR7, 0x20, URZ ;  /* 0x00000020070a8890 */ /* 0x000fe4000fffe0ff */
[----:B------:R-:W-:Y:S03]  /*5be0*/  @!UP0 UIADD3 UR8, UPT, UPT, UR20, 0x2200, URZ ;  /* 0x0000220014088890 */ /* 0x000fe6000fffe0ff */
[----:B------:R-:W-:Y:S01]  /*5bf0*/  @!UP0 UPRMT UR6, UR4, 0x5410, URZ ;  /* 0x0000541004068896 */ /* 0x000fe200080000ff */
[----:B------:R-:W-:Y:S01]  /*5c00*/  @!P2 R2UR UR4, R0 ;  /* 0x000000000004a2ca */ /* 0x000fe200000e0000 */
[----:B------:R-:W-:Y:S01]  /*5c10*/  VOTEU.ALL UP0, P2 ;  /* 0x0000000000ff7886 */ /* 0x000fe20001000000 */
[----:B------:R-:W-:Y:S03]  /*5c20*/  @!P2 IMAD.MOV.U32 R0, RZ, RZ, 0x2000 ;  /* 0x00002000ff00a424 */ /* 0x000fe600078e00ff */
[----:B------:R-:W-:Y:S01]  /*5c30*/  IMAD.U32 R14, RZ, RZ, UR5 ;  /* 0x00000005ff0e7e24 */ /* 0x000fe2000f8e00ff */
[----:B------:R-:W-:Y:S07]  /*5c40*/  @!UP0 UMOV UR9, UR36 ;  /* 0x0000002400098c82 */ /* 0x000fee0008000000 */
        /* <DEDUP_REMOVED lines=11> */
.L_x_212:
[----:B------:R-:W-:Y:S01]  /*5d00*/  @!P2 R2UR UR4, R0 ;  /* 0x000000000004a2ca */ /* 0x000fe200000e0000 */
[----:B------:R-:W-:Y:S01]  /*5d10*/  VOTEU.ALL UP0, P2 ;  /* 0x0000000000ff7886 */ /* 0x000fe20001000000 */
[----:B-1----:R-:W-:Y:S02]  /*5d20*/  @!P2 IADD3 R2, P1, PT, R12, 0x680, RZ ;  /* 0x000006800c02a810 */ /* 0x002fe40007f3e0ff */
[----:B------:R-:W-:Y:S02]  /*5d30*/  @P0 SHF.R.U32.HI R4, RZ, 0x10, R5 ;  /* 0x00000010ff040819 */ /* 0x000fe40000011605 */
[----:B------:R-:W-:Y:S01]  /*5d40*/  @!P2 R2UR UR5, R2 ;  /* 0x000000000205a2ca */ /* 0x000fe200000e0000 */
[----:B------:R-:W-:Y:S01]  /*5d50*/  @!P2 IMAD.X R0, RZ, RZ, R13, P1 ;  /* 0x000000ffff00a224 */ /* 0x000fe200008e060d */
[----:B------:R-:W-:Y:S01]  /*5d60*/  @!UP0 UIADD3 UR10, UPT, UPT, UR7, 0x40, URZ ;  /* 0x00000040070a8890 */ /* 0x000fe2000fffe0ff */
[----:B------:R-:W-:Y:S01]  /*5d70*/  @P0 R2UR UR53, R4 ;  /* 0x00000000043502ca */ /* 0x000fe200000e0000 */
        /* <DEDUP_REMOVED lines=14> */
[----:B------:R-:W2:Y:S02]  /*5e60*/  SYNCS.PHASECHK.TRANS64.TRYWAIT P1, [UR20+0x138], R8 ;  /* 0x00013808ff0075a7 */ /* 0x000ea40008021114 */
[----:B-12---:R-:W-:Y:S05]  /*5e70*/  @!P1 BRA `(.L_x_101) ;  /* 0x0000005400bc9947 */ /* 0x006fea0003800000 */
.L_x_214:
[----:B-1----:R-:W-:Y:S01]  /*5e80*/  @!P2 IMAD.MOV.U32 R0, RZ, 0x20, RZ ;  /* 0x00000020ff00a824 */ /* 0x002fe200078e00ff */
[----:B------:R-:W-:Y:S01]  /*5e90*/  @!P2 IADD3 R2, P0, PT, R12, 0x680, RZ ;  /* 0x000006800c02a810 */ /* 0x000fe20007f1e0ff */
[----:B------:R-:W-:Y:S01]  /*5ea0*/  VOTEU.ALL UP0, P2 ;  /* 0x0000000000ff7886 */ /* 0x000fe20001000000 */
[----:B------:R-:W-:Y:S01]  /*5eb0*/  R2UR UR22, R91 ;  /* 0x000000005b1672ca */ /* 0x000fe200000e0000 */
[----:B------:R-:W-:Y:S01]  /*5ec0*/  @!P2 IMAD.MOV.U32 R0, RZ, 0x400, R0 ;  /* 0x00000400ff00a824 */ /* 0x000fe200078e0000 */
[----:B------:R-:W-:Y:S01]  /*5ed0*/  @!P2 R2UR UR5, R2 ;  /* 0x000000000205a2ca */ /* 0x000fe200000e0000 */
[----:B------:R-:W-:Y:S01]  /*5ee0*/  UPLOP3.LUT UP4, UPT, UPT, UPT, UPT, 0x80, 0x8 ;  /* 0x000000000008789c */ /* 0x000fe20003f8f070 */
[----:B------:R-:W-:Y:S01]  /*5ef0*/  R2UR UR21, R92 ;  /* 0x000000005c1572ca */ /* 0x000fe200000e0000 */
[----:B------:R-:W-:Y:S01]  /*5f00*/  @!UP0 UIADD3 UR8, UPT, UPT, UR20, 0x6200, URZ ;  /* 0x0000620014088890 */ /* 0x000fe2000fffe0ff */
[----:B------:R-:W-:Y:S01]  /*5f10*/  @!P2 R2UR UR4, R0 ;  /* 0x000000000004a2ca */ /* 0x000fe200000e0000 */
[----:B------:R-:W-:Y:S01]  /*5f20*/  @!P2 IMAD.X R0, RZ, RZ, R13, P0 ;  /* 0x000000ffff00a224 */ /* 0x000fe200000e060d */
[----:B------:R-:W-:Y:S01]  /*5f30*/  @!UP0 UIADD3 UR10, UPT, UPT, UR7, 0x60, URZ ;  /* 0x00000060070a8890 */ /* 0x000fe2000fffe0ff */
[----:B------:R-:W-:Y:S01]  /*5f40*/  LOP3.LUT R10, R10, 0x1, RZ, 0x3c, !PT ;  /* 0x000000010a0a7812 */ /* 0x000fe200078e3cff */
[----:B------:R-:W-:Y:S01]  /*5f50*/  @!UP0 UIADD3 UR9, UPT, UPT, UR20, 0x118, URZ ;  /* 0x0000011814098890 */ /* 0x000fe2000fffe0ff */
[----:B------:R-:W-:Y:S02]  /*5f60*/  LOP3.LUT R9, R9, 0x1, RZ, 0x3c, !PT ;  /* 0x0000000109097812 */ /* 0x000fe400078e3cff */
[----:B------:R-:W-:Y:S02]  /*5f70*/  UIADD3 UR24, UPT, UPT, UR15, UR22, URZ ;  /* 0x000000160f187290 */ /* 0x000fe4000fffe0ff */
[----:B------:R-:W-:Y:S02]  /*5f80*/  IMAD.U32 R4, RZ, RZ, UR5 ;  /* 0x00000005ff047e24 */ /* 0x000fe4000f8e00ff */
[----:B------:R-:W-:Y:S02]  /*5f90*/  UIADD3 UR52, UPT, UPT, UR16, UR21, URZ ;  /* 0x0000001510347290 */ /* 0x000fe4000fffe0ff */
[----:B------:R-:W-:Y:S01]  /*5fa0*/  @!UP0 UPRMT UR6, UR4, 0x5410, URZ ;  /* 0x0000541004068896 */ /* 0x000fe200080000ff */
[----:B------:R-:W-:Y:S01]  /*5fb0*/  @!P2 R2UR UR4, R0 ;  /* 0x000000000004a2ca */ /* 0x000fe200000e0000 */
[----:B------:R-:W-:Y:S11]  /*5fc0*/  VOTEU.ALL UP0, P2 ;  /* 0x0000000000ff7886 */ /* 0x000ff60001000000 */
[----:B------:R-:W-:Y:S01]  /*5fd0*/  @!UPT UIADD3 URZ, UPT, UPT, URZ, URZ, URZ ;  /* 0x000000fffffff290 */ /* 0x000fe2000fffe0ff */
[----:B------:R-:W-:Y:S01]  /*5fe0*/  IMAD.U32 R5, RZ, RZ, UR4 ;  /* 0x00000004ff057e24 */ /* 0x000fe2000f8e00ff */
[----:B------:R-:W-:Y:S04]  /*5ff0*/  @!P2 R2UR UR4, R4 ;  /* 0x000000000404a2ca */ /* 0x000fe800000e0000 */
[----:B------:R-:W-:Y:S11]  /*6000*/  @!P2 R2UR UR5, R5 ;  /* 0x000000000505a2ca */ /* 0x000ff600000e0000 */
[----:B------:R-:W-:Y:S02]  /*6010*/  @!UPT UIADD3 URZ, UPT, UPT, URZ, URZ, URZ ;  /* 0x000000fffffff290 */ /* 0x000fe4000fffe0ff */
[----:B------:R1:W-:Y:S01]  /*6020*/  @!UP0 UTMALDG.5D.IM2COL [UR8], [UR4], UR6 ;  /* 0x00000008040083b4 */ /* 0x0003e20008060006 */
[----:B------:R1:W-:Y:S01]  /*6030*/  @!P2 SYNCS.ARRIVE.TRANS64.RED.A0TR RZ, [UR20+0x118], R3 ;  /* 0x00011803ffffa9a7 */ /* 0x0003e20008300414 */
[----:B------:R-:W-:Y:S01]  /*6040*/  SYNCS.ARRIVE.TRANS64.RED.A1T0 RZ, [UR46], RZ ;  /* 0x000000ffffff79a7 */ /* 0x000fe2000810042e */
[----:B------:R-:W-:Y:S05]  /*6050*/  BRA.U UP2, `(.L_x_102) ;  /* 0xfffffff102147547 */ /* 0x000fea000b83ffff */
[----:B------:R-:W-:-:S04]  /*6060*/  SHF.L.U32 R2, R10, 0x1f, RZ ;  /* 0x0000001f0a027819 */ /* 0x000fc800000006ff */
[----:B------:R-:W2:Y:S02]  /*6070*/  SYNCS.PHASECHK.TRANS64.TRYWAIT P0, [UR20+0x120], R2 ;  /* 0x00012002ff0075a7 */ /* 0x000ea40008001114 */
[----:B--2---:R-:W-:Y:S05]  /*6080*/  @!P0 BRA `(.L_x_103) ;  /* 0x0000005400508947 */ /* 0x004fea0003800000 */
.L_x_216:
[----:B------:R-:W3:Y:S02]  /*6090*/  SYNCS.PHASECHK.TRANS64.TRYWAIT P0, [UR20+0x128], R2 ;  /* 0x00012802ff0075a7 */ /* 0x000ee40008001114 */
[----:B---3--:R-:W-:Y:S05]  /*60a0*/  @!P0 BRA `(.L_x_104) ;  /* 0x0000005400608947 */ /* 0x008fea0003800000 */
.L_x_218:
[----:B------:R-:W3:Y:S02]  /*60b0*/  SYNCS.PHASECHK.TRANS64.TRYWAIT P0, [UR20+0x130], R2 ;  /* 0x00013002ff0075a7 */ /* 0x000ee40008001114 */
[----:B---3--:R-:W-:Y:S05]  /*60c0*/  @!P0 BRA `(.L_x_105) ;  /* 0x0000005400708947 */ /* 0x008fea0003800000 */
.L_x_220:
[----:B--2---:R-:W-:-:S07]  /*60d0*/  MOV R0, UR20 ;  /* 0x0000001400007c02 */ /* 0x004fce0008000f00 */
.L_x_106:
[----:B--2---:R-:W-:-:S04]  /*60e0*/  SHF.L.U32 R2, R10, 0x1f, RZ ;  /* 0x0000001f0a027819 */ /* 0x004fc800000006ff */
[----:B------:R2:W3:Y:S03]  /*60f0*/  SYNCS.PHASECHK.TRANS64.TRYWAIT P0, [R0+URZ+0x138], R2 ;  /* 0x00013802000075a7 */ /* 0x0004e600080011ff */
[----:B---3--:R-:W-:Y:S05]  /*6100*/  @!P0 NANOSLEEP.SYNCS 0x989680 ;  /* 0x009896800000895d */ /* 0x008fea0003900000 */
[----:B------:R-:W3:Y:S02]  /*6110*/  @!P0 SYNCS.PHASECHK.TRANS64 P0, [R0+URZ+0x138], R2 ;  /* 0x00013802000085a7 */ /* 0x000ee400080010ff */
[----:B-1-3--:R-:W-:Y:S05]  /*6120*/  @P0 EXIT ;  /* 0x000000000000094d */ /* 0x00afea0003800000 */
[----:B------:R-:W-:Y:S05]  /*6130*/  BRA `(.L_x_106) ;  /* 0xfffffffc00e87947 */ /* 0x000fea000383ffff */
.L_x_91:
[----:B------:R-:W-:-:S06]  /*6140*/  UISETP.GE.AND UP0, UPT, UR18, 0x4, UPT ;  /* 0x000000041200788c */ /* 0x000fcc000bf06270 */
[----:B------:R-:W-:-:S13]  /*6150*/  PLOP3.LUT P0, PT, PT, PT, UP0, 0x80, 0x8 ;  /* 0x000000000008781c */ /* 0x000fda0003f0f008 */
[----:B-1----:R-:W-:Y:S05]  /*6160*/  @!P0 EXIT ;  /* 0x000000000000894d */ /* 0x002fea0003800000 */
[----:B------:R-:W1:Y:S08]  /*6170*/  S2UR UR4, SR_CgaCtaId ;  /* 0x00000000000479c3 */ /* 0x000e700000008800 */
[----:B------:R-:W-:Y:S01]  /*6180*/  BAR.SYNC.DEFER_BLOCKING 0x6, 0xa0 ;  /* 0x0182800000007b1d */ /* 0x000fe20000010000 */
[C---:B------:R-:W-:Y:S01]  /*6190*/  IMAD.SHL.U32 R0, R81.reuse, 0x20, RZ ;  /* 0x0000002051007824 */ /* 0x040fe200078e00ff */
[C---:B------:R-:W-:Y:S01]  /*61a0*/  SHF.L.U32 R37, R81.reuse, 0x10, RZ ;  /* 0x0000001051257819 */ /* 0x040fe200000006ff */
[C---:B------:R-:W-:Y:S01]  /*61b0*/  IMAD.SHL.U32 R80, R81.reuse, 0x4, RZ ;  /* 0x0000000451507824 */ /* 0x040fe200078e00ff */
[----:B------:R-:W-:Y:S01]  /*61c0*/  LOP3.LUT R82, R81, 0x60, RZ, 0xc0, !PT ;  /* 0x0000006051527812 */ /* 0x000fe200078ec0ff */
[----:B------:R-:W-:Y:S01]  /*61d0*/  HFMA2 R79, -RZ, RZ, 0, 5.9604644775390625e-08 ;  /* 0x00000001ff4f7431 */ /* 0x000fe200000001ff */
[----:B------:R-:W-:-:S02]  /*61e0*/  UMOV UR50, 0x400 ;  /* 0x0000040000327882 */ /* 0x000fc40000000000 */
[----:B------:R-:W2:Y:S01]  /*61f0*/  LDC.64 R74, c[0x0][0x9b0] ;  /* 0x00026c00ff4a7b82 */ /* 0x000ea20000000a00 */
[----:B------:R-:W3:Y:S01]  /*6200*/  LDCU.128 UR8, c[0x0][0xb80] ;  /* 0x00017000ff0877ac */ /* 0x000ee20008000c00 */
[----:B------:R-:W-:Y:S01]  /*6210*/  LOP3.LUT R4, R0, 0xc0, RZ, 0xc0, !PT ;  /* 0x000000c000047812 */ /* 0x000fe200078ec0ff */
[----:B------:R-:W-:Y:S01]  /*6220*/  HFMA2 R77, -RZ, RZ, 0, 0 ;  /* 0x00000000ff4d7431 */ /* 0x000fe200000001ff */
[C---:B------:R-:W-:Y:S01]  /*6230*/  LOP3.LUT R95, R81.reuse, 0x2, RZ, 0xc0, !PT ;  /* 0x00000002515f7812 */ /* 0x040fe200078ec0ff */
[----:B------:R-:W-:Y:S01]  /*6240*/  IMAD.MOV.U32 R78, RZ, RZ, RZ ;  /* 0x000000ffff4e7224 */ /* 0x000fe200078e00ff */
[----:B------:R-:W-:Y:S01]  /*6250*/  LOP3.LUT R80, R4, 0x18, R80, 0xf8, !PT ;  /* 0x0000001804507812 */ /* 0x000fe200078ef850 */
[----:B------:R-:W4:Y:S01]  /*6260*/  LDCU UR62, c[0x0][0x370] ;  /* 0x00006e00ff3e77ac */ /* 0x000f220008000800 */
[----:B------:R-:W2:Y:S01]  /*6270*/  LDC.64 R72, c[0x0][0x9a8] ;  /* 0x00026a00ff487b82 */ /* 0x000ea20000000a00 */
[----:B------:R-:W-:Y:S02]  /*6280*/  LOP3.LUT R81, R81, 0x4, RZ, 0xc0, !PT ;  /* 0x0000000451517812 */ /* 0x000fe400078ec0ff */
[----:B------:R-:W-:Y:S01]  /*6290*/  LOP3.LUT R80, R80, 0xf20, R0, 0xf8, !PT ;  /* 0x00000f2050507812 */ /* 0x000fe200078ef800 */
[----:B------:R-:W2:Y:S01]  /*62a0*/  LDCU UR48, c[0x0][0xc0c] ;  /* 0x00018180ff3077ac */ /* 0x000ea20008000800 */
[----:B------:R-:W-:-:S02]  /*62b0*/  MOV R36, RZ ;  /* 0x000000ff00247202 */ /* 0x000fc40000000f00 */
[----:B------:R-:W-:Y:S01]  /*62c0*/  LOP3.LUT R37, R37, 0x600000, RZ, 0xc0, !PT ;  /* 0x0060000025257812 */ /* 0x000fe200078ec0ff */
[----:B-1----:R-:W-:Y:S01]  /*62d0*/  ULEA UR50, UR4, UR50, 0x18 ;  /* 0x0000003204327291 */ /* 0x002fe2000f8ec0ff */
[----:B------:R-:W1:Y:S01]  /*62e0*/  LDCU.64 UR4, c[0x0][0x990] ;  /* 0x00013200ff0477ac */ /* 0x000e620008000a00 */
[----:B---3--:R-:W-:Y:S01]  /*62f0*/  IMAD.U32 R90, RZ, RZ, UR8 ;  /* 0x00000008ff5a7e24 */ /* 0x008fe2000f8e00ff */
[----:B------:R-:W-:Y:S01]  /*6300*/  MOV R88, UR10 ;  /* 0x0000000a00587c02 */ /* 0x000fe20008000f00 */
[----:B------:R-:W-:Y:S01]  /*6310*/  IMAD.U32 R89, RZ, RZ, UR9 ;  /* 0x00000009ff597e24 */ /* 0x000fe2000f8e00ff */
[----:B------:R-:W3:Y:S01]  /*6320*/  LDCU UR38, c[0x0][0xc30] ;  /* 0x00018600ff2677ac */ /* 0x000ee20008000800 */
[----:B------:R-:W-:-:S03]  /*6330*/  IMAD.U32 R87, RZ, RZ, UR11 ;  /* 0x0000000bff577e24 */ /* 0x000fc6000f8e00ff */
[----:B------:R-:W4:Y:S01]  /*6340*/  LDS R2, [UR50+0x1a0] ;  /* 0x0001a032ff027984 */ /* 0x000f220008000800 */
[----:B------:R-:W2:Y:S01]  /*6350*/  LDCU.64 UR60, c[0x0][0x988] ;  /* 0x00013100ff3c77ac */ /* 0x000ea20008000a00 */
[----:B------:R-:W2:Y:S01]  /*6360*/  LDCU.64 UR46, c[0x0][0xc28] ;  /* 0x00018500ff2e77ac */ /* 0x000ea20008000a00 */
[----:B------:R-:W2:Y:S01]  /*6370*/  LDCU.128 UR56, c[0x0][0xc10] ;  /* 0x00018200ff3877ac */ /* 0x000ea20008000c00 */
[----:B-1----:R-:W-:Y:S01]  /*6380*/  IMAD.U32 R86, RZ, RZ, UR4 ;  /* 0x00000004ff567e24 */ /* 0x002fe2000f8e00ff */
[----:B------:R-:W-:Y:S01]  /*6390*/  UIADD3 UR4, UPT, UPT, UR50, 0x200, URZ ;  /* 0x0000020032047890 */ /* 0x000fe2000fffe0ff */
[----:B------:R-:W-:Y:S01]  /*63a0*/  IMAD.U32 R85, RZ, RZ, UR5 ;  /* 0x00000005ff557e24 */ /* 0x000fe2000f8e00ff */
[----:B------:R-:W1:Y:S04]  /*63b0*/  LDCU UR55, c[0x0][0x374] ;  /* 0x00006e80ff3777ac */ /* 0x000e680008000800 */
[----:B------:R-:W-:Y:S01]  /*63c0*/  IMAD.U32 R76, RZ, RZ, UR4 ;  /* 0x00000004ff4c7e24 */ /* 0x000fe2000f8e00ff */
[----:B------:R-:W-:Y:S01]  /*63d0*/  UMOV UR54, URZ ;  /* 0x000000ff00367c82 */ /* 0x000fe20008000000 */
[----:B------:R-:W-:-:S02]  /*63e0*/  UMOV UR51, URZ ;  /* 0x000000ff00337c82 */ /* 0x000fc40008000000 */
[----:B------:R-:W-:-:S04]  /*63f0*/  IMAD R80, R80, 0x2, R76 ;  /* 0x0000000250507824 */ /* 0x000fc800078e024c */
[--C-:B------:R-:W-:Y:S02]  /*6400*/  IMAD R95, R95, -0x10, R80.reuse ;  /* 0xfffffff05f5f7824 */ /* 0x100fe400078e0250 */
[----:B------:R-:W-:Y:S01]  /*6410*/  IMAD R94, R81, -0x10, R80 ;  /* 0xfffffff0515e7824 */ /* 0x000fe200078e0250 */
[C---:B----4-:R-:W-:Y:S02]  /*6420*/  IADD3 R3, PT, PT, R2.reuse, 0x80, RZ ;  /* 0x0000008002037810 */ /* 0x050fe40007ffe0ff */
[----:B------:R-:W-:Y:S02]  /*6430*/  LOP3.LUT R2, R2, 0xffff, RZ, 0xc0, !PT ;  /* 0x0000ffff02027812 */ /* 0x000fe400078ec0ff */
[----:B------:R-:W-:-:S05]  /*6440*/  LOP3.LUT R3, R3, 0xffff, RZ, 0xc0, !PT ;  /* 0x0000ffff03037812 */ /* 0x000fca00078ec0ff */
[----:B-123--:R4:W-:Y:S02]  /*6450*/  STL.64 [R1], R2 ;  /* 0x0000000201007387 */ /* 0x00e9e40000100a00 */
.L_x_150:
[----:B----4-:R-:W-:Y:S04]  /*6460*/  SHF.L.U32 R2, R77, 0x1f, RZ ;  /* 0x0000001f4d027819 */ /* 0x010fe800000006ff */
[----:B-1----:R-:W1:Y:S02]  /*6470*/  SYNCS.PHASECHK.TRANS64.TRYWAIT P0, [UR50+0x150], R2 ;  /* 0x00015002ff0075a7 */ /* 0x002e640008001132 */
[----:B-12---:R-:W-:Y:S05]  /*6480*/  @!P0 BRA `(.L_x_107) ;  /* 0x0000005000988947 */ /* 0x006fea0003800000 */
.L_x_222:
[----:B-1----:R-:W-:Y:S01]  /*6490*/  LEA R2, R36, UR49, 0x2 ;  /* 0x0000003124027c11 */ /* 0x002fe2000f8e10ff */
[----:B------:R-:W1:Y:S01]  /*64a0*/  LDS.128 R4, [UR50+0x190] ;  /* 0x00019032ff047984 */ /* 0x000e620008000c00 */
[----:B------:R-:W-:Y:S02]  /*64b0*/  UIADD3 UR4, UPT, UPT, UR50, 0x158, URZ ;  /* 0x0000015832047890 */ /* 0x000fe4000fffe0ff */
[----:B------:R-:W-:Y:S01]  /*64c0*/  UISETP.GE.AND UP0, UPT, UR39, 0x1, UPT ;  /* 0x000000012700788c */ /* 0x000fe2000bf06270 */
[----:B------:R-:W-:Y:S01]  /*64d0*/  @!PT LDS RZ, [RZ] ;  /* 0x00000000fffff984 */ /* 0x000fe20000000800 */
[----:B------:R-:W-:Y:S01]  /*64e0*/  @!PT LDS RZ, [RZ] ;  /* 0x00000000fffff984 */ /* 0x000fe20000000800 */
[----:B------:R-:W-:Y:S01]  /*64f0*/  @!PT LDS RZ, [RZ] ;  /* 0x00000000fffff984 */ /* 0x000fe20000000800 */
[----:B------:R-:W-:Y:S01]  /*6500*/  @!PT LDS RZ, [RZ] ;  /* 0x00000000fffff984 */ /* 0x000fe20000000800 */
[----:B------:R2:W-:Y:S06]  /*6510*/  MEMBAR.ALL.CTA ;  /* 0x0000000000007992 */ /* 0x0005ec0000008000 */
[----:B--2---:R-:W2:Y:S01]  /*6520*/  FENCE.VIEW.ASYNC.S ;  /* 0x00000000000073c6 */ /* 0x004ea20000000000 */
[----:B------:R-:W-:Y:S09]  /*6530*/  UPRMT UR4, URZ, 0x654, UR4 ;  /* 0x00000654ff047896 */ /* 0x000ff20008000004 */
[----:B--2---:R-:W-:Y:S01]  /*6540*/  SYNCS.ARRIVE.TRANS64.RED.A1T0 RZ, [UR4], RZ ;  /* 0x000000ffffff79a7 */ /* 0x004fe20008100404 */
[----:B------:R-:W5:Y:S01]  /*6550*/  LDL R2, [R2] ;  /* 0x0000000002027983 */ /* 0x000f620000100800 */
[----:B-1----:R-:W-:Y:S11]  /*6560*/  LOP3.LUT P0, RZ, R6, 0x1, RZ, 0xc0, !PT ;  /* 0x0000000106ff7812 */ /* 0x002ff6000780c0ff */
[----:B------:R-:W-:Y:S02]  /*6570*/  @!UPT UIADD3 URZ, UPT, UPT, URZ, URZ, URZ ;  /* 0x000000fffffff290 */ /* 0x000fe4000fffe0ff */
[----:B------:R-:W-:Y:S01]  /*6580*/  VOTEU.ANY UP1, P0 ;  /* 0x0000000000ff7886 */ /* 0x000fe20000020100 */
[----:B------:R-:W-:Y:S01]  /*6590*/  PLOP3.LUT P0, PT, PT, PT, UP1, 0x80, 0x8 ;  /* 0x000000000008781c */ /* 0x000fe20003f0f018 */
[----:B------:R-:W-:Y:S11]  /*65a0*/  UP2UR UR63, UPR, URZ, 0x2 ;  /* 0x00000002ff3f7883 */ /* 0x000ff60008000000 */
[----:B------:R-:W-:Y:S01]  /*65b0*/  @!UPT UIADD3 URZ, UPT, UPT, URZ, URZ, URZ ;  /* 0x000000fffffff290 */ /* 0x000fe2000fffe0ff */
[----:B------:R-:W-:Y:S02]  /*65c0*/  @P0 MOV R3, R4 ;  /* 0x0000000400030202 */ /* 0x000fe40000000f00 */
[----:B------:R-:W-:Y:S02]  /*65d0*/  @P0 LOP3.LUT R0, R5, 0xffff, RZ, 0xc0, !PT ;  /* 0x0000ffff05000812 */ /* 0x000fe400078ec0ff */
[----:B------:R-:W-:Y:S02]  /*65e0*/  @P0 R2UR UR5, R3 ;  /* 0x00000000030502ca */ /* 0x000fe400000e0000 */
[----:B------:R-:W-:Y:S11]  /*65f0*/  @P0 R2UR UR4, R0 ;  /* 0x00000000000402ca */ /* 0x000ff600000e0000 */
[----:B------:R-:W-:Y:S02]  /*6600*/  @UP1 UMOV UR37, UR5 ;  /* 0x0000000500251c82 */ /* 0x000fe40008000000 */
[----:B------:R-:W-:Y:S01]  /*6610*/  @UP1 UMOV UR36, UR4 ;  /* 0x0000000400241c82 */ /* 0x000fe20008000000 */
[----:B------:R-:W-:Y:S05]  /*6620*/  BRA.U !UP0, `(.L_x_108) ;  /* 0x0000000108cc7547 */ /* 0x000fea000b800000 */
[----:B------:R-:W1:Y:S01]  /*6630*/  LDCU UR9, c[0x0][0xc20] ;  /* 0x00018400ff0977ac */ /* 0x000e620008000800 */
[----:B------:R-:W-:Y:S02]  /*6640*/  UIMAD.WIDE.U32 UR4, UR55, UR59, URZ ;  /* 0x0000003b370472a5 */ /* 0x000fe4000f8e00ff */
[----:B------:R-:W-:Y:S02]  /*6650*/  UIMAD.WIDE.U32 UR6, UR62, UR56, URZ ;  /* 0x000000383e0672a5 */ /* 0x000fe4000f8e00ff */
[----:B------:R-:W-:Y:S02]  /*6660*/  UIMAD.WIDE.U32 UR10, UR36, UR59, URZ ;  /* 0x0000003b240a72a5 */ /* 0x000fe4000f8e00ff */
[----:B------:R-:W-:Y:S02]  /*6670*/  UISETP.NE.AND UP0, UPT, UR58, 0x1, UPT ;  /* 0x000000013a00788c */ /* 0x000fe4000bf05270 */
[----:B------:R-:W-:Y:S02]  /*6680*/  UISETP.NE.AND UP1, UPT, UR48, 0x1, UPT ;  /* 0x000000013000788c */ /* 0x000fe4000bf25270 */
[----:B------:R-:W-:Y:S02]  /*6690*/  UISETP.NE.AND UP2, UPT, UR39, 0x1, UPT ;  /* 0x000000012700788c */ /* 0x000fe4000bf45270 */
[----:B------:R-:W-:Y:S01]  /*66a0*/  UIMAD.WIDE.U32 UR12, UR37, UR56, URZ ;  /* 0x00000038250c72a5 */ /* 0x000fe2000f8e00ff */
[----:B------:R-:W-:Y:S01]  /*66b0*/  UMOV UR4, UR5 ;  /* 0x0000000500047c82 */ /* 0x000fe20008000000 */
[----:B------:R-:W-:Y:S01]  /*66c0*/  UMOV UR6, UR11 ;  /* 0x0000000b00067c82 */ /* 0x000fe20008000000 */
[----:B-1----:R-:W-:Y:S03]  /*66d0*/  USHF.R.U32.HI UR8, URZ, UR9, UR4 ;  /* 0x00000009ff087299 */ /* 0x002fe60008011604 */
[----:B------:R-:W-:Y:S02]  /*66e0*/  UMOV UR4, UR7 ;  /* 0x0000000700047c82 */ /* 0x000fe40008000000 */
[----:B------:R-:W-:Y:S02]  /*66f0*/  USHF.R.U32.HI UR5, URZ, UR57, UR4 ;  /* 0x00000039ff057299 */ /* 0x000fe40008011604 */
[----:B------:R-:W-:Y:S02]  /*6700*/  USEL UR4, UR55, UR8, !UP0 ;  /* 0x0000000837047287 */ /* 0x000fe4000c000000 */
[----:B------:R-:W-:Y:S02]  /*6710*/  USHF.R.U32.HI UR8, URZ, UR9, UR6 ;  /* 0x00000009ff087299 */ /* 0x000fe40008011606 */
[----:B------:R-:W-:Y:S02]  /*6720*/  UIMAD.WIDE.U32 UR6, UR4, UR46, URZ ;  /* 0x0000002e040672a5 */ /* 0x000fe4000f8e00ff */
[----:B------:R-:W-:Y:S02]  /*6730*/  USEL UR9, UR62, UR5, !UP1 ;  /* 0x000000053e097287 */ /* 0x000fe4000c800000 */
[----:B------:R-:W-:Y:S02]  /*6740*/  USEL UR8, UR36, UR8, !UP0 ;  /* 0x0000000824087287 */ /* 0x000fe4000c000000 */
[----:B------:R-:W-:Y:S01]  /*6750*/  UIMAD.WIDE.U32 UR10, UR9, UR46, URZ ;  /* 0x0000002e090a72a5 */ /* 0x000fe2000f8e00ff */
[----:B------:R-:W-:Y:S01]  /*6760*/  UMOV UR6, UR7 ;  /* 0x0000000700067c82 */ /* 0x000fe20008000000 */
[----:B------:R-:W-:Y:S01]  /*6770*/  UMOV UR5, UR13 ;  /* 0x0000000d00057c82 */ /* 0x000fe20008000000 */
[----:B------:R-:W-:Y:S02]  /*6780*/  @UP2 USHF.R.U32.HI UR4, URZ, UR47, UR6 ;  /* 0x0000002fff042299 */ /* 0x000fe40008011606 */
[----:B------:R-:W-:Y:S02]  /*6790*/  USHF.R.U32.HI UR5, URZ, UR57, UR5 ;  /* 0x00000039ff057299 */ /* 0x000fe40008011605 */
[----:B------:R-:W-:Y:S02]  /*67a0*/  UIMAD UR4, UR39, UR4, URZ ;  /* 0x00000004270472a4 */ /* 0x000fe4000f8e02ff */
[----:B------:R-:W-:Y:S02]  /*67b0*/  USEL UR5, UR37, UR5, !UP1 ;  /* 0x0000000525057287 */ /* 0x000fe4000c800000 */
[----:B------:R-:W-:Y:S01]  /*67c0*/  UISETP.GE.AND UP0, UPT, UR8, UR4, UPT ;  /* 0x000000040800728c */ /* 0x000fe2000bf06270 */
[----:B------:R-:W-:Y:S01]  /*67d0*/  UMOV UR6, UR11 ;  /* 0x0000000b00067c82 */ /* 0x000fe20008000000 */
[----:B------:R-:W-:Y:S02]  /*67e0*/  UIMAD.WIDE.U32 UR10, UR8, UR46, URZ ;  /* 0x0000002e080a72a5 */ /* 0x000fe4000f8e00ff */
[----:B------:R-:W-:Y:S04]  /*67f0*/  @UP2 USHF.R.U32.HI UR9, URZ, UR47, UR6 ;  /* 0x0000002fff092299 */ /* 0x000fe80008011606 */
[----:B------:R-:W-:Y:S01]  /*6800*/  UIMAD UR6, UR39, UR9, URZ ;  /* 0x00000009270672a4 */ /* 0x000fe2000f8e02ff */
[----:B------:R-:W-:Y:S03]  /*6810*/  UMOV UR4, UR11 ;  /* 0x0000000b00047c82 */ /* 0x000fe60008000000 */
[----:B------:R-:W-:Y:S02]  /*6820*/  UISETP.GE.OR UP0, UPT, UR5, UR6, UP0 ;  /* 0x000000060500728c */ /* 0x000fe40008706670 */
[----:B------:R-:W-:Y:S02]  /*6830*/  USHF.R.U32.HI UR4, URZ, UR47, UR4 ;  /* 0x0000002fff047299 */ /* 0x000fe40008011604 */
[----:B------:R-:W-:Y:S02]  /*6840*/  UIMAD.WIDE.U32 UR6, UR5, UR46, URZ ;  /* 0x0000002e050672a5 */ /* 0x000fe4000f8e00ff */
[----:B------:R-:W-:Y:S02]  /*6850*/  USEL UR11, UR8, UR4, !UP2 ;  /* 0x00000004080b7287 */ /* 0x000fe4000d000000 */
[----:B------:R-:W-:Y:S02]  /*6860*/  UIADD3 UR6, UPT, UPT, -UR5, URZ, URZ ;  /* 0x000000ff05067290 */ /* 0x000fe4000fffe1ff */
[----:B------:R-:W-:Y:S02]  /*6870*/  UIADD3 UR10, UPT, UPT, -UR11, URZ, URZ ;  /* 0x000000ff0b0a7290 */ /* 0x000fe4000fffe1ff */
[----:B------:R-:W-:Y:S02]  /*6880*/  UIMAD UR6, UR48, UR6, UR37 ;  /* 0x00000006300672a4 */ /* 0x000fe4000f8e0225 */
[----:B------:R-:W-:Y:S01]  /*6890*/  UIMAD UR10, UR39, UR10, UR8 ;  /* 0x0000000a270a72a4 */ /* 0x000fe2000f8e0208 */
[----:B------:R-:W-:Y:S01]  /*68a0*/  @!UP0 UMOV UR4, UR7 ;  /* 0x0000000700048c82 */ /* 0x000fe20008000000 */
[----:B------:R-:W-:Y:S02]  /*68b0*/  UIADD3 UR7, UPT, UPT, -UR8, URZ, URZ ;  /* 0x000000ff08077290 */ /* 0x000fe4000fffe1ff */
[----:B------:R-:W-:Y:S04]  /*68c0*/  @!UP0 USHF.R.U32.HI UR4, URZ, UR47, UR4 ;  /* 0x0000002fff048299 */ /* 0x000fe80008011604 */
[----:B------:R-:W-:Y:S04]  /*68d0*/  @!UP0 USEL UR4, UR5, UR4, !UP2 ;  /* 0x0000000405048287 */ /* 0x000fe8000d000000 */
[----:B------:R-:W-:Y:S02]  /*68e0*/  @!UP0 UIMAD UR9, UR9, UR10, UR4 ;  /* 0x0000000a090982a4 */ /* 0x000fe4000f8e0204 */
[----:B------:R-:W-:Y:S02]  /*68f0*/  @!UP0 UIADD3 UR10, UPT, UPT, UR11, -UR4, URZ ;  /* 0x800000040b0a8290 */ /* 0x000fe4000fffe0ff */
[----:B------:R-:W-:Y:S02]  /*6900*/  UIMAD UR4, UR58, UR7, UR36 ;  /* 0x000000073a0472a4 */ /* 0x000fe4000f8e0224 */
[----:B------:R-:W-:Y:S03]  /*6910*/  @!UP0 UIMAD UR8, UR10, UR39, UR5 ;  /* 0x000000270a0882a4 */ /* 0x000fe6000f8e0205 */
[----:B------:R-:W-:Y:S02]  /*6920*/  @!UP0 UMOV UR5, UR9 ;  /* 0x0000000900058c82 */ /* 0x000fe40008000000 */
[----:B------:R-:W-:Y:S02]  /*6930*/  UIMAD UR37, UR5, UR48, UR6 ;  /* 0x00000030052572a4 */ /* 0x000fe4000f8e0206 */
[----:B------:R-:W-:Y:S11]  /*6940*/  UIMAD UR36, UR8, UR58, UR4 ;  /* 0x0000003a082472a4 */ /* 0x000ff6000f8e0204 */
[----:B------:R-:W-:Y:S01]  /*6950*/  @!UPT UIADD3 URZ, UPT, UPT, URZ, URZ, URZ ;  /* 0x000000fffffff290 */ /* 0x000fe2000fffe0ff */
.L_x_108:
[----:B------:R-:W-:Y:S01]  /*6960*/  UISETP.NE.AND UP0, UPT, UR38, 0x1, UPT ;  /* 0x000000012600788c */ /* 0x000fe2000bf05270 */
[----:B------:R-:W-:Y:S01]  /*6970*/  @P0 SHF.R.U32.HI R4, RZ, 0x10, R5 ;  /* 0x00000010ff040819 */ /* 0x000fe20000011605 */
[----:B------:R-:W-:Y:S01]  /*6980*/  USHF.L.U32 UR41, UR24, 0x7, URZ ;  /* 0x0000000718297899 */ /* 0x000fe200080006ff */
[----:B------:R-:W-:Y:S01]  /*6990*/  R2UR UR11, R96 ;  /* 0x00000000600b72ca */ /* 0x000fe200000e0000 */
[----:B------:R-:W-:Y:S01]  /*69a0*/  BSSY.RECONVERGENT B6, `(.L_x_109) ;  /* 0x0000035000067945 */ /* 0x000fe20003800200 */
[----:B------:R-:W-:Y:S02]  /*69b0*/  @P0 R2UR UR11, R4 ;  /* 0x00000000040b02ca */ /* 0x000fe400000e0000 */
[----:B------:R-:W-:Y:S04]  /*69c0*/  LOP3.LUT P0, RZ, R76, 0x1b0, RZ, 0xc0, !PT ;  /* 0x000001b04cff7812 */ /* 0x000fe8000780c0ff */
[----:B------:R-:W1:Y:S07]  /*69d0*/  @!UP0 LDCU.128 UR12, c[0x0][0xc10] ;  /* 0x00018200ff0c87ac */ /* 0x000e6e0008000c00 */
[----:B------:R-:W-:Y:S01]  /*69e0*/  IMAD.U32 R96, RZ, RZ, UR11 ;  /* 0x0000000bff607e24 */ /* 0x000fe2000f8e00ff */
[----:B------:R-:W2:Y:S01]  /*69f0*/  @!UP0 LDCU UR5, c[0x0][0xc0c] ;  /* 0x00018180ff0587ac */ /* 0x000ea20008000800 */
[----:B------:R-:W3:Y:S01]  /*6a00*/  @!UP0 LDCU UR10, c[0x0][0xc20] ;  /* 0x00018400ff0a87ac */ /* 0x000ee20008000800 */
[----:B-1----:R-:W-:Y:S02]  /*6a10*/  UIMAD.WIDE.U32 UR8, UR37, UR12, URZ ;  /* 0x0000000c250872a5 */ /* 0x002fe4000f8e00ff */
[----:B------:R-:W-:Y:S02]  /*6a20*/  UIMAD.WIDE.U32 UR6, UR36, UR15, URZ ;  /* 0x0000000f240672a5 */ /* 0x000fe4000f8e00ff */
[----:B------:R-:W-:Y:S03]  /*6a30*/  @!UP0 UISETP.NE.AND UP1, UPT, UR14, 0x1, UPT ;  /* 0x000000010e00888c */ /* 0x000fe6000bf25270 */
[----:B------:R-:W-:Y:S01]  /*6a40*/  @!UP0 UMOV UR4, UR9 ;  /* 0x0000000900048c82 */ /* 0x000fe20008000000 */
[----:B--2---:R-:W-:Y:S02]  /*6a50*/  @!UP0 UISETP.NE.AND UP2, UPT, UR5, 0x1, UPT ;  /* 0x000000010500888c */ /* 0x004fe4000bf45270 */
[----:B------:R-:W-:Y:S01]  /*6a60*/  @!UP0 USHF.R.U32.HI UR4, URZ, UR13, UR4 ;  /* 0x0000000dff048299 */ /* 0x000fe20008011604 */
[----:B------:R-:W-:Y:S02]  /*6a70*/  @!UP0 UMOV UR6, UR7 ;  /* 0x0000000700068c82 */ /* 0x000fe40008000000 */
[----:B---3--:R-:W-:Y:S02]  /*6a80*/  @!UP0 USHF.R.U32.HI UR6, URZ, UR10, UR6 ;  /* 0x0000000aff068299 */ /* 0x008fe40008011606 */
[----:B------:R-:W-:Y:S02]  /*6a90*/  @!UP0 USEL UR7, UR37, UR4, !UP2 ;  /* 0x0000000425078287 */ /* 0x000fe4000d000000 */
[----:B------:R-:W-:Y:S04]  /*6aa0*/  @!UP0 USEL UR6, UR36, UR6, !UP1 ;  /* 0x0000000624068287 */ /* 0x000fe8000c800000 */
[----:B------:R-:W-:Y:S02]  /*6ab0*/  @!UP0 UIADD3 UR4, UPT, UPT, -UR7, UR6, URZ ;  /* 0x0000000607048290 */ /* 0x000fe4000fffe1ff */
[----:B------:R-:W-:Y:S02]  /*6ac0*/  @!UP0 UIADD3 UR6, UPT, UPT, UR7, -UR6, URZ ;  /* 0x8000000607068290 */ /* 0x000fe4000fffe0ff */
[----:B------:R-:W-:Y:S02]  /*6ad0*/  @!UP0 UIMAD UR37, UR4, UR5, UR37 ;  /* 0x00000005042582a4 */ /* 0x000fe4000f8e0225 */
[----:B------:R-:W-:Y:S01]  /*6ae0*/  @!UP0 UIMAD UR36, UR6, UR14, UR36 ;  /* 0x0000000e062482a4 */ /* 0x000fe2000f8e0224 */
[----:B------:R-:W-:Y:S11]  /*6af0*/  @!P0 BRA `(.L_x_110) ;  /* 0x00000000007c8947 */ /* 0x000ff60003800000 */
[----:B------:R-:W1:Y:S01]  /*6b00*/  LDCU.64 UR8, c[0x4][0x80] ;  /* 0x01001000ff0877ac */ /* 0x000e620008000a00 */
[----:B------:R-:W-:Y:S01]  /*6b10*/  MOV R16, 0x0 ;  /* 0x0000000000107802 */ /* 0x000fe20000000f00 */
[----:B------:R-:W-:Y:S02]  /*6b20*/  HFMA2 R12, -RZ, RZ, 0, 5.9604644775390625e-08 ;  /* 0x00000001ff0c7431 */ /* 0x000fe400000001ff */
[----:B------:R-:W-:Y:S01]  /*6b30*/  IMAD.MOV.U32 R8, RZ, RZ, 0x70 ;  /* 0x00000070ff087424 */ /* 0x000fe200078e00ff */
[----:B------:R2:W3:Y:S01]  /*6b40*/  LDC.64 R14, c[0x4][R16] ;  /* 0x01000000100e7b82 */ /* 0x0004e20000000a00 */
[----:B------:R-:W4:Y:S01]  /*6b50*/  LDCU.64 UR6, c[0x4][0x88] ;  /* 0x01001100ff0677ac */ /* 0x000f220008000a00 */
[----:B------:R-:W-:Y:S01]  /*6b60*/  IMAD.MOV.U32 R13, RZ, RZ, RZ ;  /* 0x000000ffff0d7224 */ /* 0x000fe200078e00ff */
[----:B------:R-:W2:Y:S01]  /*6b70*/  LDCU.64 UR4, c[0x4][0x8] ;  /* 0x01000100ff0477ac */ /* 0x000ea20008000a00 */
[----:B-1----:R-:W-:Y:S01]  /*6b80*/  MOV R5, UR9 ;  /* 0x0000000900057c02 */ /* 0x002fe20008000f00 */
[----:B------:R-:W-:Y:S01]  /*6b90*/  IMAD.U32 R4, RZ, RZ, UR8 ;  /* 0x00000008ff047e24 */ /* 0x000fe2000f8e00ff */
[----:B----4-:R-:W-:Y:S01]  /*6ba0*/  MOV R7, UR7 ;  /* 0x0000000700077c02 */ /* 0x010fe20008000f00 */
[----:B------:R-:W-:Y:S01]  /*6bb0*/  IMAD.U32 R6, RZ, RZ, UR6 ;  /* 0x00000006ff067e24 */ /* 0x000fe2000f8e00ff */
[----:B--2---:R-:W-:Y:S01]  /*6bc0*/  MOV R11, UR5 ;  /* 0x00000005000b7c02 */ /* 0x004fe20008000f00 */
[----:B------:R-:W-:Y:S02]  /*6bd0*/  IMAD.U32 R10, RZ, RZ, UR4 ;  /* 0x00000004ff0a7e24 */ /* 0x000fe4000f8e00ff */
[----:B------:R-:W-:Y:S07]  /*6be0*/  LEPC R20, `(.L_x_111) ;  /* 0x000000001014794e */ /* 0x000fee0000000000 */
[----:B---3-5:R-:W-:Y:S05]  /*6bf0*/  CALL.ABS.NOINC R14 ;  /* 0x000000000e007343 */ /* 0x028fea0003c00000 */
.L_x_111:
[----:B------:R-:W1:Y:S01]  /*6c00*/  LDCU.64 UR8, c[0x4][0x80] ;  /* 0x01001000ff0877ac */ /* 0x000e620008000a00 */
[----:B------:R-:W2:Y:S01]  /*6c10*/  LDC.64 R16, c[0x4][R16] ;  /* 0x0100000010107b82 */ /* 0x000ea20000000a00 */
[----:B------:R-:W-:Y:S02]  /*6c20*/  HFMA2 R12, -RZ, RZ, 0, 5.9604644775390625e-08 ;  /* 0x00000001ff0c7431 */ /* 0x000fe400000001ff */
[----:B------:R-:W-:Y:S02]  /*6c30*/  IMAD.MOV.U32 R8, RZ, RZ, 0x70 ;  /* 0x00000070ff087424 */ /* 0x000fe400078e00ff */
[----:B------:R-:W-:Y:S01]  /*6c40*/  IMAD.MOV.U32 R13, RZ, RZ, RZ ;  /* 0x000000ffff0d7224 */ /* 0x000fe200078e00ff */
[----:B------:R-:W3:Y:S01]  /*6c50*/  LDCU.64 UR6, c[0x4][0x88] ;  /* 0x01001100ff0677ac */ /* 0x000ee20008000a00 */
[----:B------:R-:W4:Y:S01]  /*6c60*/  LDCU.64 UR4, c[0x4][0x8] ;  /* 0x01000100ff0477ac */ /* 0x000f220008000a00 */
[----:B-1----:R-:W-:Y:S02]  /*6c70*/  MOV R4, UR8 ;  /* 0x0000000800047c02 */ /* 0x002fe40008000f00 */
[----:B------:R-:W-:Y:S02]  /*6c80*/  MOV R5, UR9 ;  /* 0x0000000900057c02 */ /* 0x000fe40008000f00 */
[----:B---3--:R-:W-:Y:S01]  /*6c90*/  MOV R7, UR7 ;  /* 0x0000000700077c02 */ /* 0x008fe20008000f00 */
[----:B------:R-:W-:Y:S01]  /*6ca0*/  IMAD.U32 R6, RZ, RZ, UR6 ;  /* 0x00000006ff067e24 */ /* 0x000fe2000f8e00ff */
[----:B----4-:R-:W-:Y:S01]  /*6cb0*/  MOV R11, UR5 ;  /* 0x00000005000b7c02 */ /* 0x010fe20008000f00 */
[----:B------:R-:W-:Y:S02]  /*6cc0*/  IMAD.U32 R10, RZ, RZ, UR4 ;  /* 0x00000004ff0a7e24 */ /* 0x000fe4000f8e00ff */
[----:B------:R-:W-:Y:S07]  /*6cd0*/  LEPC R20, `(.L_x_110) ;  /* 0x000000001014794e */ /* 0x000fee0000000000 */
[----:B--2---:R-:W-:Y:S05]  /*6ce0*/  CALL.ABS.NOINC R16 ;  /* 0x0000000010007343 */ /* 0x004fea0003c00000 */
.L_x_110:
[----:B------:R-:W-:Y:S05]  /*6cf0*/  BSYNC.RECONVERGENT B6 ;  /* 0x0000000000067941 */ /* 0x000fea0003800200 */
.L_x_109:
[----:B------:R-:W-:Y:S02]  /*6d00*/  R2UR UR6, R93 ;  /* 0x000000005d0672ca */ /* 0x000fe400000e0000 */
[----:B------:R-:W-:Y:S02]  /*6d10*/  R2UR UR5, R86 ;  /* 0x00000000560572ca */ /* 0x000fe400000e0000 */
[----:B------:R-:W-:Y:S02]  /*6d20*/  R2UR UR4, R85 ;  /* 0x00000000550472ca */ /* 0x000fe400000e0000 */
[----:B------:R-:W-:Y:S02]  /*6d30*/  ISETP.NE.U32.AND P4, PT, R74, RZ, PT ;  /* 0x000000ff4a00720c */ /* 0x000fe40003f85070 */
[----:B------:R-:W-:Y:S02]  /*6d40*/  ISETP.NE.U32.AND P2, PT, RZ, UR60, PT ;  /* 0x0000003cff007c0c */ /* 0x000fe4000bf45070 */
[----:B------:R-:W-:Y:S02]  /*6d50*/  ISETP.NE.AND.EX P4, PT, R75, RZ, PT, P4 ;  /* 0x000000ff4b00720c */ /* 0x000fe40003f85340 */
[----:B------:R-:W-:Y:S01]  /*6d60*/  ISETP.NE.AND.EX P2, PT, RZ, UR61, PT, P2 ;  /* 0x0000003dff007c0c */ /* 0x000fe2000bf45320 */
[----:B------:R-:W-:Y:S02]  /*6d70*/  UISETP.NE.AND UP2, UPT, UR6, URZ, UPT ;  /* 0x000000ff0600728c */ /* 0x000fe4000bf45270 */
[----:B------:R-:W-:Y:S04]  /*6d80*/  UISETP.NE.U32.AND UP0, UPT, UR5, URZ, UPT ;  /* 0x000000ff0500728c */ /* 0x000fe8000bf05070 */
[----:B------:R-:W-:Y:S01]  /*6d90*/  UISETP.NE.AND.EX UP1, UPT, UR4, URZ, UPT, UP0 ;  /* 0x000000ff0400728c */ /* 0x000fe2000bf25300 */
[----:B------:R-:W-:Y:S01]  /*6da0*/  PLOP3.LUT P1, PT, PT, PT, UP2, 0x80, 0x8 ;  /* 0x000000000008781c */ /* 0x000fe20003f2f028 */
[----:B------:R-:W-:Y:S03]  /*6db0*/  UPLOP3.LUT UP0, UPT, UPT, UPT, UPT, 0x40, 0x4 ;  /* 0x000000000004789c */ /* 0x000fe60003f0e870 */
[----:B------:R-:W-:Y:S06]  /*6dc0*/  @UP2 UPLOP3.LUT UP0, UPT, UPT, UPT, UP1, 0x80, 0x8 ;  /* 0x000000000008289c */ /* 0x000fec0003f0f010 */
[----:B------:R-:W-:Y:S01]  /*6dd0*/  PLOP3.LUT P0, PT, PT, PT, UP0, 0x80, 0x8 ;  /* 0x000000000008781c */ /* 0x000fe20003f0f008 */
[----:B------:R-:W-:Y:S01]  /*6de0*/  @!UPT UIADD3 URZ, UPT, UPT, URZ, URZ, URZ ;  /* 0x000000fffffff290 */ /* 0x000fe2000fffe0ff */
[----:B------:R-:W-:Y:S11]  /*6df0*/  BRA.U !UP1, `(.L_x_112) ;  /* 0x0000000109407547 */ /* 0x000ff6000b800000 */
[----:B------:R-:W-:Y:S01]  /*6e00*/  UISETP.NE.U32.AND UP0, UPT, UR60, URZ, UPT ;  /* 0x000000ff3c00728c */ /* 0x000fe2000bf05070 */
[----:B------:R-:W-:Y:S01]  /*6e10*/  R2UR UR6, R86 ;  /* 0x00000000560672ca */ /* 0x000fe200000e0000 */
[----:B------:R-:W1:Y:S01]  /*6e20*/  LDCU.64 UR8, c[0x0][0x358] ;  /* 0x00006b00ff0877ac */ /* 0x000e620008000a00 */
[----:B------:R-:W-:Y:S02]  /*6e30*/  HFMA2 R83, -RZ, RZ, 0, 5.9604644775390625e-08 ;  /* 0x00000001ff537431 */ /* 0x000fe400000001ff */
[----:B------:R-:W-:Y:S01]  /*6e40*/  IMAD.MOV.U32 R0, RZ, RZ, 0x1 ;  /* 0x00000001ff007424 */ /* 0x000fe200078e00ff */
[----:B------:R-:W-:Y:S06]  /*6e50*/  UISETP.NE.AND.EX UP0, UPT, UR61, URZ, UPT, UP0 ;  /* 0x000000ff3d00728c */ /* 0x000fec000bf05300 */
[----:B------:R-:W-:Y:S05]  /*6e60*/  PLOP3.LUT P3, PT, PT, PT, UP0, 0x80, 0x8 ;  /* 0x000000000008781c */ /* 0x000fea0003f6f008 */
[----:B------:R-:W2:Y:S01]  /*6e70*/  @UP0 LDCU.64 UR4, c[0x0][0x988] ;  /* 0x00013100ff0407ac */ /* 0x000ea20008000a00 */
[----:B------:R-:W-:Y:S07]  /*6e80*/  @UP0 UIMAD UR6, UR53, UR6, URZ ;  /* 0x00000006350602a4 */ /* 0x000fee000f8e02ff */
[----:B------:R-:W-:Y:S01]  /*6e90*/  @!P3 PRMT R83, R0, 0x7610, R83 ;  /* 0x000076100053b816 */ /* 0x000fe20000000053 */
[----:B--2---:R-:W-:Y:S06]  /*6ea0*/  @UP0 UIMAD.WIDE UR4, UR6, 0x4, UR4 ;  /* 0x00000004060408a5 */ /* 0x004fec000f8e0204 */
[----:B------:R-:W-:Y:S02]  /*6eb0*/  IMAD.U32 R4, RZ, RZ, UR4 ;  /* 0x00000004ff047e24 */ /* 0x000fe4000f8e00ff */
[----:B------:R-:W-:Y:S03]  /*6ec0*/  IMAD.U32 R5, RZ, RZ, UR5 ;  /* 0x00000005ff057e24 */ /* 0x000fe6000f8e00ff */
[----:B------:R-:W2:Y:S02]  /*6ed0*/  @!UP0 LDCU UR4, c[0x0][0x980] ;  /* 0x00013000ff0487ac */ /* 0x000ea40008000800 */
[----:B-1---5:R1:W5:Y:S02]  /*6ee0*/  @P3 LDG.E R41, desc[UR8][R4.64] ;  /* 0x0000000804293981 */ /* 0x022364000c1e1900 */
[----:B-12---:R-:W-:Y:S02]  /*6ef0*/  @!P3 MOV R41, UR4 ;  /* 0x000000040029bc02 */ /* 0x006fe40008000f00 */
.L_x_112:
[----:B------:R-:W-:Y:S05]  /*6f00*/  @!P4 BRA `(.L_x_113) ;  /* 0x000000000024c947 */ /* 0x000fea0003800000 */
[----:B------:R-:W-:Y:S01]  /*6f10*/  ISETP.NE.U32.AND P3, PT, R72, RZ, PT ;  /* 0x000000ff4800720c */ /* 0x000fe20003f65070 */
[----:B------:R-:W1:Y:S03]  /*6f20*/  LDCU.64 UR4, c[0x0][0x358] ;  /* 0x00006b00ff0477ac */ /* 0x000e660008000a00 */
[----:B------:R-:W-:Y:S11]  /*6f30*/  ISETP.NE.AND.EX P3, PT, R73, RZ, PT, P3 ;  /* 0x000000ff4900720c */ /* 0x000ff60003f65330 */
[----:B------:R-:W-:Y:S02]  /*6f40*/  @!UPT UIADD3 URZ, UPT, UPT, URZ, URZ, URZ ;  /* 0x000000fffffff290 */ /* 0x000fe4000fffe0ff */
[----:B------:R-:W2:Y:S01]  /*6f50*/  @P3 LDC.64 R4, c[0x0][0x9a8] ;  /* 0x00026a00ff043b82 */ /* 0x000ea20000000a00 */
[----:B------:R-:W-:Y:S04]  /*6f60*/  @P3 IMAD R0, R74, UR53, RZ ;  /* 0x000000354a003c24 */ /* 0x000fe8000f8e02ff */
[----:B--2---:R-:W-:Y:S05]  /*6f70*/  @P3 IMAD.WIDE R4, R0, 0x4, R4 ;  /* 0x0000000400043825 */ /* 0x004fea00078e0204 */
[----:B-1---5:R1:W5:Y:S02]  /*6f80*/  @P3 LDG.E R38, desc[UR4][R4.64] ;  /* 0x0000000404263981 */ /* 0x022364000c1e1900 */
[----:B-1----:R-:W2:Y:S02]  /*6f90*/  @!P3 LDC R38, c[0x0][0x9a0] ;  /* 0x00026800ff26bb82 */ /* 0x002ea40000000800 */
.L_x_113:
[----:B-----5:R-:W-:Y:S01]  /*6fa0*/  FSETP.NEU.AND P3, PT, R41, RZ, PT ;  /* 0x000000ff2900720b */ /* 0x020fe20003f6d000 */
[----:B------:R-:W1:Y:S01]  /*6fb0*/  LDCU.128 UR12, c[0x0][0xb90] ;  /* 0x00017200ff0c77ac */ /* 0x000e620008000c00 */
[----:B------:R-:W-:Y:S01]  /*6fc0*/  SEL R3, RZ, 0xffffffff, P2 ;  /* 0xffffffffff037807 */ /* 0x000fe20001000000 */
[----:B------:R-:W-:Y:S01]  /*6fd0*/  BSSY B1, `(.L_x_114) ;  /* 0x0000057000017945 */ /* 0x000fe20003800000 */
[----:B------:R-:W-:Y:S01]  /*6fe0*/  @P1 LOP3.LUT P2, RZ, R83, 0xff, RZ, 0xc0, !PT ;  /* 0x000000ff53ff1812 */ /* 0x000fe2000784c0ff */
[----:B------:R-:W-:Y:S01]  /*6ff0*/  IMAD.MOV.U32 R57, RZ, RZ, 0x1 ;  /* 0x00000001ff397424 */ /* 0x000fe200078e00ff */
[----:B------:R-:W-:Y:S01]  /*7000*/  @P1 SEL R0, RZ, 0xffffffff, P3 ;  /* 0xffffffffff001807 */ /* 0x000fe20001800000 */
[----:B------:R-:W-:Y:S01]  /*7010*/  IMAD.IADD R39, R37, 0x1, R2 ;  /* 0x0000000125277824 */ /* 0x000fe200078e0202 */
[----:B------:R-:W-:Y:S01]  /*7020*/  LOP3.LUT R79, R79, 0x1, RZ, 0x3c, !PT ;  /* 0x000000014f4f7812 */ /* 0x000fe200078e3cff */
[----:B------:R-:W3:Y:S01]  /*7030*/  LDCU UR11, c[0x0][0xba0] ;  /* 0x00017400ff0b77ac */ /* 0x000ee20008000800 */
[----:B------:R-:W-:Y:S01]  /*7040*/  @P0 SEL R0, R3, R0, !P2 ;  /* 0x0000000003000207 */ /* 0x000fe20005000000 */
[----:B------:R-:W-:Y:S01]  /*7050*/  IMAD R104, R81, -0x10, R95 ;  /* 0xfffffff051687824 */ /* 0x000fe200078e025f */
[----:B------:R-:W-:Y:S01]  /*7060*/  LEA R103, R36, UR50, 0x3 ;  /* 0x0000003224677c11 */ /* 0x000fe2000f8e18ff */
[----:B------:R-:W-:Y:S01]  /*7070*/  USHF.L.U32 UR8, UR52, 0x7, URZ ;  /* 0x0000000734087899 */ /* 0x000fe200080006ff */
[----:B------:R-:W-:Y:S01]  /*7080*/  @P1 LOP3.LUT R0, R0, 0x1, RZ, 0xc0, !PT ;  /* 0x0000000100001812 */ /* 0x000fe200078ec0ff */
[----:B------:R-:W-:Y:S01]  /*7090*/  IMAD.MOV.U32 R56, RZ, RZ, RZ ;  /* 0x000000ffff387224 */ /* 0x000fe200078e00ff */
[----:B------:R-:W-:Y:S02]  /*70a0*/  R2UR UR4, R89 ;  /* 0x00000000590472ca */ /* 0x000fe400000e0000 */
[----:B------:R-:W-:Y:S02]  /*70b0*/  CS2R R70, SRZ ;  /* 0x0000000000467805 */ /* 0x000fe4000001ff00 */
[----:B------:R-:W-:Y:S01]  /*70c0*/  ISETP.NE.U32.OR P5, PT, R0, 0x1, !P1 ;  /* 0x000000010000780c */ /* 0x000fe20004fa5470 */
[----:B------:R-:W-:Y:S01]  /*70d0*/  IMAD.U32 R100, RZ, RZ, UR8 ;  /* 0x00000008ff647e24 */ /* 0x000fe2000f8e00ff */
[----:B------:R-:W-:Y:S02]  /*70e0*/  R2UR UR6, R88 ;  /* 0x00000000580672ca */ /* 0x000fe400000e0000 */
[----:B------:R-:W-:Y:S02]  /*70f0*/  CS2R R68, SRZ ;  /* 0x0000000000447805 */ /* 0x000fe4000001ff00 */
[----:B------:R-:W-:Y:S02]  /*7100*/  R2UR UR10, R90 ;  /* 0x000000005a0a72ca */ /* 0x000fe400000e0000 */
[----:B------:R-:W-:Y:S02]  /*7110*/  CS2R R62, SRZ ;  /* 0x00000000003e7805 */ /* 0x000fe4000001ff00 */
[----:B------:R-:W-:Y:S02]  /*7120*/  R2UR UR9, R87 ;  /* 0x00000000570972ca */ /* 0x000fe400000e0000 */
[----:B------:R-:W-:Y:S02]  /*7130*/  CS2R R60, SRZ ;  /* 0x00000000003c7805 */ /* 0x000fe4000001ff00 */
[----:B------:R-:W-:Y:S02]  /*7140*/  PLOP3.LUT P2, PT, PT, PT, UP1, 0x80, 0x8 ;  /* 0x000000000008781c */ /* 0x000fe40003f4f018 */
[----:B------:R-:W-:Y:S02]  /*7150*/  CS2R R54, SRZ ;  /* 0x0000000000367805 */ /* 0x000fe4000001ff00 */
[----:B------:R-:W-:Y:S01]  /*7160*/  LOP3.LUT P4, R101, R83, 0xff, RZ, 0xc0, !PT ;  /* 0x000000ff53657812 */ /* 0x000fe2000788c0ff */
[----:B------:R-:W-:Y:S01]  /*7170*/  UIMAD.WIDE.U32 UR4, UR8, UR4, URZ ;  /* 0x00000004080472a5 */ /* 0x000fe2000f8e00ff */
[----:B------:R-:W-:Y:S02]  /*7180*/  SEL R4, RZ, 0xffffffff, P3 ;  /* 0xffffffffff047807 */ /* 0x000fe40001800000 */
[----:B------:R-:W-:Y:S02]  /*7190*/  CS2R R52, SRZ ;  /* 0x0000000000347805 */ /* 0x000fe4000001ff00 */
[----:B------:R-:W-:Y:S01]  /*71a0*/  @P5 SHF.L.U32 R0, R79, 0x1f, RZ ;  /* 0x0000001f4f005819 */ /* 0x000fe200000006ff */
[----:B------:R-:W-:Y:S01]  /*71b0*/  USHF.R.U32.HI UR5, URZ, UR6, UR5 ;  /* 0x00000006ff057299 */ /* 0x000fe20008011605 */
[----:B------:R-:W-:Y:S01]  /*71c0*/  P2R R102, PR, RZ, 0x20 ;  /* 0x00000020ff667803 */ /* 0x000fe20000000000 */
[----:B------:R-:W-:Y:S01]  /*71d0*/  UISETP.NE.AND UP0, UPT, UR10, 0x1, UPT ;  /* 0x000000010a00788c */ /* 0x000fe2000bf05270 */
[----:B------:R4:W2:Y:S01]  /*71e0*/  @P5 SYNCS.PHASECHK.TRANS64.TRYWAIT P1, [UR50+0x100], R0 ;  /* 0x00010000ff0055a7 */ /* 0x0008a20008021132 */
[----:B------:R-:W-:Y:S02]  /*71f0*/  CS2R R50, SRZ ;  /* 0x0000000000327805 */ /* 0x000fe4000001ff00 */
[----:B------:R-:W-:Y:S01]  /*7200*/  CS2R R48, SRZ ;  /* 0x0000000000307805 */ /* 0x000fe2000001ff00 */
[----:B------:R-:W-:Y:S01]  /*7210*/  USEL UR5, UR8, UR5, !UP0 ;  /* 0x0000000508057287 */ /* 0x000fe2000c000000 */
[----:B------:R-:W-:Y:S01]  /*7220*/  @P2 SEL R4, R3, R4, !P4 ;  /* 0x0000000403042207 */ /* 0x000fe20006000000 */
[----:B------:R-:W-:Y:S03]  /*7230*/  UISETP.NE.AND UP0, UPT, UR9, 0x1, UPT ;  /* 0x000000010900788c */ /* 0x000fe6000bf05270 */
[----:B------:R-:W-:Y:S01]  /*7240*/  LOP3.LUT R4, R4, 0x1, RZ, 0xc0, !PT ;  /* 0x0000000104047812 */ /* 0x000fe200078ec0ff */
[----:B------:R-:W-:Y:S02]  /*7250*/  IMAD R6, RZ, RZ, -UR5 ;  /* 0x80000005ff067e24 */ /* 0x000fe4000f8e02ff */
[----:B------:R-:W-:Y:S02]  /*7260*/  IMAD.U32 R99, RZ, RZ, UR5 ;  /* 0x00000005ff637e24 */ /* 0x000fe4000f8e00ff */
[----:B------:R-:W-:Y:S01]  /*7270*/  IMAD R100, R6, UR10, R100 ;  /* 0x0000000a06647c24 */ /* 0x000fe2000f8e0264 */
[----:B----4-:R-:W-:Y:S04]  /*7280*/  SHF.L.U32 R0, R78, 0x1f, RZ ;  /* 0x0000001f4e007819 */ /* 0x010fe800000006ff */
[----:B------:R4:W4:Y:S01]  /*7290*/  SYNCS.PHASECHK.TRANS64.TRYWAIT P0, [R103+URZ+0x160], R0 ;  /* 0x00016000670075a7 */ /* 0x00092200080011ff */
[----:B-1----:R-:W-:Y:S07]  /*72a0*/  UIMAD.WIDE.U32 UR6, UR5, UR12, URZ ;  /* 0x0000000c050672a5 */ /* 0x002fee000f8e00ff */
[----:B------:R-:W-:Y:S02]  /*72b0*/  UMOV UR4, UR7 ;  /* 0x0000000700047c82 */ /* 0x000fe40008000000 */
[----:B------:R-:W-:Y:S04]  /*72c0*/  USHF.R.U32.HI UR4, URZ, UR13, UR4 ;  /* 0x0000000dff047299 */ /* 0x000fe80008011604 */
[----:B------:R-:W-:Y:S02]  /*72d0*/  USEL UR4, UR5, UR4, !UP0 ;  /* 0x0000000405047287 */ /* 0x000fe4000c000000 */
[----:B------:R-:W-:Y:S02]  /*72e0*/  UISETP.NE.AND UP0, UPT, UR14, 0x1, UPT ;  /* 0x000000010e00788c */ /* 0x000fe4000bf05270 */
[----:B------:R-:W-:Y:S02]  /*72f0*/  UIMAD.WIDE.U32 UR6, UR4, UR15, URZ ;  /* 0x0000000f040672a5 */ /* 0x000fe4000f8e00ff */
[----:B------:R-:W-:Y:S02]  /*7300*/  IMAD.U32 R98, RZ, RZ, UR4 ;  /* 0x00000004ff627e24 */ /* 0x000fe4000f8e00ff */
[----:B------:R-:W-:Y:S01]  /*7310*/  PLOP3.LUT P2, PT, PT, PT, UP0, 0x80, 0x8 ;  /* 0x000000000008781c */ /* 0x000fe20003f4f008 */
[----:B------:R-:W-:Y:S02]  /*7320*/  IMAD R5, RZ, RZ, -UR4 ;  /* 0x80000004ff057e24 */ /* 0x000fe4000f8e02ff */
[----:B------:R-:W-:Y:S01]  /*7330*/  UMOV UR6, UR7 ;  /* 0x0000000700067c82 */ /* 0x000fe20008000000 */
[----:B------:R-:W-:Y:S01]  /*7340*/  IMAD.U32 R97, RZ, RZ, UR4 ;  /* 0x00000004ff617e24 */ /* 0x000fe2000f8e00ff */
[----:B---3--:R-:W-:Y:S01]  /*7350*/  USHF.R.U32.HI UR6, URZ, UR11, UR6 ;  /* 0x0000000bff067299 */ /* 0x008fe20008011606 */
[----:B------:R-:W-:Y:S05]  /*7360*/  IMAD R99, R5, UR9, R99 ;  /* 0x0000000905637c24 */ /* 0x000fea000f8e0263 */
[----:B------:R-:W-:Y:S02]  /*7370*/  SEL R98, R98, UR6, !P2 ;  /* 0x0000000662627c07 */ /* 0x000fe4000d000000 */
[----:B------:R-:W-:Y:S03]  /*7380*/  ISETP.NE.U32.AND P2, PT, R4, 0x1, PT ;  /* 0x000000010400780c */ /* 0x000fe60003f45070 */
[----:B------:R-:W-:Y:S01]  /*7390*/  IMAD.MOV R3, RZ, RZ, -R98 ;  /* 0x000000ffff037224 */ /* 0x000fe200078e0a62 */
[----:B------:R-:W-:Y:S03]  /*73a0*/  P2R R58, PR, RZ, 0x4 ;  /* 0x00000004ff3a7803 */ /* 0x000fe60000000000 */
[----:B------:R-:W-:Y:S01]  /*73b0*/  IMAD R97, R3, UR14, R97 ;  /* 0x0000000e03617c24 */ /* 0x000fe2000f8e0261 */
[----:B--2---:R-:W-:Y:S01]  /*73c0*/  @P5 SEL R57, RZ, 0x1, !P1 ;  /* 0x00000001ff395807 */ /* 0x004fe20004800000 */
[----:B------:R-:W-:Y:S06]  /*73d0*/  @!P5 BRA `(.L_x_115) ;  /* 0x000000000058d947 */ /* 0x000fec0003800000 */
[----:B------:R-:W-:Y:S01]  /*73e0*/  IMAD.MOV.U32 R71, RZ, RZ, RZ ;  /* 0x000000ffff477224 */ /* 0x000fe200078e00ff */
[----:B------:R-:W-:Y:S01]  /*73f0*/  ISETP.NE.AND P1, PT, R57, RZ, PT ;  /* 0x000000ff3900720c */ /* 0x000fe20003f25270 */
[----:B------:R-:W-:Y:S01]  /*7400*/  BSSY B0, `(.L_x_116) ;  /* 0x000000c000007945 */ /* 0x000fe20003800000 */
[----:B------:R-:W-:Y:S02]  /*7410*/  CS2R R50, SRZ ;  /* 0x0000000000327805 */ /* 0x000fe4000001ff00 */
[----:B------:R-:W-:Y:S02]  /*7420*/  CS2R R48, SRZ ;  /* 0x0000000000307805 */ /* 0x000fe4000001ff00 */
[----:B------:R-:W-:Y:S02]  /*7430*/  CS2R R54, SRZ ;  /* 0x0000000000367805 */ /* 0x000fe4000001ff00 */
[----:B------:R-:W-:Y:S02]  /*7440*/  CS2R R52, SRZ ;  /* 0x0000000000347805 */ /* 0x000fe4000001ff00 */
[----:B------:R-:W-:Y:S02]  /*7450*/  CS2R R62, SRZ ;  /* 0x00000000003e7805 */ /* 0x000fe4000001ff00 */
[----:B------:R-:W-:Y:S02]  /*7460*/  CS2R R60, SRZ ;  /* 0x00000000003c7805 */ /* 0x000fe4000001ff00 */
[----:B------:R-:W-:Y:S01]  /*7470*/  CS2R R68, SRZ ;  /* 0x0000000000447805 */ /* 0x000fe2000001ff00 */
[----:B------:R-:W-:Y:S06]  /*7480*/  @P1 BRA `(.L_x_117) ;  /* 0x00000000000c1947 */ /* 0x000fec0003800000 */
[----:B------:R-:W-:Y:S04]  /*7490*/  SHF.L.U32 R3, R79, 0x1f, RZ ;  /* 0x0000001f4f037819 */ /* 0x000fe800000006ff */
[----:B------:R-:W1:Y:S02]  /*74a0*/  SYNCS.PHASECHK.TRANS64.TRYWAIT P1, [UR50+0x100], R3 ;  /* 0x00010003ff0075a7 */ /* 0x000e640008021132 */
[----:B-1----:R-:W-:Y:S05]  /*74b0*/  @!P1 BRA `(.L_x_118) ;  /* 0x0000004000a49947 */ /* 0x002fea0003800000 */
.L_x_117:
[----:B------:R-:W-:Y:S05]  /*74c0*/  BSYNC B0 ;  /* 0x0000000000007941 */ /* 0x000fea0003800000 */
.L_x_116:
[----:B------:R-:W-:Y:S01]  /*74d0*/  ISETP.NE.AND P1, PT, R58, RZ, PT ;  /* 0x000000ff3a00720c */ /* 0x000fe20003f25270 */
[----:B------:R-:W-:Y:S11]  /*74e0*/  HFMA2 R56, -RZ, RZ, 0, 5.9604644775390625e-08 ;  /* 0x00000001ff387431 */ /* 0x000ff600000001ff */
[----:B------:R-:W-:Y:S01]  /*74f0*/  @!UPT UIADD3 URZ, UPT, UPT, URZ, URZ, URZ ;  /* 0x000000fffffff290 */ /* 0x000fe2000fffe0ff */
[----:B------:R2:W3:Y:S04]  /*7500*/  @P1 LDS.128 R48, [R80] ;  /* 0x0000000050301984 */ /* 0x0004e80000000c00 */
[----:B------:R2:W1:Y:S04]  /*7510*/  @P1 LDS.128 R52, [R95+0x10] ;  /* 0x000010005f341984 */ /* 0x0004680000000c00 */
[----:B------:R2:W1:Y:S04]  /*7520*/  @P1 LDS.128 R60, [R94+0x20] ;  /* 0x000020005e3c1984 */ /* 0x0004680000000c00 */
[----:B------:R2:W1:Y:S02]  /*7530*/  @P1 LDS.128 R68, [R104+0x30] ;  /* 0x0000300068441984 */ /* 0x0004640000000c00 */
.L_x_115:
[----:B------:R-:W-:Y:S05]  /*7540*/  BSYNC B1 ;  /* 0x0000000000017941 */ /* 0x000fea0003800000 */
.L_x_114:
[----:B-1----:R-:W-:Y:S04]  /*7550*/  SHF.R.U32.HI R2, RZ, 0x15, R39 ;  /* 0x00000015ff027819 */ /* 0x002fe80000011627 */
[----:B------:R-:W-:Y:S01]  /*7560*/  LOP3.LUT P1, RZ, R2, 0x3, R84, 0x48, !PT ;  /* 0x0000000302ff7812 */ /* 0x000fe20007824854 */
[----:B------:R-:W-:Y:S01]  /*7570*/  @!UPT UIADD3 URZ, UPT, UPT, URZ, URZ, URZ ;  /* 0x000000fffffff290 */ /* 0x000fe2000fffe0ff */
[----:B----4-:R-:W-:Y:S11]  /*7580*/  @P0 BRA `(.L_x_119) ;  /* 0x0000000000080947 */ /* 0x010ff60003800000 */
[----:B------:R-:W1:Y:S02]  /*7590*/  SYNCS.PHASECHK.TRANS64.TRYWAIT P0, [R103+URZ+0x160], R0 ;  /* 0x00016000670075a7 */ /* 0x000e6400080011ff */
[----:B-1----:R-:W-:Y:S05]  /*75a0*/  @!P0 BRA `(.L_x_120) ;  /* 0x0000004000808947 */ /* 0x002fea0003800000 */
.L_x_119:
[----:B------:R-:W-:Y:S05]  /*75b0*/  @!P1 BRA `(.L_x_121) ;  /* 0x0000000000409947 */ /* 0x000fea0003800000 */
[----:B------:R-:W4:Y:S01]  /*75c0*/  LDCU.64 UR8, c[0x4][0x70] ;  /* 0x01000e00ff0877ac */ /* 0x000f220008000a00 */
[----:B------:R-:W-:Y:S01]  /*75d0*/  MOV R3, 0x0 ;  /* 0x0000000000037802 */ /* 0x000fe20000000f00 */
[----:B------:R-:W-:Y:S02]  /*75e0*/  HFMA2 R12, -RZ, RZ, 0, 5.9604644775390625e-08 ;  /* 0x00000001ff0c7431 */ /* 0x000fe400000001ff */
[----:B------:R-:W-:Y:S02]  /*75f0*/  IMAD.MOV.U32 R8, RZ, RZ, 0x192 ;  /* 0x00000192ff087424 */ /* 0x000fe400078e00ff */
[----:B------:R-:W-:Y:S01]  /*7600*/  IMAD.MOV.U32 R13, RZ, RZ, RZ ;  /* 0x000000ffff0d7224 */ /* 0x000fe200078e00ff */
[----:B------:R-:W5:Y:S01]  /*7610*/  LDCU.64 UR6, c[0x4][0x78] ;  /* 0x01000f00ff0677ac */ /* 0x000f620008000a00 */
[----:B------:R-:W1:Y:S01]  /*7620*/  LDC.64 R2, c[0x4][R3] ;  /* 0x0100000003027b82 */ /* 0x000e620000000a00 */
[----:B------:R-:W2:Y:S01]  /*7630*/  LDCU.64 UR4, c[0x4][0x10] ;  /* 0x01000200ff0477ac */ /* 0x000ea20008000a00 */
[----:B----4-:R-:W-:Y:S01]  /*7640*/  MOV R5, UR9 ;  /* 0x0000000900057c02 */ /* 0x010fe20008000f00 */
[----:B------:R-:W-:Y:S01]  /*7650*/  IMAD.U32 R4, RZ, RZ, UR8 ;  /* 0x00000008ff047e24 */ /* 0x000fe2000f8e00ff */
[----:B-----5:R-:W-:Y:S01]  /*7660*/  MOV R7, UR7 ;  /* 0x0000000700077c02 */ /* 0x020fe20008000f00 */
[----:B------:R-:W-:Y:S01]  /*7670*/  IMAD.U32 R6, RZ, RZ, UR6 ;  /* 0x00000006ff067e24 */ /* 0x000fe2000f8e00ff */
[----:B--2---:R-:W-:Y:S01]  /*7680*/  MOV R11, UR5 ;  /* 0x00000005000b7c02 */ /* 0x004fe20008000f00 */
[----:B------:R-:W-:Y:S02]  /*7690*/  IMAD.U32 R10, RZ, RZ, UR4 ;  /* 0x00000004ff0a7e24 */ /* 0x000fe4000f8e00ff */
[----:B------:R-:W-:Y:S07]  /*76a0*/  LEPC R20, `(.L_x_121) ;  /* 0x000000001014794e */ /* 0x000fee0000000000 */
[----:B-1-3--:R-:W-:Y:S05]  /*76b0*/  CALL.ABS.NOINC R2 ;  /* 0x0000000002007343 */ /* 0x00afea0003c00000 */
.L_x_121:
[----:B---3--:R-:W-:Y:S01]  /*76c0*/  SHF.L.U32 R3, R48, 0x10, RZ ;  /* 0x0000001030037819 */ /* 0x008fe200000006ff */
[----:B------:R-:W-:Y:S05]  /*76d0*/  WARPSYNC.ALL ;  /* 0x0000000000007948 */ /* 0x000fea0003800000 */
[----:B------:R-:W-:Y:S01]  /*76e0*/  R2UR UR4, R39 ;  /* 0x00000000270472ca */ /* 0x000fe200000e0000 */
[----:B------:R-:W-:Y:S01]  /*76f0*/  BSSY.RECONVERGENT B0, `(.L_x_122) ;  /* 0x000008b000007945 */ /* 0x000fe20003800200 */
[C---:B------:R-:W-:Y:S02]  /*7700*/  SHF.L.U32 R40, R49.reuse, 0x10, RZ ;  /* 0x0000001031287819 */ /* 0x040fe400000006ff */
[----:B------:R-:W-:Y:S02]  /*7710*/  LOP3.LUT R42, R49, 0xffff0000, RZ, 0xc0, !PT ;  /* 0xffff0000312a7812 */ /* 0x000fe400078ec0ff */
[----:B------:R-:W-:Y:S07]  /*7720*/  ISETP.NE.AND P0, PT, R82, RZ, PT ;  /* 0x000000ff5200720c */ /* 0x000fee0003f05270 */
[----:B------:R-:W1:Y:S02]  /*7730*/  LDTM.x32 R4, tmem[UR4] ;  /* 0x00000004000479ee */ /* 0x000e6400082c0000 */
[----:B-1----:R-:W-:Y:S01]  /*7740*/  FMUL R0, R38, R4 ;  /* 0x0000000426007220 */ /* 0x002fe20000400000 */
[----:B------:R-:W-:Y:S01]  /*7750*/  LOP3.LUT R4, R48, 0xffff0000, RZ, 0xc0, !PT ;  /* 0xffff000030047812 */ /* 0x000fe200078ec0ff */
[C---:B------:R-:W-:Y:S01]  /*7760*/  FMUL R2, R38.reuse, R5 ;  /* 0x0000000526027220 */ /* 0x040fe20000400000 */
[C---:B------:R-:W-:Y:S01]  /*7770*/  FMUL R7, R38.reuse, R7 ;  /* 0x0000000726077220 */ /* 0x040fe20000400000 */
[C---:B------:R-:W-:Y:S01]  /*7780*/  FFMA R0, R41.reuse, R3, R0 ;  /* 0x0000000329007223 */ /* 0x040fe20000000000 */
[C---:B------:R-:W-:Y:S01]  /*7790*/  FMUL R3, R38.reuse, R6 ;  /* 0x0000000626037220 */ /* 0x040fe20000400000 */
[----:B------:R-:W-:Y:S01]  /*77a0*/  FFMA R2, R41, R4, R2 ;  /* 0x0000000429027223 */ /* 0x000fe20000000002 */
[C---:B------:R-:W-:Y:S01]  /*77b0*/  FMUL R4, R38.reuse, R8 ;  /* 0x0000000826047220 */ /* 0x040fe20000400000 */
[C---:B------:R-:W-:Y:S01]  /*77c0*/  FMUL R8, R38.reuse, R12 ;  /* 0x0000000c26087220 */ /* 0x040fe20000400000 */
[C---:B------:R-:W-:Y:S01]  /*77d0*/  FMUL R12, R38.reuse, R16 ;  /* 0x00000010260c7220 */ /* 0x040fe20000400000 */
[----:B------:R-:W-:Y:S01]  /*77e0*/  FMUL R16, R38, R20 ;  /* 0x0000001426107220 */ /* 0x000fe20000400000 */
[----:B------:R-:W-:Y:S01]  /*77f0*/  F2FP.BF16.F32.PACK_AB R44, R2, R0 ;  /* 0x00000000022c723e */ /* 0x000fe200000010ff */
[----:B------:R-:W-:Y:S01]  /*7800*/  FMUL R20, R38, R24 ;  /* 0x0000001826147220 */ /* 0x000fe20000400000 */
[----:B------:R-:W-:Y:S01]  /*7810*/  LOP3.LUT R0, R50, 0xffff0000, RZ, 0xc0, !PT ;  /* 0xffff000032007812 */ /* 0x000fe200078ec0ff */
[C---:B------:R-:W-:Y:S01]  /*7820*/  FMUL R24, R38.reuse, R28 ;  /* 0x0000001c26187220 */ /* 0x040fe20000400000 */
[----:B------:R-:W-:Y:S01]  /*7830*/  SHF.L.U32 R2, R51, 0x10, RZ ;  /* 0x0000001033027819 */ /* 0x000fe200000006ff */
[----:B------:R-:W-:Y:S01]  /*7840*/  FMUL R28, R38, R32 ;  /* 0x00000020261c7220 */ /* 0x000fe20000400000 */
[----:B------:R-:W-:Y:S01]  /*7850*/  SHF.L.U32 R32, R50, 0x10, RZ ;  /* 0x0000001032207819 */ /* 0x000fe200000006ff */
[C---:B------:R-:W-:Y:S01]  /*7860*/  FMUL R5, R38.reuse, R9 ;  /* 0x0000000926057220 */ /* 0x040fe20000400000 */
[C---:B------:R-:W-:Y:S01]  /*7870*/  FFMA R3, R41.reuse, R40, R3 ;  /* 0x0000002829037223 */ /* 0x040fe20000000003 */
[C---:B------:R-:W-:Y:S01]  /*7880*/  FFMA R7, R41.reuse, R42, R7 ;  /* 0x0000002a29077223 */ /* 0x040fe20000000007 */
[----:B------:R-:W-:Y:S01]  /*7890*/  FMUL R6, R38, R10 ;  /* 0x0000000a26067220 */ /* 0x000fe20000400000 */
[----:B------:R-:W-:Y:S01]  /*78a0*/  FFMA R4, R41, R32, R4 ;  /* 0x0000002029047223 */ /* 0x000fe20000000004 */
[----:B------:R-:W-:Y:S01]  /*78b0*/  LOP3.LUT R32, R51, 0xffff0000, RZ, 0xc0, !PT ;  /* 0xffff000033207812 */ /* 0x000fe200078ec0ff */
[----:B------:R-:W-:Y:S01]  /*78c0*/  FFMA R5, R41, R0, R5 ;  /* 0x0000000029057223 */ /* 0x000fe20000000005 */
[----:B------:R-:W-:Y:S01]  /*78d0*/  SHF.L.U32 R0, R52, 0x10, RZ ;  /* 0x0000001034007819 */ /* 0x000fe200000006ff */
[----:B------:R-:W-:Y:S01]  /*78e0*/  FMUL R11, R38, R11 ;  /* 0x0000000b260b7220 */ /* 0x000fe20000400000 */
[----:B------:R-:W-:Y:S01]  /*78f0*/  F2FP.BF16.F32.PACK_AB R45, R7, R3 ;  /* 0x00000003072d723e */ /* 0x000fe200000010ff */
[C---:B------:R-:W-:Y:S01]  /*7900*/  FFMA R6, R41.reuse, R2, R6 ;  /* 0x0000000229067223 */ /* 0x040fe20000000006 */
[----:B------:R-:W-:Y:S01]  /*7910*/  LOP3.LUT R2, R52, 0xffff0000, RZ, 0xc0, !PT ;  /* 0xffff000034027812 */ /* 0x000fe200078ec0ff */
[----:B------:R-:W-:Y:S01]  /*7920*/  FFMA R11, R41, R32, R11 ;  /* 0x00000020290b7223 */ /* 0x000fe2000000000b */
[----:B------:R-:W-:Y:S01]  /*7930*/  SHF.L.U32 R3, R53, 0x10, RZ ;  /* 0x0000001035037819 */ /* 0x000fe200000006ff */
[----:B------:R-:W-:Y:S01]  /*7940*/  FFMA R8, R41, R0, R8 ;  /* 0x0000000029087223 */ /* 0x000fe20000000008 */
[----:B------:R-:W-:Y:S01]  /*7950*/  LOP3.LUT R0, R53, 0xffff0000, RZ, 0xc0, !PT ;  /* 0xffff000035007812 */ /* 0x000fe200078ec0ff */
[C---:B------:R-:W-:Y:S01]  /*7960*/  FMUL R9, R38.reuse, R13 ;  /* 0x0000000d26097220 */ /* 0x040fe20000400000 */
[----:B------:R-:W-:Y:S01]  /*7970*/  F2FP.BF16.F32.PACK_AB R46, R5, R4 ;  /* 0x00000004052e723e */ /* 0x000fe200000010ff */
[C---:B------:R-:W-:Y:S01]  /*7980*/  FMUL R10, R38.reuse, R14 ;  /* 0x0000000e260a7220 */ /* 0x040fe20000400000 */
[----:B------:R-:W-:Y:S01]  /*7990*/  F2FP.BF16.F32.PACK_AB R47, R11, R6 ;  /* 0x000000060b2f723e */ /* 0x000fe200000010ff */
[----:B------:R-:W-:Y:S01]  /*79a0*/  FMUL R15, R38, R15 ;  /* 0x0000000f260f7220 */ /* 0x000fe20000400000 */
[----:B------:R-:W-:Y:S01]  /*79b0*/  SHF.L.U32 R4, R69, 0x10, RZ ;  /* 0x0000001045047819 */ /* 0x000fe200000006ff */
[C---:B------:R-:W-:Y:S01]  /*79c0*/  FFMA R9, R41.reuse, R2, R9 ;  /* 0x0000000229097223 */ /* 0x040fe20000000009 */
[C---:B------:R-:W-:Y:S01]  /*79d0*/  SHF.L.U32 R2, R54.reuse, 0x10, RZ ;  /* 0x0000001036027819 */ /* 0x040fe200000006ff */
[C---:B------:R-:W-:Y:S01]  /*79e0*/  FFMA R10, R41.reuse, R3, R10 ;  /* 0x00000003290a7223 */ /* 0x040fe2000000000a */
[----:B------:R-:W-:Y:S01]  /*79f0*/  LOP3.LUT R3, R54, 0xffff0000, RZ, 0xc0, !PT ;  /* 0xffff000036037812 */ /* 0x000fe200078ec0ff */
[----:B------:R-:W-:Y:S01]  /*7a00*/  FFMA R15, R41, R0, R15 ;  /* 0x00000000290f7223 */ /* 0x000fe2000000000f */
[----:B------:R-:W-:Y:S01]  /*7a10*/  SHF.L.U32 R0, R55, 0x10, RZ ;  /* 0x0000001037007819 */ /* 0x000fe200000006ff */
[C---:B------:R-:W-:Y:S01]  /*7a20*/  FMUL R13, R38.reuse, R17 ;  /* 0x00000011260d7220 */ /* 0x040fe20000400000 */
[----:B------:R-:W-:Y:S01]  /*7a30*/  F2FP.BF16.F32.PACK_AB R8, R9, R8 ;  /* 0x000000080908723e */ /* 0x000fe200000010ff */
[----:B------:R-:W-:Y:S01]  /*7a40*/  FMUL R14, R38, R18 ;  /* 0x00000012260e7220 */ /* 0x000fe20000400000 */
[----:B------:R-:W-:Y:S01]  /*7a50*/  F2FP.BF16.F32.PACK_AB R9, R15, R10 ;  /* 0x0000000a0f09723e */ /* 0x000fe200000010ff */
[----:B------:R-:W-:Y:S01]  /*7a60*/  FFMA R12, R41, R2, R12 ;  /* 0x00000002290c7223 */ /* 0x000fe2000000000c */
[----:B------:R-:W-:Y:S01]  /*7a70*/  LOP3.LUT R2, R55, 0xffff0000, RZ, 0xc0, !PT ;  /* 0xffff000037027812 */ /* 0x000fe200078ec0ff */
[----:B------:R-:W-:Y:S01]  /*7a80*/  FFMA R13, R41, R3, R13 ;  /* 0x00000003290d7223 */ /* 0x000fe2000000000d */
[----:B------:R-:W-:Y:S01]  /*7a90*/  SHF.L.U32 R3, R61, 0x10, RZ ;  /* 0x000000103d037819 */ /* 0x000fe200000006ff */
[----:B------:R-:W-:Y:S01]  /*7aa0*/  FFMA R14, R41, R0, R14 ;  /* 0x00000000290e7223 */ /* 0x000fe2000000000e */
[----:B------:R-:W-:Y:S01]  /*7ab0*/  SHF.L.U32 R0, R60, 0x10, RZ ;  /* 0x000000103c007819 */ /* 0x000fe200000006ff */
[----:B------:R-:W-:Y:S01]  /*7ac0*/  FMUL R19, R38, R19 ;  /* 0x0000001326137220 */ /* 0x000fe20000400000 */
[----:B------:R-:W-:Y:S01]  /*7ad0*/  F2FP.BF16.F32.PACK_AB R10, R13, R12 ;  /* 0x0000000c0d0a723e */ /* 0x000fe200000010ff */
[----:B------:R1:W-:Y:S01]  /*7ae0*/  STS.128 [R80], R44 ;  /* 0x0000002c50007388 */ /* 0x0003e20000000c00 */
[----:B------:R-:W-:Y:S01]  /*7af0*/  LOP3.LUT R5, R71, 0xffff0000, RZ, 0xc0, !PT ;  /* 0xffff000047057812 */ /* 0x000fe200078ec0ff */
[C---:B------:R-:W-:Y:S01]  /*7b00*/  FFMA R19, R41.reuse, R2, R19 ;  /* 0x0000000229137223 */ /* 0x040fe20000000013 */
[----:B------:R-:W-:Y:S01]  /*7b10*/  LOP3.LUT R2, R60, 0xffff0000, RZ, 0xc0, !PT ;  /* 0xffff00003c027812 */ /* 0x000fe200078ec0ff */
[----:B------:R-:W-:Y:S01]  /*7b20*/  FFMA R16, R41, R0, R16 ;  /* 0x0000000029107223 */ /* 0x000fe20000000010 */
[----:B------:R-:W-:Y:S01]  /*7b30*/  LOP3.LUT R0, R61, 0xffff0000, RZ, 0xc0, !PT ;  /* 0xffff00003d007812 */ /* 0x000fe200078ec0ff */
[C---:B------:R-:W-:Y:S01]  /*7b40*/  FMUL R17, R38.reuse, R21 ;  /* 0x0000001526117220 */ /* 0x040fe20000400000 */
[----:B------:R-:W-:Y:S01]  /*7b50*/  F2FP.BF16.F32.PACK_AB R11, R19, R14 ;  /* 0x0000000e130b723e */ /* 0x000fe200000010ff */
[C---:B------:R-:W-:Y:S01]  /*7b60*/  FMUL R18, R38.reuse, R22 ;  /* 0x0000001626127220 */ /* 0x040fe20000400000 */
[----:B------:R-:W-:Y:S01]  /*7b70*/  FMUL R23, R38, R23 ;  /* 0x0000001726177220 */ /* 0x000fe20000400000 */
[C---:B------:R-:W-:Y:S01]  /*7b80*/  FFMA R17, R41.reuse, R2, R17 ;  /* 0x0000000229117223 */ /* 0x040fe20000000011 */
[C---:B------:R-:W-:Y:S01]  /*7b90*/  SHF.L.U32 R2, R62.reuse, 0x10, RZ ;  /* 0x000000103e027819 */ /* 0x040fe200000006ff */
[----:B------:R1:W-:Y:S01]  /*7ba0*/  STS.128 [R95+0x10], R8 ;  /* 0x000010085f007388 */ /* 0x0003e20000000c00 */
[----:B------:R-:W-:Y:S01]  /*7bb0*/  FFMA R18, R41, R3, R18 ;  /* 0x0000000329127223 */ /* 0x000fe20000000012 */
[----:B------:R-:W-:Y:S01]  /*7bc0*/  SHF.L.U32 R3, R63, 0x10, RZ ;  /* 0x000000103f037819 */ /* 0x000fe200000006ff */
[----:B------:R-:W-:Y:S01]  /*7bd0*/  FFMA R23, R41, R0, R23 ;  /* 0x0000000029177223 */ /* 0x000fe20000000017 */
[----:B------:R-:W-:Y:S01]  /*7be0*/  LOP3.LUT R0, R62, 0xffff0000, RZ, 0xc0, !PT ;  /* 0xffff00003e007812 */ /* 0x000fe200078ec0ff */
[C---:B------:R-:W-:Y:S01]  /*7bf0*/  FMUL R21, R38.reuse, R25 ;  /* 0x0000001926157220 */ /* 0x040fe20000400000 */
[----:B------:R-:W-:Y:S01]  /*7c00*/  F2FP.BF16.F32.PACK_AB R16, R17, R16 ;  /* 0x000000101110723e */ /* 0x000fe200000010ff */
[C---:B------:R-:W-:Y:S01]  /*7c10*/  FMUL R22, R38.reuse, R26 ;  /* 0x0000001a26167220 */ /* 0x040fe20000400000 */
[C---:B------:R-:W-:Y:S01]  /*7c20*/  FFMA R20, R41.reuse, R2, R20 ;  /* 0x0000000229147223 */ /* 0x040fe20000000014 */
[----:B------:R-:W-:Y:S01]  /*7c30*/  FFMA R21, R41, R0, R21 ;  /* 0x0000000029157223 */ /* 0x000fe20000000015 */
[----:B------:R-:W-:Y:S01]  /*7c40*/  LOP3.LUT R0, R63, 0xffff0000, RZ, 0xc0, !PT ;  /* 0xffff00003f007812 */ /* 0x000fe200078ec0ff */
[C---:B------:R-:W-:Y:S01]  /*7c50*/  FFMA R22, R41.reuse, R3, R22 ;  /* 0x0000000329167223 */ /* 0x040fe20000000016 */
[----:B------:R-:W-:Y:S01]  /*7c60*/  FMUL R27, R38, R27 ;  /* 0x0000001b261b7220 */ /* 0x000fe20000400000 */
[----:B------:R-:W-:Y:S01]  /*7c70*/  SHF.L.U32 R2, R68, 0x10, RZ ;  /* 0x0000001044027819 */ /* 0x000fe200000006ff */
[----:B------:R-:W-:Y:S01]  /*7c80*/  FMUL R25, R38, R29 ;  /* 0x0000001d26197220 */ /* 0x000fe20000400000 */
[----:B------:R-:W-:Y:S01]  /*7c90*/  LOP3.LUT R3, R68, 0xffff0000, RZ, 0xc0, !PT ;  /* 0xffff000044037812 */ /* 0x000fe200078ec0ff */
[C---:B------:R-:W-:Y:S01]  /*7ca0*/  FMUL R26, R38.reuse, R30 ;  /* 0x0000001e261a7220 */ /* 0x040fe20000400000 */
[C---:B------:R-:W-:Y:S01]  /*7cb0*/  FFMA R27, R41.reuse, R0, R27 ;  /* 0x00000000291b7223 */ /* 0x040fe2000000001b */
[----:B------:R-:W-:Y:S01]  /*7cc0*/  FFMA R24, R41, R2, R24 ;  /* 0x0000000229187223 */ /* 0x000fe20000000018 */
[----:B------:R-:W-:Y:S01]  /*7cd0*/  LOP3.LUT R0, R69, 0xffff0000, RZ, 0xc0, !PT ;  /* 0xffff000045007812 */ /* 0x000fe200078ec0ff */
[C---:B------:R-:W-:Y:S01]  /*7ce0*/  FFMA R25, R41.reuse, R3, R25 ;  /* 0x0000000329197223 */ /* 0x040fe20000000019 */
[----:B------:R-:W-:Y:S01]  /*7cf0*/  FMUL R31, R38, R31 ;  /* 0x0000001f261f7220 */ /* 0x000fe20000400000 */
[C---:B------:R-:W-:Y:S01]  /*7d00*/  SHF.L.U32 R2, R70.reuse, 0x10, RZ ;  /* 0x0000001046027819 */ /* 0x040fe200000006ff */
[----:B------:R-:W-:Y:S01]  /*7d10*/  FFMA R26, R41, R4, R26 ;  /* 0x00000004291a7223 */ /* 0x000fe2000000001a */
[----:B------:R-:W-:Y:S01]  /*7d20*/  LOP3.LUT R3, R70, 0xffff0000, RZ, 0xc0, !PT ;  /* 0xffff000046037812 */ /* 0x000fe200078ec0ff */
[C---:B------:R-:W-:Y:S01]  /*7d30*/  FMUL R29, R38.reuse, R33 ;  /* 0x00000021261d7220 */ /* 0x040fe20000400000 */
[----:B------:R-:W-:Y:S01]  /*7d40*/  SHF.L.U32 R4, R71, 0x10, RZ ;  /* 0x0000001047047819 */ /* 0x000fe200000006ff */
[C---:B------:R-:W-:Y:S01]  /*7d50*/  FMUL R30, R38.reuse, R34 ;  /* 0x00000022261e7220 */ /* 0x040fe20000400000 */
[----:B------:R-:W-:Y:S01]  /*7d60*/  F2FP.BF16.F32.PACK_AB R17, R23, R18 ;  /* 0x000000121711723e */ /* 0x000fe200000010ff */
[----:B------:R-:W-:Y:S01]  /*7d70*/  FFMA R31, R41, R0, R31 ;  /* 0x00000000291f7223 */ /* 0x000fe2000000001f */
[----:B------:R-:W-:Y:S01]  /*7d80*/  FMUL R35, R38, R35 ;  /* 0x0000002326237220 */ /* 0x000fe20000400000 */
[----:B------:R-:W-:Y:S01]  /*7d90*/  F2FP.BF16.F32.PACK_AB R18, R21, R20 ;  /* 0x000000141512723e */ /* 0x000fe200000010ff */
[----:B------:R-:W-:Y:S01]  /*7da0*/  FFMA R28, R41, R2, R28 ;  /* 0x00000002291c7223 */ /* 0x000fe2000000001c */
[----:B------:R-:W-:Y:S01]  /*7db0*/  F2FP.BF16.F32.PACK_AB R19, R27, R22 ;  /* 0x000000161b13723e */ /* 0x000fe200000010ff */
[C---:B------:R-:W-:Y:S01]  /*7dc0*/  FFMA R29, R41.reuse, R3, R29 ;  /* 0x00000003291d7223 */ /* 0x040fe2000000001d */
[C---:B------:R-:W-:Y:S01]  /*7dd0*/  FFMA R30, R41.reuse, R4, R30 ;  /* 0x00000004291e7223 */ /* 0x040fe2000000001e */
[----:B------:R-:W-:Y:S01]  /*7de0*/  FFMA R35, R41, R5, R35 ;  /* 0x0000000529237223 */ /* 0x000fe20000000023 */
[----:B------:R-:W-:Y:S01]  /*7df0*/  F2FP.BF16.F32.PACK_AB R24, R25, R24 ;  /* 0x000000181918723e */ /* 0x000fe200000010ff */
[----:B------:R1:W-:Y:S01]  /*7e00*/  STS.128 [R94+0x20], R16 ;  /* 0x000020105e007388 */ /* 0x0003e20000000c00 */
[----:B------:R-:W-:Y:S02]  /*7e10*/  F2FP.BF16.F32.PACK_AB R25, R31, R26 ;  /* 0x0000001a1f19723e */ /* 0x000fe400000010ff */
[----:B------:R-:W-:Y:S02]  /*7e20*/  F2FP.BF16.F32.PACK_AB R26, R29, R28 ;  /* 0x0000001c1d1a723e */ /* 0x000fe400000010ff */
[----:B------:R-:W-:Y:S05]  /*7e30*/  F2FP.BF16.F32.PACK_AB R27, R35, R30 ;  /* 0x0000001e231b723e */ /* 0x000fea00000010ff */
[----:B------:R1:W-:Y:S01]  /*7e40*/  STS.128 [R104+0x30], R24 ;  /* 0x0000301868007388 */ /* 0x0003e20000000c00 */
[----:B------:R-:W-:Y:S01]  /*7e50*/  @!PT LDS RZ, [RZ] ;  /* 0x00000000fffff984 */ /* 0x000fe20000000800 */
[----:B------:R-:W-:Y:S01]  /*7e60*/  @!PT LDS RZ, [RZ] ;  /* 0x00000000fffff984 */ /* 0x000fe20000000800 */
[----:B------:R-:W-:Y:S01]  /*7e70*/  @!PT LDS RZ, [RZ] ;  /* 0x00000000fffff984 */ /* 0x000fe20000000800 */
[----:B------:R-:W-:Y:S01]  /*7e80*/  @!PT LDS RZ, [RZ] ;  /* 0x00000000fffff984 */ /* 0x000fe20000000800 */
[----:B------:R3:W-:Y:S07]  /*7e90*/  MEMBAR.ALL.CTA ;  /* 0x0000000000007992 */ /* 0x0007ee0000008000 */
[----:B---3--:R-:W3:Y:S02]  /*7ea0*/  FENCE.VIEW.ASYNC.S ;  /* 0x00000000000073c6 */ /* 0x008ee40000000000 */
[----:B---3--:R-:W-:Y:S06]  /*7eb0*/  BAR.SYNC.DEFER_BLOCKING 0x1, 0x80 ;  /* 0x0042000000007b1d */ /* 0x008fec0000010000 */
[----:B------:R-:W-:Y:S05]  /*7ec0*/  @P0 BRA `(.L_x_123) ;  /* 0x0000000000340947 */ /* 0x000fea0003800000 */
[----:B------:R-:W3:Y:S01]  /*7ed0*/  LDCU.64 UR6, c[0x0][0x348] ;  /* 0x00006900ff0677ac */ /* 0x000ee20008000a00 */
[----:B------:R-:W-:Y:S02]  /*7ee0*/  R2UR UR42, R100 ;  /* 0x00000000642a72ca */ /* 0x000fe400000e0000 */
[----:B------:R-:W-:Y:S01]  /*7ef0*/  R2UR UR43, R99 ;  /* 0x00000000632b72ca */ /* 0x000fe200000e0000 */
[----:B------:R-:W-:Y:S01]  /*7f00*/  UIADD3 UR4, UPT, UPT, UR50, 0x200, URZ ;  /* 0x0000020032047890 */ /* 0x000fe2000fffe0ff */
[----:B------:R-:W-:Y:S02]  /*7f10*/  R2UR UR44, R97 ;  /* 0x00000000612c72ca */ /* 0x000fe400000e0000 */
[----:B------:R-:W-:Y:S03]  /*7f20*/  R2UR UR45, R98 ;  /* 0x00000000622d72ca */ /* 0x000fe600000e0000 */
[----:B------:R-:W-:Y:S05]  /*7f30*/  IMAD.U32 R76, RZ, RZ, UR4 ;  /* 0x00000004ff4c7e24 */ /* 0x000fea000f8e00ff */
[----:B------:R-:W-:Y:S01]  /*7f40*/  R2UR UR40, R76 ;  /* 0x000000004c2872ca */ /* 0x000fe200000e0000 */
[----:B---3--:R-:W-:Y:S04]  /*7f50*/  UIADD3 UR4, UP0, UPT, UR6, 0x780, URZ ;  /* 0x0000078006047890 */ /* 0x008fe8000ff1e0ff */
[----:B------:R-:W-:Y:S09]  /*7f60*/  UIADD3.X UR5, UPT, UPT, URZ, UR7, URZ, UP0, !UPT ;  /* 0x00000007ff057290 */ /* 0x000ff200087fe4ff */
[----:B------:R3:W-:Y:S01]  /*7f70*/  UTMASTG.5D.IM2COL [UR40], [UR4] ;  /* 0x00000028040073b5 */ /* 0x0007e20008060000 */
[----:B------:R0:W-:Y:S01]  /*7f80*/  UTMACMDFLUSH ;  /* 0x00000000000079b7 */ /* 0x0001e20000000000 */
[----:B---3--:R-:W-:Y:S04]  /*7f90*/  DEPBAR.LE SB0, 0x1 ;  /* 0x000080400000791a */ /* 0x008fe80000000000 */
.L_x_123:
[----:B------:R-:W-:Y:S05]  /*7fa0*/  BSYNC.RECONVERGENT B0 ;  /* 0x0000000000007941 */ /* 0x000fea0003800200 */
.L_x_122:
[----:B------:R-:W-:Y:S01]  /*7fb0*/  BAR.SYNC.DEFER_BLOCKING 0x1, 0x80 ;  /* 0x0042000000007b1d */ /* 0x000fe20000010000 */
[----:B------:R-:W-:Y:S01]  /*7fc0*/  ISETP.NE.AND P1, PT, R102, RZ, PT ;  /* 0x000000ff6600720c */ /* 0x000fe20003f25270 */
[----:B------:R-:W-:Y:S01]  /*7fd0*/  UISETP.NE.AND UP0, UPT, UR54, URZ, UPT ;  /* 0x000000ff3600728c */ /* 0x000fe2000bf05270 */
[----:B------:R-:W-:Y:S11]  /*7fe0*/  LEA R2, R56, UR50, 0x3 ;  /* 0x0000003238027c11 */ /* 0x000ff6000f8e18ff */
[----:B------:R-:W-:Y:S01]  /*7ff0*/  @P1 SHF.L.U32 R4, R79, 0x1f, RZ ;  /* 0x0000001f4f041819 */ /* 0x000fe200000006ff */
[----:B------:R-:W-:Y:S06]  /*8000*/  BRA.U !UP0, `(.L_x_124) ;  /* 0x0000000108247547 */ /* 0x000fec000b800000 */
[----:B------:R-:W3:Y:S01]  /*8010*/  S2R R0, SR_CgaCtaId ;  /* 0x0000000000007919 */ /* 0x000ee20000008800 */
[----:B------:R-:W-:Y:S01]  /*8020*/  IMAD.U32 R3, RZ, RZ, UR51 ;  /* 0x00000033ff037e24 */ /* 0x000fe2000f8e00ff */
[----:B------:R-:W-:Y:S04]  /*8030*/  UIADD3 UR4, UPT, UPT, UR51, 0x1, URZ ;  /* 0x0000000133047890 */ /* 0x000fe8000fffe0ff */
[----:B------:R-:W-:Y:S01]  /*8040*/  @P1 LEA R3, R3, UR50, 0x3 ;  /* 0x0000003203031c11 */ /* 0x000fe2000f8e18ff */
[----:B------:R-:W-:Y:S04]  /*8050*/  UISETP.NE.AND UP0, UPT, UR4, 0x4, UPT ;  /* 0x000000040400788c */ /* 0x000fe8000bf05270 */
[----:B------:R-:W-:Y:S01]  /*8060*/  @P1 VIADD R3, R3, 0x120 ;  /* 0x0000012003031836 */ /* 0x000fe20000000000 */
[----:B------:R-:W-:Y:S04]  /*8070*/  USEL UR51, UR4, URZ, UP0 ;  /* 0x000000ff04337287 */ /* 0x000fe80008000000 */
[----:B---3--:R-:W-:Y:S04]  /*8080*/  @P1 PRMT R0, R0, 0x654, R3 ;  /* 0x0000065400001816 */ /* 0x008fe80000000003 */
[----:B------:R3:W-:Y:S04]  /*8090*/  @P1 SYNCS.ARRIVE.TRANS64.RED.A1T0 RZ, [R0+URZ], RZ ;  /* 0x000000ff00ff19a7 */ /* 0x0007e800081004ff */
.L_x_124:
[----:B------:R-:W4:Y:S01]  /*80a0*/  @P1 SYNCS.PHASECHK.TRANS64.TRYWAIT P0, [R2+URZ+0x100], R4 ;  /* 0x00010004020015a7 */ /* 0x000f2200080011ff */
[----:B------:R-:W-:Y:S01]  /*80b0*/  BSSY B1, `(.L_x_125) ;  /* 0x0000016000017945 */ /* 0x000fe20003800000 */
[----:B----4-:R-:W-:Y:S03]  /*80c0*/  @P1 SEL R57, RZ, 0x1, !P0 ;  /* 0x00000001ff391807 */ /* 0x010fe60004000000 */
[----:B------:R-:W-:Y:S05]  /*80d0*/  @!P1 BRA `(.L_x_126) ;  /* 0x00000000004c9947 */ /* 0x000fea0003800000 */
[----:B------:R-:W-:Y:S01]  /*80e0*/  ISETP.NE.AND P0, PT, R57, RZ, PT ;  /* 0x000000ff3900720c */ /* 0x000fe20003f05270 */
[----:B------:R-:W-:Y:S01]  /*80f0*/  BSSY B0, `(.L_x_127) ;  /* 0x000000b000007945 */ /* 0x000fe20003800000 */
[----:B------:R-:W-:Y:S11]  /*8100*/  ISETP.NE.AND P1, PT, R58, RZ, PT ;  /* 0x000000ff3a00720c */ /* 0x000ff60003f25270 */
[----:B------:R-:W-:Y:S02]  /*8110*/  @!UPT UIADD3 URZ, UPT, UPT, URZ, URZ, URZ ;  /* 0x000000fffffff290 */ /* 0x000fe4000fffe0ff */
[C---:B------:R-:W-:Y:S01]  /*8120*/  @P1 IMAD R6, R56.reuse, 0x2000, R80 ;  /* 0x0000200038061824 */ /* 0x040fe200078e0250 */
[C---:B------:R-:W-:Y:S01]  /*8130*/  @P1 LEA R4, R56.reuse, R94, 0xd ;  /* 0x0000005e38041211 */ /* 0x040fe200078e68ff */
[C---:B------:R-:W-:Y:S02]  /*8140*/  @P1 IMAD R5, R56.reuse, 0x2000, R95 ;  /* 0x0000200038051824 */ /* 0x040fe400078e025f */
[----:B------:R-:W-:Y:S01]  /*8150*/  @P1 IMAD R3, R56, 0x2000, R104 ;  /* 0x0000200038031824 */ /* 0x000fe200078e0268 */
[----:B------:R-:W-:Y:S06]  /*8160*/  @P0 BRA `(.L_x_128) ;  /* 0x00000000000c0947 */ /* 0x000fec0003800000 */
[----:B---3--:R-:W-:Y:S04]  /*8170*/  SHF.L.U32 R0, R79, 0x1f, RZ ;  /* 0x0000001f4f007819 */ /* 0x008fe800000006ff */
[----:B------:R-:W3:Y:S02]  /*8180*/  SYNCS.PHASECHK.TRANS64.TRYWAIT P0, [R2+URZ+0x100], R0 ;  /* 0x00010000020075a7 */ /* 0x000ee400080011ff */
[----:B---3--:R-:W-:Y:S05]  /*8190*/  @!P0 BRA `(.L_x_129) ;  /* 0x0000003400988947 */ /* 0x008fea0003800000 */
.L_x_128:
[----:B------:R-:W-:Y:S05]  /*81a0*/  BSYNC B0 ;  /* 0x0000000000007941 */ /* 0x000fea0003800000 */
.L_x_127:
[----:B------:R-:W-:Y:S02]  /*81b0*/  ISETP.NE.AND P0, PT, R58, RZ, PT ;  /* 0x000000ff3a00720c */ /* 0x000fe40003f05270 */
[----:B------:R-:W-:Y:S11]  /*81c0*/  IADD3 R56, PT, PT, R56, 0x1, RZ ;  /* 0x0000000138387810 */ /* 0x000ff60007ffe0ff */
[----:B------:R4:W1:Y:S04]  /*81d0*/  @P0 LDS.128 R48, [R6] ;  /* 0x0000000006300984 */ /* 0x0008680000000c00 */
[----:B------:R4:W1:Y:S04]  /*81e0*/  @P0 LDS.128 R52, [R5+0x10] ;  /* 0x0000100005340984 */ /* 0x0008680000000c00 */
[----:B------:R4:W1:Y:S04]  /*81f0*/  @P0 LDS.128 R60, [R4+0x20] ;  /* 0x00002000043c0984 */ /* 0x0008680000000c00 */
[----:B------:R4:W1:Y:S02]  /*8200*/  @P0 LDS.128 R68, [R3+0x30] ;  /* 0x0000300003440984 */ /* 0x0008640000000c00 */
.L_x_126:
[----:B------:R-:W-:Y:S05]  /*8210*/  BSYNC B1 ;  /* 0x0000000000017941 */ /* 0x000fea0003800000 */
.L_x_125:
[----:B---3--:R-:W-:Y:S05]  /*8220*/  VIADD R0, R39, 0x20 ;  /* 0x0000002027007836 */ /* 0x008fea0000000000 */
[----:B------:R-:W-:Y:S04]  /*8230*/  SHF.R.U32.HI R0, RZ, 0x15, R0 ;  /* 0x00000015ff007819 */ /* 0x000fe80000011600 */
[----:B------:R-:W-:Y:S11]  /*8240*/  LOP3.LUT P0, RZ, R0, 0x3, R84, 0x48, !PT ;  /* 0x0000000300ff7812 */ /* 0x000ff60007804854 */
[----:B------:R-:W-:Y:S02]  /*8250*/  @!UPT UIADD3 URZ, UPT, UPT, URZ, URZ, URZ ;  /* 0x000000fffffff290 */ /* 0x000fe4000fffe0ff */
[----:B------:R-:W-:Y:S05]  /*8260*/  @!P0 BRA `(.L_x_130) ;  /* 0x0000000000408947 */ /* 0x000fea0003800000 */
[----:B------:R-:W3:Y:S01]  /*8270*/  LDCU.64 UR8, c[0x4][0x70] ;  /* 0x01000e00ff0877ac */ /* 0x000ee20008000a00 */
[----:B----4-:R-:W-:Y:S01]  /*8280*/  MOV R3, 0x0 ;  /* 0x0000000000037802 */ /* 0x010fe20000000f00 */
[----:B------:R-:W-:Y:S02]  /*8290*/  HFMA2 R12, -RZ, RZ, 0, 5.9604644775390625e-08 ;  /* 0x00000001ff0c7431 */ /* 0x000fe400000001ff */
[----:B-1----:R-:W-:Y:S02]  /*82a0*/  IMAD.MOV.U32 R8, RZ, RZ, 0x192 ;  /* 0x00000192ff087424 */ /* 0x002fe400078e00ff */
[----:B------:R-:W-:Y:S01]  /*82b0*/  IMAD.MOV.U32 R13, RZ, RZ, RZ ;  /* 0x000000ffff0d7224 */ /* 0x000fe200078e00ff */
[----:B------:R-:W1:Y:S01]  /*82c0*/  LDCU.64 UR6, c[0x4][0x78] ;  /* 0x01000f00ff0677ac */ /* 0x000e620008000a00 */
[----:B------:R-:W4:Y:S01]  /*82d0*/  LDC.64 R2, c[0x4][R3] ;  /* 0x0100000003027b82 */ /* 0x000f220000000a00 */
[----:B------:R-:W5:Y:S01]  /*82e0*/  LDCU.64 UR4, c[0x4][0x10] ;  /* 0x01000200ff0477ac */ /* 0x000f620008000a00 */
[----:B---3--:R-:W-:Y:S01]  /*82f0*/  MOV R5, UR9 ;  /* 0x0000000900057c02 */ /* 0x008fe20008000f00 */
[----:B------:R-:W-:Y:S01]  /*8300*/  IMAD.U32 R4, RZ, RZ, UR8 ;  /* 0x00000008ff047e24 */ /* 0x000fe2000f8e00ff */
[----:B-1----:R-:W-:Y:S01]  /*8310*/  MOV R7, UR7 ;  /* 0x0000000700077c02 */ /* 0x002fe20008000f00 */
[----:B------:R-:W-:Y:S01]  /*8320*/  IMAD.U32 R6, RZ, RZ, UR6 ;  /* 0x00000006ff067e24 */ /* 0x000fe2000f8e00ff */
[----:B-----5:R-:W-:Y:S01]  /*8330*/  MOV R11, UR5 ;  /* 0x00000005000b7c02 */ /* 0x020fe20008000f00 */
[----:B------:R-:W-:Y:S02]  /*8340*/  IMAD.U32 R10, RZ, RZ, UR4 ;  /* 0x00000004ff0a7e24 */ /* 0x000fe4000f8e00ff */
[----:B------:R-:W-:Y:S07]  /*8350*/  LEPC R20, `(.L_x_130) ;  /* 0x000000001014794e */ /* 0x000fee0000000000 */
[----:B--2-4-:R-:W-:Y:S05]  /*8360*/  CALL.ABS.NOINC R2 ;  /* 0x0000000002007343 */ /* 0x014fea0003c00000 */
.L_x_130:
[----:B-1--4-:R-:W-:Y:S01]  /*8370*/  SHF.L.U32 R3, R48, 0x10, RZ ;  /* 0x0000001030037819 */ /* 0x012fe200000006ff */
[----:B------:R-:W-:Y:S05]  /*8380*/  WARPSYNC.ALL ;  /* 0x0000000000007948 */ /* 0x000fea0003800000 */
[----:B------:R-:W-:Y:S01]  /*8390*/  R2UR UR4, R39 ;  /* 0x00000000270472ca */ /* 0x000fe200000e0000 */
[----:B------:R-:W1:Y:S01]  /*83a0*/  S2R R105, SR_CgaCtaId ;  /* 0x0000000000697919 */ /* 0x000e620000008800 */
[C---:B------:R-:W-:Y:S01]  /*83b0*/  SHF.L.U32 R40, R50.reuse, 0x10, RZ ;  /* 0x0000001032287819 */ /* 0x040fe200000006ff */
[----:B------:R-:W-:Y:S01]  /*83c0*/  BSSY.RECONVERGENT B0, `(.L_x_131) ;  /* 0x0000090000007945 */ /* 0x000fe20003800200 */
[----:B------:R-:W-:Y:S02]  /*83d0*/  LOP3.LUT R42, R50, 0xffff0000, RZ, 0xc0, !PT ;  /* 0xffff0000322a7812 */ /* 0x000fe400078ec0ff */
[C---:B------:R-:W-:Y:S02]  /*83e0*/  SHF.L.U32 R43, R51.reuse, 0x10, RZ ;  /* 0x00000010332b7819 */ /* 0x040fe400000006ff */
[----:B------:R-:W-:Y:S02]  /*83f0*/  LOP3.LUT R44, R51, 0xffff0000, RZ, 0xc0, !PT ;  /* 0xffff0000332c7812 */ /* 0x000fe400078ec0ff */
[----:B------:R-:W-:Y:S02]  /*8400*/  ISETP.NE.AND P6, PT, R102, RZ, PT ;  /* 0x000000ff6600720c */ /* 0x000fe40003fc5270 */
[----:B------:R-:W-:Y:S01]  /*8410*/  ISETP.NE.AND P0, PT, R82, RZ, PT ;  /* 0x000000ff5200720c */ /* 0x000fe20003f05270 */
[----:B------:R-:W3:Y:S02]  /*8420*/  LDTM.x32 R4, tmem[UR4+0x20] ;  /* 0x00002004000479ee */ /* 0x000ee400082c0000 */
[----:B---3--:R-:W-:Y:S01]  /*8430*/  FMUL R0, R38, R4 ;  /* 0x0000000426007220 */ /* 0x008fe20000400000 */
[----:B------:R-:W-:Y:S01]  /*8440*/  LOP3.LUT R4, R48, 0xffff0000, RZ, 0xc0, !PT ;  /* 0xffff000030047812 */ /* 0x000fe200078ec0ff */
[C---:B------:R-:W-:Y:S01]  /*8450*/  FMUL R2, R38.reuse, R5 ;  /* 0x0000000526027220 */ /* 0x040fe20000400000 */
[----:B------:R-:W-:Y:S01]  /*8460*/  SHF.L.U32 R5, R49, 0x10, RZ ;  /* 0x0000001031057819 */ /* 0x000fe200000006ff */
[C---:B------:R-:W-:Y:S01]  /*8470*/  FFMA R0, R41.reuse, R3, R0 ;  /* 0x0000000329007223 */ /* 0x040fe20000000000 */
[C---:B------:R-:W-:Y:S01]  /*8480*/  FMUL R3, R38.reuse, R6 ;  /* 0x0000000626037220 */ /* 0x040fe20000400000 */
[----:B------:R-:W-:Y:S01]  /*8490*/  FFMA R2, R41, R4, R2 ;  /* 0x0000000429027223 */ /* 0x000fe20000000002 */
[----:B------:R-:W-:Y:S01]  /*84a0*/  LOP3.LUT R4, R49, 0xffff0000, RZ, 0xc0, !PT ;  /* 0xffff000031047812 */ /* 0x000fe200078ec0ff */
[C---:B------:R-:W-:Y:S01]  /*84b0*/  FMUL R7, R38.reuse, R7 ;  /* 0x0000000726077220 */ /* 0x040fe20000400000 */
[C---:B------:R-:W-:Y:S01]  /*84c0*/  FFMA R3, R41.reuse, R5, R3 ;  /* 0x0000000529037223 */ /* 0x040fe20000000003 */
[C---:B------:R-:W-:Y:S01]  /*84d0*/  FMUL R5, R38.reuse, R9 ;  /* 0x0000000926057220 */ /* 0x040fe20000400000 */
[C---:B------:R-:W-:Y:S01]  /*84e0*/  FMUL R6, R38.reuse, R10 ;  /* 0x0000000a26067220 */ /* 0x040fe20000400000 */
[----:B------:R-:W-:Y:S01]  /*84f0*/  FFMA R7, R41, R4, R7 ;  /* 0x0000000429077223 */ /* 0x000fe20000000007 */
[C---:B------:R-:W-:Y:S01]  /*8500*/  FMUL R4, R38.reuse, R8 ;  /* 0x0000000826047220 */ /* 0x040fe20000400000 */
[C---:B------:R-:W-:Y:S01]  /*8510*/  FMUL R11, R38.reuse, R11 ;  /* 0x0000000b260b7220 */ /* 0x040fe20000400000 */
[C---:B------:R-:W-:Y:S01]  /*8520*/  FMUL R8, R38.reuse, R19 ;  /* 0x0000001326087220 */ /* 0x040fe20000400000 */
[----:B------:R-:W-:Y:S01]  /*8530*/  FMUL R19, R38, R30 ;  /* 0x0000001e26137220 */ /* 0x000fe20000400000 */
[----:B------:R-:W-:Y:S01]  /*8540*/  F2FP.BF16.F32.PACK_AB R45, R7, R3 ;  /* 0x00000003072d723e */ /* 0x000fe200000010ff */
[C---:B------:R-:W-:Y:S01]  /*8550*/  FFMA R4, R41.reuse, R40, R4 ;  /* 0x0000002829047223 */ /* 0x040fe20000000004 */
[----:B------:R-:W-:Y:S01]  /*8560*/  SHF.L.U32 R40, R52, 0x10, RZ ;  /* 0x0000001034287819 */ /* 0x000fe200000006ff */
[C---:B------:R-:W-:Y:S01]  /*8570*/  FFMA R5, R41.reuse, R42, R5 ;  /* 0x0000002a29057223 */ /* 0x040fe20000000005 */
[C---:B------:R-:W-:Y:S01]  /*8580*/  FFMA R6, R41.reuse, R43, R6 ;  /* 0x0000002b29067223 */ /* 0x040fe20000000006 */
[----:B------:R-:W-:Y:S01]  /*8590*/  FFMA R11, R41, R44, R11 ;  /* 0x0000002c290b7223 */ /* 0x000fe2000000000b */
[----:B------:R-:W-:Y:S01]  /*85a0*/  F2FP.BF16.F32.PACK_AB R44, R2, R0 ;  /* 0x00000000022c723e */ /* 0x000fe200000010ff */
[C---:B------:R-:W-:Y:S01]  /*85b0*/  FMUL R3, R38.reuse, R14 ;  /* 0x0000000e26037220 */ /* 0x040fe20000400000 */
[----:B------:R-:W-:Y:S01]  /*85c0*/  F2FP.BF16.F32.PACK_AB R46, R5, R4 ;  /* 0x00000004052e723e */ /* 0x000fe200000010ff */
[----:B------:R-:W-:Y:S01]  /*85d0*/  FMUL R14, R38, R25 ;  /* 0x00000019260e7220 */ /* 0x000fe20000400000 */
[----:B------:R-:W-:Y:S01]  /*85e0*/  LOP3.LUT R25, R52, 0xffff0000, RZ, 0xc0, !PT ;  /* 0xffff000034197812 */ /* 0x000fe200078ec0ff */
[C---:B------:R-:W-:Y:S01]  /*85f0*/  FMUL R0, R38.reuse, R12 ;  /* 0x0000000c26007220 */ /* 0x040fe20000400000 */
[----:B------:R-:W-:Y:S01]  /*8600*/  F2FP.BF16.F32.PACK_AB R47, R11, R6 ;  /* 0x000000060b2f723e */ /* 0x000fe200000010ff */
[C---:B------:R-:W-:Y:S01]  /*8610*/  FMUL R2, R38.reuse, R13 ;  /* 0x0000000d26027220 */ /* 0x040fe20000400000 */
[C---:B------:R-:W-:Y:S01]  /*8620*/  FMUL R4, R38.reuse, R15 ;  /* 0x0000000f26047220 */ /* 0x040fe20000400000 */
[----:B------:R-:W-:Y:S01]  /*8630*/  FMUL R15, R38, R26 ;  /* 0x0000001a260f7220 */ /* 0x000fe20000400000 */
[----:B------:R-:W-:Y:S01]  /*8640*/  SHF.L.U32 R26, R53, 0x10, RZ ;  /* 0x00000010351a7819 */ /* 0x000fe200000006ff */
[C---:B------:R-:W-:Y:S01]  /*8650*/  FFMA R0, R41.reuse, R40, R0 ;  /* 0x0000002829007223 */ /* 0x040fe20000000000 */
[----:B------:R-:W-:Y:S01]  /*8660*/  FFMA R2, R41, R25, R2 ;  /* 0x0000001929027223 */ /* 0x000fe20000000002 */
[----:B------:R-:W-:Y:S01]  /*8670*/  SHF.L.U32 R25, R54, 0x10, RZ ;  /* 0x0000001036197819 */ /* 0x000fe200000006ff */
[C---:B------:R-:W-:Y:S01]  /*8680*/  FMUL R5, R38.reuse, R16 ;  /* 0x0000001026057220 */ /* 0x040fe20000400000 */
[C---:B------:R-:W-:Y:S01]  /*8690*/  FMUL R16, R38.reuse, R27 ;  /* 0x0000001b26107220 */ /* 0x040fe20000400000 */
[----:B------:R-:W-:Y:S01]  /*86a0*/  LOP3.LUT R27, R53, 0xffff0000, RZ, 0xc0, !PT ;  /* 0xffff0000351b7812 */ /* 0x000fe200078ec0ff */
[C---:B------:R-:W-:Y:S01]  /*86b0*/  FMUL R6, R38.reuse, R17 ;  /* 0x0000001126067220 */ /* 0x040fe20000400000 */
[----:B------:R-:W-:Y:S01]  /*86c0*/  FMUL R17, R38, R28 ;  /* 0x0000001c26117220 */ /* 0x000fe20000400000 */
[----:B------:R-:W-:Y:S01]  /*86d0*/  F2FP.BF16.F32.PACK_AB R28, R2, R0 ;  /* 0x00000000021c723e */ /* 0x000fe200000010ff */
[----:B------:R-:W-:Y:S01]  /*86e0*/  FFMA R3, R41, R26, R3 ;  /* 0x0000001a29037223 */ /* 0x000fe20000000003 */
[----:B------:R-:W-:Y:S01]  /*86f0*/  LOP3.LUT R26, R54, 0xffff0000, RZ, 0xc0, !PT ;  /* 0xffff0000361a7812 */ /* 0x000fe200078ec0ff */
[----:B------:R-:W-:Y:S01]  /*8700*/  STS.128 [R80+0x2000], R44 ;  /* 0x0020002c50007388 */ /* 0x000fe20000000c00 */
[----:B------:R-:W-:Y:S01]  /*8710*/  SHF.L.U32 R0, R55, 0x10, RZ ;  /* 0x0000001037007819 */ /* 0x000fe200000006ff */
[----:B------:R-:W-:Y:S01]  /*8720*/  FFMA R4, R41, R27, R4 ;  /* 0x0000001b29047223 */ /* 0x000fe20000000004 */
[----:B------:R-:W-:Y:S01]  /*8730*/  LOP3.LUT R2, R55, 0xffff0000, RZ, 0xc0, !PT ;  /* 0xffff000037027812 */ /* 0x000fe200078ec0ff */
[C---:B------:R-:W-:Y:S01]  /*8740*/  FMUL R7, R38.reuse, R18 ;  /* 0x0000001226077220 */ /* 0x040fe20000400000 */
[C---:B------:R-:W-:Y:S01]  /*8750*/  FFMA R5, R41.reuse, R25, R5 ;  /* 0x0000001929057223 */ /* 0x040fe20000000005 */
[C---:B------:R-:W-:Y:S01]  /*8760*/  FFMA R6, R41.reuse, R26, R6 ;  /* 0x0000001a29067223 */ /* 0x040fe20000000006 */
[----:B------:R-:W-:Y:S01]  /*8770*/  FMUL R18, R38, R29 ;  /* 0x0000001d26127220 */ /* 0x000fe20000400000 */
[----:B------:R-:W-:Y:S01]  /*8780*/  F2FP.BF16.F32.PACK_AB R29, R4, R3 ;  /* 0x00000003041d723e */ /* 0x000fe200000010ff */
[C---:B------:R-:W-:Y:S01]  /*8790*/  FFMA R7, R41.reuse, R0, R7 ;  /* 0x0000000029077223 */ /* 0x040fe20000000007 */
[C---:B------:R-:W-:Y:S01]  /*87a0*/  SHF.L.U32 R0, R60.reuse, 0x10, RZ ;  /* 0x000000103c007819 */ /* 0x040fe200000006ff */
[----:B------:R-:W-:Y:S01]  /*87b0*/  FFMA R8, R41, R2, R8 ;  /* 0x0000000229087223 */ /* 0x000fe20000000008 */
[----:B------:R-:W-:Y:S01]  /*87c0*/  LOP3.LUT R3, R60, 0xffff0000, RZ, 0xc0, !PT ;  /* 0xffff00003c037812 */ /* 0x000fe200078ec0ff */
[C---:B------:R-:W-:Y:S01]  /*87d0*/  FMUL R9, R38.reuse, R20 ;  /* 0x0000001426097220 */ /* 0x040fe20000400000 */
[----:B------:R-:W-:Y:S01]  /*87e0*/  SHF.L.U32 R2, R61, 0x10, RZ ;  /* 0x000000103d027819 */ /* 0x000fe200000006ff */
[----:B------:R-:W-:Y:S01]  /*87f0*/  FMUL R10, R38, R21 ;  /* 0x00000015260a7220 */ /* 0x000fe20000400000 */
[----:B------:R-:W-:Y:S01]  /*8800*/  F2FP.BF16.F32.PACK_AB R30, R6, R5 ;  /* 0x00000005061e723e */ /* 0x000fe200000010ff */
[----:B------:R-:W-:Y:S01]  /*8810*/  FMUL R11, R38, R22 ;  /* 0x00000016260b7220 */ /* 0x000fe20000400000 */
[----:B------:R-:W-:Y:S01]  /*8820*/  SHF.L.U32 R4, R71, 0x10, RZ ;  /* 0x0000001047047819 */ /* 0x000fe200000006ff */
[----:B------:R-:W-:Y:S01]  /*8830*/  FFMA R9, R41, R0, R9 ;  /* 0x0000000029097223 */ /* 0x000fe20000000009 */
[----:B------:R-:W-:Y:S01]  /*8840*/  LOP3.LUT R0, R61, 0xffff0000, RZ, 0xc0, !PT ;  /* 0xffff00003d007812 */ /* 0x000fe200078ec0ff */
[----:B------:R-:W-:Y:S01]  /*8850*/  FFMA R10, R41, R3, R10 ;  /* 0x00000003290a7223 */ /* 0x000fe2000000000a */
[----:B------:R-:W-:Y:S01]  /*8860*/  SHF.L.U32 R3, R63, 0x10, RZ ;  /* 0x000000103f037819 */ /* 0x000fe200000006ff */
[----:B------:R-:W-:Y:S01]  /*8870*/  FFMA R11, R41, R2, R11 ;  /* 0x00000002290b7223 */ /* 0x000fe2000000000b */
[----:B------:R-:W-:Y:S01]  /*8880*/  SHF.L.U32 R2, R62, 0x10, RZ ;  /* 0x000000103e027819 */ /* 0x000fe200000006ff */
[C---:B------:R-:W-:Y:S01]  /*8890*/  FMUL R12, R38.reuse, R23 ;  /* 0x00000017260c7220 */ /* 0x040fe20000400000 */
[----:B------:R-:W-:Y:S01]  /*88a0*/  LOP3.LUT R5, R71, 0xffff0000, RZ, 0xc0, !PT ;  /* 0xffff000047057812 */ /* 0x000fe200078ec0ff */
[C---:B------:R-:W-:Y:S01]  /*88b0*/  FMUL R13, R38.reuse, R24 ;  /* 0x00000018260d7220 */ /* 0x040fe20000400000 */
[----:B------:R-:W-:Y:S01]  /*88c0*/  FMUL R20, R38, R31 ;  /* 0x0000001f26147220 */ /* 0x000fe20000400000 */
[----:B------:R-:W-:Y:S01]  /*88d0*/  F2FP.BF16.F32.PACK_AB R31, R8, R7 ;  /* 0x00000007081f723e */ /* 0x000fe200000010ff */
[C---:B------:R-:W-:Y:S01]  /*88e0*/  FFMA R12, R41.reuse, R0, R12 ;  /* 0x00000000290c7223 */ /* 0x040fe2000000000c */
[----:B------:R-:W-:Y:S01]  /*88f0*/  LOP3.LUT R0, R62, 0xffff0000, RZ, 0xc0, !PT ;  /* 0xffff00003e007812 */ /* 0x000fe200078ec0ff */
[----:B------:R-:W-:Y:S01]  /*8900*/  FFMA R13, R41, R2, R13 ;  /* 0x00000002290d7223 */ /* 0x000fe2000000000d */
[----:B------:R-:W-:Y:S01]  /*8910*/  LOP3.LUT R2, R63, 0xffff0000, RZ, 0xc0, !PT ;  /* 0xffff00003f027812 */ /* 0x000fe200078ec0ff */
[----:B------:R-:W-:Y:S01]  /*8920*/  FMUL R21, R38, R32 ;  /* 0x0000002026157220 */ /* 0x000fe20000400000 */
[----:B------:R-:W-:Y:S01]  /*8930*/  F2FP.BF16.F32.PACK_AB R8, R10, R9 ;  /* 0x000000090a08723e */ /* 0x000fe200000010ff */
[C---:B------:R-:W-:Y:S01]  /*8940*/  FFMA R14, R41.reuse, R0, R14 ;  /* 0x00000000290e7223 */ /* 0x040fe2000000000e */
[----:B------:R-:W-:Y:S01]  /*8950*/  SHF.L.U32 R0, R68, 0x10, RZ ;  /* 0x0000001044007819 */ /* 0x000fe200000006ff */
[----:B------:R-:W-:Y:S01]  /*8960*/  STS.128 [R95+0x2010], R28 ;  /* 0x0020101c5f007388 */ /* 0x000fe20000000c00 */
[----:B------:R-:W-:Y:S01]  /*8970*/  F2FP.BF16.F32.PACK_AB R9, R12, R11 ;  /* 0x0000000b0c09723e */ /* 0x000fe200000010ff */
[----:B------:R-:W-:Y:S01]  /*8980*/  FFMA R15, R41, R3, R15 ;  /* 0x00000003290f7223 */ /* 0x000fe2000000000f */
[----:B------:R-:W-:Y:S01]  /*8990*/  SHF.L.U32 R3, R69, 0x10, RZ ;  /* 0x0000001045037819 */ /* 0x000fe200000006ff */
[C---:B------:R-:W-:Y:S01]  /*89a0*/  FFMA R16, R41.reuse, R2, R16 ;  /* 0x0000000229107223 */ /* 0x040fe20000000010 */
[----:B------:R-:W-:Y:S01]  /*89b0*/  LOP3.LUT R2, R68, 0xffff0000, RZ, 0xc0, !PT ;  /* 0xffff000044027812 */ /* 0x000fe200078ec0ff */
[----:B------:R-:W-:Y:S01]  /*89c0*/  FFMA R17, R41, R0, R17 ;  /* 0x0000000029117223 */ /* 0x000fe20000000011 */
[----:B------:R-:W-:Y:S01]  /*89d0*/  LOP3.LUT R0, R69, 0xffff0000, RZ, 0xc0, !PT ;  /* 0xffff000045007812 */ /* 0x000fe200078ec0ff */
[C---:B------:R-:W-:Y:S01]  /*89e0*/  FMUL R22, R38.reuse, R33 ;  /* 0x0000002126167220 */ /* 0x040fe20000400000 */
[----:B------:R-:W-:Y:S01]  /*89f0*/  FMUL R23, R38, R34 ;  /* 0x0000002226177220 */ /* 0x000fe20000400000 */
[C---:B------:R-:W-:Y:S01]  /*8a00*/  FFMA R18, R41.reuse, R2, R18 ;  /* 0x0000000229127223 */ /* 0x040fe20000000012 */
[C---:B------:R-:W-:Y:S01]  /*8a10*/  FFMA R19, R41.reuse, R3, R19 ;  /* 0x0000000329137223 */ /* 0x040fe20000000013 */
[C---:B------:R-:W-:Y:S01]  /*8a20*/  SHF.L.U32 R2, R70.reuse, 0x10, RZ ;  /* 0x0000001046027819 */ /* 0x040fe200000006ff */
[C---:B------:R-:W-:Y:S01]  /*8a30*/  FFMA R20, R41.reuse, R0, R20 ;  /* 0x0000000029147223 */ /* 0x040fe20000000014 */
[----:B------:R-:W-:Y:S01]  /*8a40*/  LOP3.LUT R3, R70, 0xffff0000, RZ, 0xc0, !PT ;  /* 0xffff000046037812 */ /* 0x000fe200078ec0ff */
[----:B------:R-:W-:Y:S01]  /*8a50*/  FMUL R24, R38, R35 ;  /* 0x0000002326187220 */ /* 0x000fe20000400000 */
[----:B------:R-:W-:Y:S01]  /*8a60*/  F2FP.BF16.F32.PACK_AB R10, R14, R13 ;  /* 0x0000000d0e0a723e */ /* 0x000fe200000010ff */
[C---:B------:R-:W-:Y:S01]  /*8a70*/  FFMA R21, R41.reuse, R2, R21 ;  /* 0x0000000229157223 */ /* 0x040fe20000000015 */
[----:B------:R-:W-:Y:S01]  /*8a80*/  F2FP.BF16.F32.PACK_AB R11, R16, R15 ;  /* 0x0000000f100b723e */ /* 0x000fe200000010ff */
[C---:B------:R-:W-:Y:S01]  /*8a90*/  FFMA R22, R41.reuse, R3, R22 ;  /* 0x0000000329167223 */ /* 0x040fe20000000016 */
[C---:B------:R-:W-:Y:S01]  /*8aa0*/  FFMA R23, R41.reuse, R4, R23 ;  /* 0x0000000429177223 */ /* 0x040fe20000000017 */
[----:B------:R-:W-:Y:S01]  /*8ab0*/  FFMA R24, R41, R5, R24 ;  /* 0x0000000529187223 */ /* 0x000fe20000000018 */
[----:B------:R-:W-:Y:S01]  /*8ac0*/  F2FP.BF16.F32.PACK_AB R4, R18, R17 ;  /* 0x000000111204723e */ /* 0x000fe200000010ff */
[----:B------:R-:W-:Y:S01]  /*8ad0*/  STS.128 [R94+0x2020], R8 ;  /* 0x002020085e007388 */ /* 0x000fe20000000c00 */
[----:B------:R-:W-:Y:S02]  /*8ae0*/  F2FP.BF16.F32.PACK_AB R5, R20, R19 ;  /* 0x000000131405723e */ /* 0x000fe400000010ff */
[----:B------:R-:W-:Y:S02]  /*8af0*/  F2FP.BF16.F32.PACK_AB R6, R22, R21 ;  /* 0x000000151606723e */ /* 0x000fe400000010ff */
[----:B------:R-:W-:Y:S02]  /*8b00*/  F2FP.BF16.F32.PACK_AB R7, R24, R23 ;  /* 0x000000171807723e */ /* 0x000fe400000010ff */
[----:B------:R-:W-:Y:S02]  /*8b10*/  MOV R0, UR51 ;  /* 0x0000003300007c02 */ /* 0x000fe40008000f00 */
[----:B------:R-:W-:Y:S01]  /*8b20*/  @P6 SHF.L.U32 R2, R79, 0x1f, RZ ;  /* 0x0000001f4f026819 */ /* 0x000fe200000006ff */
[----:B------:R3:W-:Y:S01]  /*8b30*/  STS.128 [R104+0x2030], R4 ;  /* 0x0020300468007388 */ /* 0x0007e20000000c00 */
[----:B------:R-:W-:Y:S04]  /*8b40*/  @P6 LEA R0, R0, UR50, 0x3 ;  /* 0x0000003200006c11 */ /* 0x000fe8000f8e18ff */
[----:B------:R-:W-:Y:S01]  /*8b50*/  @P6 IADD3 R0, PT, PT, R0, 0x120, RZ ;  /* 0x0000012000006810 */ /* 0x000fe20007ffe0ff */
[----:B------:R-:W-:Y:S01]  /*8b60*/  @!PT LDS RZ, [RZ] ;  /* 0x00000000fffff984 */ /* 0x000fe20000000800 */
[----:B------:R-:W-:Y:S01]  /*8b70*/  @!PT LDS RZ, [RZ] ;  /* 0x00000000fffff984 */ /* 0x000fe20000000800 */
[----:B------:R-:W-:Y:S01]  /*8b80*/  @!PT LDS RZ, [RZ] ;  /* 0x00000000fffff984 */ /* 0x000fe20000000800 */
[----:B------:R-:W-:Y:S01]  /*8b90*/  @!PT LDS RZ, [RZ] ;  /* 0x00000000fffff984 */ /* 0x000fe20000000800 */
[----:B------:R4:W-:Y:S06]  /*8ba0*/  MEMBAR.ALL.CTA ;  /* 0x0000000000007992 */ /* 0x0009ec0000008000 */
[----:B----4-:R-:W4:Y:S01]  /*8bb0*/  FENCE.VIEW.ASYNC.S ;  /* 0x00000000000073c6 */ /* 0x010f220000000000 */
[----:B-1----:R-:W-:Y:S02]  /*8bc0*/  @P6 PRMT R0, R105, 0x654, R0 ;  /* 0x0000065469006816 */ /* 0x002fe40000000000 */
[----:B---3--:R-:W-:Y:S01]  /*8bd0*/  LEA R6, R56, UR50, 0x3 ;  /* 0x0000003238067c11 */ /* 0x008fe2000f8e18ff */
[----:B----4-:R-:W-:Y:S06]  /*8be0*/  BAR.SYNC.DEFER_BLOCKING 0x1, 0x80 ;  /* 0x0042000000007b1d */ /* 0x010fec0000010000 */
[----:B------:R-:W-:Y:S05]  /*8bf0*/  @P0 BRA `(.L_x_132) ;  /* 0x0000000000300947 */ /* 0x000fea0003800000 */
[----:B------:R-:W1:Y:S01]  /*8c00*/  LDCU.64 UR6, c[0x0][0x348] ;  /* 0x00006900ff0677ac */ /* 0x000e620008000a00 */
[----:B------:R-:W-:Y:S02]  /*8c10*/  R2UR UR10, R100 ;  /* 0x00000000640a72ca */ /* 0x000fe400000e0000 */
[----:B------:R-:W-:Y:S01]  /*8c20*/  R2UR UR11, R99 ;  /* 0x00000000630b72ca */ /* 0x000fe200000e0000 */
[----:B------:R-:W-:Y:S01]  /*8c30*/  UIADD3 UR9, UPT, UPT, UR41, 0x20, URZ ;  /* 0x0000002029097890 */ /* 0x000fe2000fffe0ff */
[----:B------:R-:W-:Y:S01]  /*8c40*/  R2UR UR12, R97 ;  /* 0x00000000610c72ca */ /* 0x000fe200000e0000 */
[----:B------:R-:W-:Y:S01]  /*8c50*/  UIADD3 UR8, UPT, UPT, UR50, 0x2200, URZ ;  /* 0x0000220032087890 */ /* 0x000fe2000fffe0ff */
[----:B------:R-:W-:Y:S01]  /*8c60*/  R2UR UR13, R98 ;  /* 0x00000000620d72ca */ /* 0x000fe200000e0000 */
[----:B-1----:R-:W-:Y:S04]  /*8c70*/  UIADD3 UR4, UP0, UPT, UR6, 0x780, URZ ;  /* 0x0000078006047890 */ /* 0x002fe8000ff1e0ff */
[----:B------:R-:W-:Y:S09]  /*8c80*/  UIADD3.X UR5, UPT, UPT, URZ, UR7, URZ, UP0, !UPT ;  /* 0x00000007ff057290 */ /* 0x000ff200087fe4ff */
[----:B------:R1:W-:Y:S01]  /*8c90*/  UTMASTG.5D.IM2COL [UR8], [UR4] ;  /* 0x00000008040073b5 */ /* 0x0003e20008060000 */
[----:B------:R0:W-:Y:S01]  /*8ca0*/  UTMACMDFLUSH ;  /* 0x00000000000079b7 */ /* 0x0001e20000000000 */
[----:B-1----:R-:W-:Y:S04]  /*8cb0*/  DEPBAR.LE SB0, 0x1 ;  /* 0x000080400000791a */ /* 0x002fe80000000000 */
.L_x_132:
[----:B------:R-:W-:Y:S05]  /*8cc0*/  BSYNC.RECONVERGENT B0 ;  /* 0x0000000000007941 */ /* 0x000fea0003800200 */
.L_x_131:
[----:B------:R-:W-:Y:S01]  /*8cd0*/  BAR.SYNC.DEFER_BLOCKING 0x1, 0x80 ;  /* 0x0042000000007b1d */ /* 0x000fe20000010000 */
[----:B------:R-:W-:Y:S04]  /*8ce0*/  UIADD3 UR4, UPT, UPT, UR51, 0x1, URZ ;  /* 0x0000000133047890 */ /* 0x000fe8000fffe0ff */
[----:B------:R-:W-:Y:S04]  /*8cf0*/  UISETP.NE.AND UP0, UPT, UR4, 0x4, UPT ;  /* 0x000000040400788c */ /* 0x000fe8000bf05270 */
[----:B------:R-:W-:Y:S01]  /*8d00*/  USEL UR40, UR4, URZ, UP0 ;  /* 0x000000ff04287287 */ /* 0x000fe20008000000 */
[----:B------:R1:W-:Y:S01]  /*8d10*/  @P6 SYNCS.ARRIVE.TRANS64.RED.A1T0 RZ, [R0+URZ], RZ ;  /* 0x000000ff00ff69a7 */ /* 0x0003e200081004ff */
[----:B------:R-:W-:Y:S01]  /*8d20*/  BSSY B1, `(.L_x_133) ;  /* 0x0000017000017945 */ /* 0x000fe20003800000 */
[----:B------:R-:W3:Y:S02]  /*8d30*/  @P6 SYNCS.PHASECHK.TRANS64.TRYWAIT P0, [R6+URZ+0x100], R2 ;  /* 0x00010002060065a7 */ /* 0x000ee400080011ff */
[----:B---3--:R-:W-:Y:S01]  /*8d40*/  @P6 SEL R57, RZ, 0x1, !P0 ;  /* 0x00000001ff396807 */ /* 0x008fe20004000000 */
[----:B-1----:R-:W-:Y:S06]  /*8d50*/  @!P6 BRA `(.L_x_134) ;  /* 0x00000000004ce947 */ /* 0x002fec0003800000 */
        /* <DEDUP_REMOVED lines=9> */
[----:B------:R-:W-:Y:S04]  /*8df0*/  SHF.L.U32 R5, R79, 0x1f, RZ ;  /* 0x0000001f4f057819 */ /* 0x000fe800000006ff */
[----:B------:R-:W1:Y:S02]  /*8e00*/  SYNCS.PHASECHK.TRANS64.TRYWAIT P0, [R6+URZ+0x100], R5 ;  /* 0x00010005060075a7 */ /* 0x000e6400080011ff */
[----:B-1----:R-:W-:Y:S05]  /*8e10*/  @!P0 BRA `(.L_x_137) ;  /* 0x00000028008c8947 */ /* 0x002fea0003800000 */
.L_x_136:
[----:B------:R-:W-:Y:S05]  /*8e20*/  BSYNC B0 ;  /* 0x0000000000007941 */ /* 0x000fea0003800000 */
.L_x_135:
[----:B------:R-:W-:Y:S02]  /*8e30*/  ISETP.NE.AND P0, PT, R58, RZ, PT ;  /* 0x000000ff3a00720c */ /* 0x000fe40003f05270 */
[----:B------:R-:W-:Y:S11]  /*8e40*/  IADD3 R56, PT, PT, R56, 0x1, RZ ;  /* 0x0000000138387810 */ /* 0x000ff60007ffe0ff */
[----:B------:R3:W4:Y:S04]  /*8e50*/  @P0 LDS.128 R48, [R4] ;  /* 0x0000000004300984 */ /* 0x0007280000000c00 */
[----:B------:R3:W1:Y:S04]  /*8e60*/  @P0 LDS.128 R52, [R3+0x10] ;  /* 0x0000100003340984 */ /* 0x0006680000000c00 */
[----:B------:R3:W1:Y:S04]  /*8e70*/  @P0 LDS.128 R60, [R2+0x20] ;  /* 0x00002000023c0984 */ /* 0x0006680000000c00 */
[----:B------:R3:W1:Y:S02]  /*8e80*/  @P0 LDS.128 R68, [R0+0x30] ;  /* 0x0000300000440984 */ /* 0x0006640000000c00 */
.L_x_134:
[----:B------:R-:W-:Y:S05]  /*8e90*/  BSYNC B1 ;  /* 0x0000000000017941 */ /* 0x000fea0003800000 */
.L_x_133:
[----:B---3--:R-:W-:Y:S05]  /*8ea0*/  VIADD R0, R39, 0x40 ;  /* 0x0000004027007836 */ /* 0x008fea0000000000 */
[----:B------:R-:W-:Y:S04]  /*8eb0*/  SHF.R.U32.HI R0, RZ, 0x15, R0 ;  /* 0x00000015ff007819 */ /* 0x000fe80000011600 */
[----:B------:R-:W-:Y:S11]  /*8ec0*/  LOP3.LUT P0, RZ, R0, 0x3, R84, 0x48, !PT ;  /* 0x0000000300ff7812 */ /* 0x000ff60007804854 */
[----:B------:R-:W-:Y:S02]  /*8ed0*/  @!UPT UIADD3 URZ, UPT, UPT, URZ, URZ, URZ ;  /* 0x000000fffffff290 */ /* 0x000fe4000fffe0ff */
[----:B------:R-:W-:Y:S05]  /*8ee0*/  @!P0 BRA `(.L_x_138) ;  /* 0x0000000000408947 */ /* 0x000fea0003800000 */
[----:B------:R-:W1:Y:S01]  /*8ef0*/  LDCU.64 UR8, c[0x4][0x70] ;  /* 0x01000e00ff0877ac */ /* 0x000e620008000a00 */
[----:B------:R-:W-:Y:S01]  /*8f00*/  MOV R3, 0x0 ;  /* 0x0000000000037802 */ /* 0x000fe20000000f00 */
[----:B------:R-:W-:Y:S02]  /*8f10*/  HFMA2 R12, -RZ, RZ, 0, 5.9604644775390625e-08 ;  /* 0x00000001ff0c7431 */ /* 0x000fe400000001ff */
[----:B------:R-:W-:Y:S02]  /*8f20*/  IMAD.MOV.U32 R8, RZ, RZ, 0x192 ;  /* 0x00000192ff087424 */ /* 0x000fe400078e00ff */
[----:B------:R-:W-:Y:S01]  /*8f30*/  IMAD.MOV.U32 R13, RZ, RZ, RZ ;  /* 0x000000ffff0d7224 */ /* 0x000fe200078e00ff */
[----:B------:R-:W3:Y:S01]  /*8f40*/  LDCU.64 UR6, c[0x4][0x78] ;  /* 0x01000f00ff0677ac */ /* 0x000ee20008000a00 */
[----:B------:R-:W2:Y:S01]  /*8f50*/  LDC.64 R2, c[0x4][R3] ;  /* 0x0100000003027b82 */ /* 0x000ea20000000a00 */
[----:B------:R-:W5:Y:S01]  /*8f60*/  LDCU.64 UR4, c[0x4][0x10] ;  /* 0x01000200ff0477ac */ /* 0x000f620008000a00 */
[----:B-1----:R-:W-:Y:S01]  /*8f70*/  MOV R5, UR9 ;  /* 0x0000000900057c02 */ /* 0x002fe20008000f00 */
[----:B------:R-:W-:Y:S01]  /*8f80*/  IMAD.U32 R4, RZ, RZ, UR8 ;  /* 0x00000008ff047e24 */ /* 0x000fe2000f8e00ff */
[----:B---3--:R-:W-:Y:S01]  /*8f90*/  MOV R7, UR7 ;  /* 0x0000000700077c02 */ /* 0x008fe20008000f00 */
[----:B------:R-:W-:Y:S01]  /*8fa0*/  IMAD.U32 R6, RZ, RZ, UR6 ;  /* 0x00000006ff067e24 */ /* 0x000fe2000f8e00ff */
[----:B-----5:R-:W-:Y:S01]  /*8fb0*/  MOV R11, UR5 ;  /* 0x00000005000b7c02 */ /* 0x020fe20008000f00 */
[----:B------:R-:W-:Y:S02]  /*8fc0*/  IMAD.U32 R10, RZ, RZ, UR4 ;  /* 0x00000004ff0a7e24 */ /* 0x000fe4000f8e00ff */
[----:B------:R-:W-:Y:S07]  /*8fd0*/  LEPC R20, `(.L_x_138) ;  /* 0x000000001014794e */ /* 0x000fee0000000000 */
[----:B--2-4-:R-:W-:Y:S05]  /*8fe0*/  CALL.ABS.NOINC R2 ;  /* 0x0000000002007343 */ /* 0x014fea0003c00000 */
.L_x_138:
[C---:B----4-:R-:W-:Y:S01]  /*8ff0*/  SHF.L.U32 R40, R48.reuse, 0x10, RZ ;  /* 0x0000001030287819 */ /* 0x050fe200000006ff */
[----:B------:R-:W-:Y:S05]  /*9000*/  WARPSYNC.ALL ;  /* 0x0000000000007948 */ /* 0x000fea0003800000 */
[----:B------:R-:W-:Y:S01]  /*9010*/  R2UR UR4, R39 ;  /* 0x00000000270472ca */ /* 0x000fe200000e0000 */
[----:B------:R-:W-:Y:S01]  /*9020*/  BSSY.RECONVERGENT B0, `(.L_x_139) ;  /* 0x0000091000007945 */ /* 0x000fe20003800200 */
[----:B------:R-:W-:Y:S02]  /*9030*/  LOP3.LUT R42, R48, 0xffff0000, RZ, 0xc0, !PT ;  /* 0xffff0000302a7812 */ /* 0x000fe400078ec0ff */
[----:B------:R-:W-:Y:S02]  /*9040*/  SHF.L.U32 R43, R49, 0x10, RZ ;  /* 0x00000010312b7819 */ /* 0x000fe400000006ff */
[----:B------:R-:W-:Y:S02]  /*9050*/  ISETP.NE.AND P6, PT, R102, RZ, PT ;  /* 0x000000ff6600720c */ /* 0x000fe40003fc5270 */
[----:B------:R-:W-:Y:S05]  /*9060*/  ISETP.NE.AND P0, PT, R82, RZ, PT ;  /* 0x000000ff5200720c */ /* 0x000fea0003f05270 */
[----:B-1----:R-:W1:Y:S02]  /*9070*/  LDTM.x32 R4, tmem[UR4+0x40] ;  /* 0x00004004000479ee */ /* 0x002e6400082c0000 */
[C---:B-1----:R-:W-:Y:S01]  /*9080*/  FMUL R0, R38.reuse, R4 ;  /* 0x0000000426007220 */ /* 0x042fe20000400000 */
[C---:B------:R-:W-:Y:S01]  /*9090*/  FMUL R4, R38.reuse, R8 ;  /* 0x0000000826047220 */ /* 0x040fe20000400000 */
        /* <DEDUP_REMOVED lines=14> */
[----:B------:R-:W-:Y:S01]  /*9180*/  FFMA R0, R41, R40, R0 ;  /* 0x0000002829007223 */ /* 0x000fe20000000000 */
[----:B------:R-:W-:Y:S01]  /*9190*/  SHF.L.U32 R40, R51, 0x10, RZ ;  /* 0x0000001033287819 */ /* 0x000fe200000006ff */
[C---:B------:R-:W-:Y:S01]  /*91a0*/  FMUL R18, R38.reuse, R22 ;  /* 0x0000001626127220 */ /* 0x040fe20000400000 */
[C---:B------:R-:W-:Y:S01]  /*91b0*/  FMUL R21, R38.reuse, R25 ;  /* 0x0000001926157220 */ /* 0x040fe20000400000 */
[C---:B------:R-:W-:Y:S01]  /*91c0*/  FMUL R28, R38.reuse, R32 ;  /* 0x00000020261c7220 */ /* 0x040fe20000400000 */
[----:B------:R-:W-:Y:S01]  /*91d0*/  LOP3.LUT R32, R49, 0xffff0000, RZ, 0xc0, !PT ;  /* 0xffff000031207812 */ /* 0x000fe200078ec0ff */
[----:B------:R-:W-:Y:S01]  /*91e0*/  FFMA R2, R41, R42, R2 ;  /* 0x0000002a29027223 */ /* 0x000fe20000000002 */
[----:B------:R-:W-:Y:S01]  /*91f0*/  LOP3.LUT R42, R51, 0xffff0000, RZ, 0xc0, !PT ;  /* 0xffff0000332a7812 */ /* 0x000fe200078ec0ff */
[C---:B------:R-:W-:Y:S01]  /*9200*/  FMUL R22, R38.reuse, R26 ;  /* 0x0000001a26167220 */ /* 0x040fe20000400000 */
[C---:B------:R-:W-:Y:S01]  /*9210*/  FMUL R25, R38.reuse, R29 ;  /* 0x0000001d26197220 */ /* 0x040fe20000400000 */
[----:B------:R-:W-:Y:S01]  /*9220*/  FMUL R7, R38, R7 ;  /* 0x0000000726077220 */ /* 0x000fe20000400000 */
[----:B------:R-:W-:Y:S01]  /*9230*/  F2FP.BF16.F32.PACK_AB R44, R2, R0 ;  /* 0x00000000022c723e */ /* 0x000fe200000010ff */
[----:B------:R-:W-:Y:S01]  /*9240*/  FMUL R26, R38, R30 ;  /* 0x0000001e261a7220 */ /* 0x000fe20000400000 */
[----:B------:R-:W-:Y:S01]  /*9250*/  SHF.L.U32 R0, R52, 0x10, RZ ;  /* 0x0000001034007819 */ /* 0x000fe200000006ff */
[----:B------:R-:W-:Y:S01]  /*9260*/  FMUL R29, R38, R33 ;  /* 0x00000021261d7220 */ /* 0x000fe20000400000 */
[----:B------:R-:W-:Y:S01]  /*9270*/  SHF.L.U32 R33, R50, 0x10, RZ ;  /* 0x0000001032217819 */ /* 0x000fe200000006ff */
[----:B------:R-:W-:Y:S01]  /*9280*/  FMUL R30, R38, R34 ;  /* 0x00000022261e7220 */ /* 0x000fe20000400000 */
[----:B------:R-:W-:Y:S01]  /*9290*/  LOP3.LUT R34, R50, 0xffff0000, RZ, 0xc0, !PT ;  /* 0xffff000032227812 */ /* 0x000fe200078ec0ff */
[C---:B------:R-:W-:Y:S01]  /*92a0*/  FFMA R3, R41.reuse, R43, R3 ;  /* 0x0000002b29037223 */ /* 0x040fe20000000003 */
[----:B------:R-:W-:Y:S01]  /*92b0*/  LOP3.LUT R2, R52, 0xffff0000, RZ, 0xc0, !PT ;  /* 0xffff000034027812 */ /* 0x000fe200078ec0ff */
[C---:B------:R-:W-:Y:S01]  /*92c0*/  FFMA R7, R41.reuse, R32, R7 ;  /* 0x0000002029077223 */ /* 0x040fe20000000007 */
[C---:B------:R-:W-:Y:S01]  /*92d0*/  FMUL R11, R38.reuse, R11 ;  /* 0x0000000b260b7220 */ /* 0x040fe20000400000 */
[C---:B------:R-:W-:Y:S01]  /*92e0*/  FFMA R4, R41.reuse, R33, R4 ;  /* 0x0000002129047223 */ /* 0x040fe20000000004 */
[C---:B------:R-:W-:Y:S01]  /*92f0*/  FFMA R5, R41.reuse, R34, R5 ;  /* 0x0000002229057223 */ /* 0x040fe20000000005 */
[----:B------:R-:W-:Y:S01]  /*9300*/  FFMA R6, R41, R40, R6 ;  /* 0x0000002829067223 */ /* 0x000fe20000000006 */
[----:B------:R-:W-:Y:S01]  /*9310*/  F2FP.BF16.F32.PACK_AB R45, R7, R3 ;  /* 0x00000003072d723e */ /* 0x000fe200000010ff */
[----:B------:R-:W-:Y:S01]  /*9320*/  FFMA R11, R41, R42, R11 ;  /* 0x0000002a290b7223 */ /* 0x000fe2000000000b */
[----:B------:R-:W-:Y:S01]  /*9330*/  SHF.L.U32 R3, R53, 0x10, RZ ;  /* 0x0000001035037819 */ /* 0x000fe200000006ff */
[----:B------:R-:W-:Y:S01]  /*9340*/  FFMA R8, R41, R0, R8 ;  /* 0x0000000029087223 */ /* 0x000fe20000000008 */
[----:B------:R-:W-:Y:S01]  /*9350*/  LOP3.LUT R0, R53, 0xffff0000, RZ, 0xc0, !PT ;  /* 0xffff000035007812 */ /* 0x000fe200078ec0ff */
[----:B------:R-:W-:Y:S01]  /*9360*/  FMUL R15, R38, R15 ;  /* 0x0000000f260f7220 */ /* 0x000fe20000400000 */
[----:B------:R-:W-:Y:S01]  /*9370*/  F2FP.BF16.F32.PACK_AB R46, R5, R4 ;  /* 0x00000004052e723e */ /* 0x000fe200000010ff */
[C---:B------:R-:W-:Y:S01]  /*9380*/  FFMA R9, R41.reuse, R2, R9 ;  /* 0x0000000229097223 */ /* 0x040fe20000000009 */
[C---:B------:R-:W-:Y:S01]  /*9390*/  SHF.L.U32 R2, R54.reuse, 0x10, RZ ;  /* 0x0000001036027819 */ /* 0x040fe200000006ff */
[----:B------:R-:W-:Y:S01]  /*93a0*/  FFMA R10, R41, R3, R10 ;  /* 0x00000003290a7223 */ /* 0x000fe2000000000a */
[----:B------:R-:W-:Y:S01]  /*93b0*/  SHF.L.U32 R3, R55, 0x10, RZ ;  /* 0x0000001037037819 */ /* 0x000fe200000006ff */
[C---:B------:R-:W-:Y:S01]  /*93c0*/  FFMA R15, R41.reuse, R0, R15 ;  /* 0x00000000290f7223 */ /* 0x040fe2000000000f */
[----:B------:R-:W-:Y:S01]  /*93d0*/  LOP3.LUT R0, R54, 0xffff0000, RZ, 0xc0, !PT ;  /* 0xffff000036007812 */ /* 0x000fe200078ec0ff */
[----:B------:R-:W-:Y:S01]  /*93e0*/  FFMA R12, R41, R2, R12 ;  /* 0x00000002290c7223 */ /* 0x000fe2000000000c */
[----:B------:R-:W-:Y:S01]  /*93f0*/  SHF.L.U32 R2, R60, 0x10, RZ ;  /* 0x000000103c027819 */ /* 0x000fe200000006ff */
[----:B------:R-:W-:Y:S01]  /*9400*/  FMUL R19, R38, R19 ;  /* 0x0000001326137220 */ /* 0x000fe20000400000 */
[----:B------:R-:W-:Y:S01]  /*9410*/  F2FP.BF16.F32.PACK_AB R47, R11, R6 ;  /* 0x000000060b2f723e */ /* 0x000fe200000010ff */
[----:B------:R-:W-:Y:S01]  /*9420*/  FFMA R13, R41, R0, R13 ;  /* 0x00000000290d7223 */ /* 0x000fe2000000000d */
[----:B------:R-:W-:Y:S01]  /*9430*/  LOP3.LUT R0, R55, 0xffff0000, RZ, 0xc0, !PT ;  /* 0xffff000037007812 */ /* 0x000fe200078ec0ff */
[----:B------:R-:W-:Y:S01]  /*9440*/  FFMA R14, R41, R3, R14 ;  /* 0x00000003290e7223 */ /* 0x000fe2000000000e */
[----:B------:R-:W-:Y:S01]  /*9450*/  LOP3.LUT R3, R60, 0xffff0000, RZ, 0xc0, !PT ;  /* 0xffff00003c037812 */ /* 0x000fe200078ec0ff */
[----:B------:R-:W-:Y:S01]  /*9460*/  FMUL R23, R38, R23 ;  /* 0x0000001726177220 */ /* 0x000fe20000400000 */
[----:B------:R-:W-:Y:S01]  /*9470*/  F2FP.BF16.F32.PACK_AB R8, R9, R8 ;  /* 0x000000080908723e */ /* 0x000fe200000010ff */
[----:B------:R-:W-:Y:S01]  /*9480*/  FFMA R19, R41, R0, R19 ;  /* 0x0000000029137223 */ /* 0x000fe20000000013 */
[----:B------:R-:W-:Y:S01]  /*9490*/  SHF.L.U32 R0, R61, 0x10, RZ ;  /* 0x000000103d007819 */ /* 0x000fe200000006ff */
[----:B------:R-:W-:Y:S01]  /*94a0*/  FFMA R16, R41, R2, R16 ;  /* 0x0000000229107223 */ /* 0x000fe20000000010 */
[----:B------:R-:W-:Y:S01]  /*94b0*/  LOP3.LUT R2, R61, 0xffff0000, RZ, 0xc0, !PT ;  /* 0xffff00003d027812 */ /* 0x000fe200078ec0ff */
[----:B------:R-:W-:Y:S01]  /*94c0*/  FFMA R17, R41, R3, R17 ;  /* 0x0000000329117223 */ /* 0x000fe20000000011 */
[----:B------:R-:W-:Y:S01]  /*94d0*/  SHF.L.U32 R3, R63, 0x10, RZ ;  /* 0x000000103f037819 */ /* 0x000fe200000006ff */
[C---:B------:R-:W-:Y:S01]  /*94e0*/  FFMA R18, R41.reuse, R0, R18 ;  /* 0x0000000029127223 */ /* 0x040fe20000000012 */
[C---:B------:R-:W-:Y:S01]  /*94f0*/  SHF.L.U32 R0, R62.reuse, 0x10, RZ ;  /* 0x000000103e007819 */ /* 0x040fe200000006ff */
[----:B------:R-:W-:Y:S01]  /*9500*/  FFMA R23, R41, R2, R23 ;  /* 0x0000000229177223 */ /* 0x000fe20000000017 */
[----:B------:R-:W-:Y:S01]  /*9510*/  LOP3.LUT R2, R62, 0xffff0000, RZ, 0xc0, !PT ;  /* 0xffff00003e027812 */ /* 0x000fe200078ec0ff */
[----:B------:R-:W-:Y:S01]  /*9520*/  FMUL R27, R38, R27 ;  /* 0x0000001b261b7220 */ /* 0x000fe20000400000 */
[----:B------:R-:W-:Y:S01]  /*9530*/  F2FP.BF16.F32.PACK_AB R9, R15, R10 ;  /* 0x0000000a0f09723e */ /* 0x000fe200000010ff */
[----:B------:R-:W-:Y:S01]  /*9540*/  FFMA R20, R41, R0, R20 ;  /* 0x0000000029147223 */ /* 0x000fe20000000014 */
[----:B------:R-:W-:Y:S01]  /*9550*/  LOP3.LUT R0, R63, 0xffff0000, RZ, 0xc0, !PT ;  /* 0xffff00003f007812 */ /* 0x000fe200078ec0ff */
[C---:B------:R-:W-:Y:S01]  /*9560*/  FFMA R21, R41.reuse, R2, R21 ;  /* 0x0000000229157223 */ /* 0x040fe20000000015 */
[C---:B------:R-:W-:Y:S01]  /*9570*/  SHF.L.U32 R2, R68.reuse, 0x10, RZ ;  /* 0x0000001044027819 */ /* 0x040fe200000006ff */
[----:B------:R-:W-:Y:S01]  /*9580*/  FFMA R22, R41, R3, R22 ;  /* 0x0000000329167223 */ /* 0x000fe20000000016 */
[----:B------:R-:W-:Y:S01]  /*9590*/  SHF.L.U32 R3, R69, 0x10, RZ ;  /* 0x0000001045037819 */ /* 0x000fe200000006ff */
[----:B------:R1:W-:Y:S01]  /*95a0*/  STS.128 [R80+0x4000], R44 ;  /* 0x0040002c50007388 */ /* 0x0003e20000000c00 */
[----:B------:R-:W-:Y:S01]  /*95b0*/  F2FP.BF16.F32.PACK_AB R10, R13, R12 ;  /* 0x0000000c0d0a723e */ /* 0x000fe200000010ff */
[C---:B------:R-:W-:Y:S01]  /*95c0*/  FFMA R27, R41.reuse, R0, R27 ;  /* 0x00000000291b7223 */ /* 0x040fe2000000001b */
[----:B------:R-:W-:Y:S01]  /*95d0*/  LOP3.LUT R0, R68, 0xffff0000, RZ, 0xc0, !PT ;  /* 0xffff000044007812 */ /* 0x000fe200078ec0ff */
[----:B------:R-:W-:Y:S01]  /*95e0*/  FFMA R24, R41, R2, R24 ;  /* 0x0000000229187223 */ /* 0x000fe20000000018 */
[----:B------:R-:W-:Y:S01]  /*95f0*/  F2FP.BF16.F32.PACK_AB R11, R19, R14 ;  /* 0x0000000e130b723e */ /* 0x000fe200000010ff */
[----:B------:R-:W-:Y:S01]  /*9600*/  FMUL R31, R38, R31 ;  /* 0x0000001f261f7220 */ /* 0x000fe20000400000 */
[C---:B------:R-:W-:Y:S01]  /*9610*/  SHF.L.U32 R2, R70.reuse, 0x10, RZ ;  /* 0x0000001046027819 */ /* 0x040fe200000006ff */
[----:B------:R-:W-:Y:S01]  /*9620*/  FFMA R25, R41, R0, R25 ;  /* 0x0000000029197223 */ /* 0x000fe20000000019 */
[----:B------:R-:W-:Y:S01]  /*9630*/  LOP3.LUT R0, R69, 0xffff0000, RZ, 0xc0, !PT ;  /* 0xffff000045007812 */ /* 0x000fe200078ec0ff */
[----:B------:R1:W-:Y:S01]  /*9640*/  STS.128 [R95+0x4010], R8 ;  /* 0x004010085f007388 */ /* 0x0003e20000000c00 */
[----:B------:R-:W-:Y:S01]  /*9650*/  SHF.L.U32 R4, R71, 0x10, RZ ;  /* 0x0000001047047819 */ /* 0x000fe200000006ff */
[C---:B------:R-:W-:Y:S01]  /*9660*/  FFMA R26, R41.reuse, R3, R26 ;  /* 0x00000003291a7223 */ /* 0x040fe2000000001a */
[----:B------:R-:W-:Y:S01]  /*9670*/  LOP3.LUT R3, R70, 0xffff0000, RZ, 0xc0, !PT ;  /* 0xffff000046037812 */ /* 0x000fe200078ec0ff */
[----:B------:R-:W-:Y:S01]  /*9680*/  FFMA R31, R41, R0, R31 ;  /* 0x00000000291f7223 */ /* 0x000fe2000000001f */
[----:B------:R-:W-:Y:S01]  /*9690*/  F2FP.BF16.F32.PACK_AB R16, R17, R16 ;  /* 0x000000101110723e */ /* 0x000fe200000010ff */
[----:B------:R-:W-:Y:S01]  /*96a0*/  FMUL R35, R38, R35 ;  /* 0x0000002326237220 */ /* 0x000fe20000400000 */
[----:B------:R-:W-:Y:S01]  /*96b0*/  LOP3.LUT R5, R71, 0xffff0000, RZ, 0xc0, !PT ;  /* 0xffff000047057812 */ /* 0x000fe200078ec0ff */
[----:B------:R-:W-:Y:S01]  /*96c0*/  FFMA R28, R41, R2, R28 ;  /* 0x00000002291c7223 */ /* 0x000fe2000000001c */
[----:B------:R-:W-:Y:S01]  /*96d0*/  F2FP.BF16.F32.PACK_AB R17, R23, R18 ;  /* 0x000000121711723e */ /* 0x000fe200000010ff */
[----:B------:R-:W-:Y:S01]  /*96e0*/  FFMA R29, R41, R3, R29 ;  /* 0x00000003291d7223 */ /* 0x000fe2000000001d */
[----:B------:R-:W-:Y:S01]  /*96f0*/  F2FP.BF16.F32.PACK_AB R18, R21, R20 ;  /* 0x000000141512723e */ /* 0x000fe200000010ff */
[----:B------:R-:W-:Y:S01]  /*9700*/  FFMA R30, R41, R4, R30 ;  /* 0x00000004291e7223 */ /* 0x000fe2000000001e */
[----:B------:R-:W-:Y:S01]  /*9710*/  F2FP.BF16.F32.PACK_AB R19, R27, R22 ;  /* 0x000000161b13723e */ /* 0x000fe200000010ff */
[----:B------:R-:W-:Y:S01]  /*9720*/  FFMA R35, R41, R5, R35 ;  /* 0x0000000529237223 */ /* 0x000fe20000000023 */
[----:B------:R-:W-:Y:S02]  /*9730*/  F2FP.BF16.F32.PACK_AB R24, R25, R24 ;  /* 0x000000181918723e */ /* 0x000fe400000010ff */
[----:B------:R-:W-:Y:S01]  /*9740*/  F2FP.BF16.F32.PACK_AB R25, R31, R26 ;  /* 0x0000001a1f19723e */ /* 0x000fe200000010ff */
[----:B------:R1:W-:Y:S01]  /*9750*/  STS.128 [R94+0x4020], R16 ;  /* 0x004020105e007388 */ /* 0x0003e20000000c00 */
[----:B------:R-:W-:Y:S02]  /*9760*/  F2FP.BF16.F32.PACK_AB R26, R29, R28 ;  /* 0x0000001c1d1a723e */ /* 0x000fe400000010ff */
[----:B------:R-:W-:Y:S02]  /*9770*/  F2FP.BF16.F32.PACK_AB R27, R35, R30 ;  /* 0x0000001e231b723e */ /* 0x000fe400000010ff */
[----:B------:R-:W-:Y:S02]  /*9780*/  MOV R0, UR40 ;  /* 0x0000002800007c02 */ /* 0x000fe40008000f00 */
[----:B------:R-:W-:Y:S01]  /*9790*/  LEA R2, R56, UR50, 0x3 ;  /* 0x0000003238027c11 */ /* 0x000fe2000f8e18ff */
[----:B------:R1:W-:Y:S01]  /*97a0*/  STS.128 [R104+0x4030], R24 ;  /* 0x0040301868007388 */ /* 0x0003e20000000c00 */
[----:B------:R-:W-:Y:S02]  /*97b0*/  @P6 LEA R0, R0, UR50, 0x3 ;  /* 0x0000003200006c11 */ /* 0x000fe4000f8e18ff */
[----:B------:R-:W-:Y:S02]  /*97c0*/  @P6 SHF.L.U32 R3, R79, 0x1f, RZ ;  /* 0x0000001f4f036819 */ /* 0x000fe400000006ff */
[----:B------:R-:W-:Y:S01]  /*97d0*/  @P6 IADD3 R0, PT, PT, R0, 0x120, RZ ;  /* 0x0000012000006810 */ /* 0x000fe20007ffe0ff */
[----:B------:R-:W-:Y:S01]  /*97e0*/  @!PT LDS RZ, [RZ] ;  /* 0x00000000fffff984 */ /* 0x000fe20000000800 */
[----:B------:R-:W-:Y:S01]  /*97f0*/  @!PT LDS RZ, [RZ] ;  /* 0x00000000fffff984 */ /* 0x000fe20000000800 */
[----:B------:R-:W-:Y:S01]  /*9800*/  @!PT LDS RZ, [RZ] ;  /* 0x00000000fffff984 */ /* 0x000fe20000000800 */
[----:B------:R-:W-:Y:S01]  /*9810*/  @!PT LDS RZ, [RZ] ;  /* 0x00000000fffff984 */ /* 0x000fe20000000800 */
[----:B------:R3:W-:Y:S06]  /*9820*/  MEMBAR.ALL.CTA ;  /* 0x0000000000007992 */ /* 0x0007ec0000008000 */
[----:B---3--:R-:W3:Y:S01]  /*9830*/  FENCE.VIEW.ASYNC.S ;  /* 0x00000000000073c6 */ /* 0x008ee20000000000 */
[----:B------:R-:W-:Y:S01]  /*9840*/  @P6 PRMT R0, R105, 0x654, R0 ;  /* 0x0000065469006816 */ /* 0x000fe20000000000 */
[----:B---3--:R-:W-:Y:S06]  /*9850*/  BAR.SYNC.DEFER_BLOCKING 0x1, 0x80 ;  /* 0x0042000000007b1d */ /* 0x008fec0000010000 */
[----:B------:R-:W-:Y:S05]  /*9860*/  @P0 BRA `(.L_x_140) ;  /* 0x0000000000300947 */ /* 0x000fea0003800000 */
[----:B------:R-:W3:Y:S01]  /*9870*/  LDCU.64 UR6, c[0x0][0x348] ;  /* 0x00006900ff0677ac */ /* 0x000ee20008000a00 */
[----:B------:R-:W-:Y:S02]  /*9880*/  R2UR UR10, R100 ;  /* 0x00000000640a72ca */ /* 0x000fe400000e0000 */
[----:B------:R-:W-:Y:S01]  /*9890*/  R2UR UR11, R99 ;  /* 0x00000000630b72ca */ /* 0x000fe200000e0000 */
[----:B------:R-:W-:Y:S01]  /*98a0*/  UIADD3 UR9, UPT, UPT, UR41, 0x40, URZ ;  /* 0x0000004029097890 */ /* 0x000fe2000fffe0ff */
[----:B------:R-:W-:Y:S01]  /*98b0*/  R2UR UR12, R97 ;  /* 0x00000000610c72ca */ /* 0x000fe200000e0000 */
[----:B------:R-:W-:Y:S01]  /*98c0*/  UIADD3 UR8, UPT, UPT, UR50, 0x4200, URZ ;  /* 0x0000420032087890 */ /* 0x000fe2000fffe0ff */
[----:B------:R-:W-:Y:S01]  /*98d0*/  R2UR UR13, R98 ;  /* 0x00000000620d72ca */ /* 0x000fe200000e0000 */
[----:B---3--:R-:W-:Y:S04]  /*98e0*/  UIADD3 UR4, UP0, UPT, UR6, 0x780, URZ ;  /* 0x0000078006047890 */ /* 0x008fe8000ff1e0ff */
[----:B------:R-:W-:Y:S09]  /*98f0*/  UIADD3.X UR5, UPT, UPT, URZ, UR7, URZ, UP0, !UPT ;  /* 0x00000007ff057290 */ /* 0x000ff200087fe4ff */
[----:B------:R3:W-:Y:S01]  /*9900*/  UTMASTG.5D.IM2COL [UR8], [UR4] ;  /* 0x00000008040073b5 */ /* 0x0007e20008060000 */
[----:B------:R0:W-:Y:S01]  /*9910*/  UTMACMDFLUSH ;  /* 0x00000000000079b7 */ /* 0x0001e20000000000 */
[----:B---3--:R-:W-:Y:S04]  /*9920*/  DEPBAR.LE SB0, 0x1 ;  /* 0x000080400000791a */ /* 0x008fe80000000000 */
.L_x_140:
[----:B------:R-:W-:Y:S05]  /*9930*/  BSYNC.RECONVERGENT B0 ;  /* 0x0000000000007941 */ /* 0x000fea0003800200 */
.L_x_139:
[----:B------:R-:W-:Y:S01]  /*9940*/  BAR.SYNC.DEFER_BLOCKING 0x1, 0x80 ;  /* 0x0042000000007b1d */ /* 0x000fe20000010000 */
[----:B------:R-:W-:Y:S04]  /*9950*/  UIADD3 UR4, UPT, UPT, UR40, 0x1, URZ ;  /* 0x0000000128047890 */ /* 0x000fe8000fffe0ff */
[----:B------:R-:W-:Y:S04]  /*9960*/  UISETP.NE.AND UP0, UPT, UR4, 0x4, UPT ;  /* 0x000000040400788c */ /* 0x000fe8000bf05270 */
[----:B------:R-:W-:Y:S01]  /*9970*/  USEL UR51, UR4, URZ, UP0 ;  /* 0x000000ff04337287 */ /* 0x000fe20008000000 */
[----:B------:R3:W-:Y:S01]  /*9980*/  @P6 SYNCS.ARRIVE.TRANS64.RED.A1T0 RZ, [R0+URZ], RZ ;  /* 0x000000ff00ff69a7 */ /* 0x0007e200081004ff */
[----:B------:R-:W-:Y:S01]  /*9990*/  BSSY B1, `(.L_x_141) ;  /* 0x0000017000017945 */ /* 0x000fe20003800000 */
[----:B------:R-:W4:Y:S02]  /*99a0*/  @P6 SYNCS.PHASECHK.TRANS64.TRYWAIT P0, [R2+URZ+0x100], R3 ;  /* 0x00010003020065a7 */ /* 0x000f2400080011ff */
[----:B----4-:R-:W-:Y:S01]  /*99b0*/  @P6 SEL R57, RZ, 0x1, !P0 ;  /* 0x00000001ff396807 */ /* 0x010fe20004000000 */
[----:B---3--:R-:W-:Y:S06]  /*99c0*/  @!P6 BRA `(.L_x_142) ;  /* 0x00000000004ce947 */ /* 0x008fec0003800000 */
        /* <DEDUP_REMOVED lines=10> */
[----:B------:R-:W3:Y:S02]  /*9a70*/  SYNCS.PHASECHK.TRANS64.TRYWAIT P0, [R2+URZ+0x100], R5 ;  /* 0x00010005020075a7 */ /* 0x000ee400080011ff */
[----:B---3--:R-:W-:Y:S05]  /*9a80*/  @!P0 BRA `(.L_x_145) ;  /* 0x0000001c00848947 */ /* 0x008fea0003800000 */
.L_x_144:
[----:B------:R-:W-:Y:S05]  /*9a90*/  BSYNC B0 ;  /* 0x0000000000007941 */ /* 0x000fea0003800000 */
.L_x_143:
[----:B------:R-:W-:Y:S11]  /*9aa0*/  ISETP.NE.AND P0, PT, R58, RZ, PT ;  /* 0x000000ff3a00720c */ /* 0x000ff60003f05270 */
[----:B------:R-:W-:Y:S02]  /*9ab0*/  @!UPT UIADD3 URZ, UPT, UPT, URZ, URZ, URZ ;  /* 0x000000fffffff290 */ /* 0x000fe4000fffe0ff */
[----:B------:R4:W1:Y:S04]  /*9ac0*/  @P0 LDS.128 R48, [R4] ;  /* 0x0000000004300984 */ /* 0x0008680000000c00 */
[----:B------:R4:W1:Y:S04]  /*9ad0*/  @P0 LDS.128 R52, [R3+0x10] ;  /* 0x0000100003340984 */ /* 0x0008680000000c00 */
[----:B------:R4:W1:Y:S04]  /*9ae0*/  @P0 LDS.128 R60, [R0+0x20] ;  /* 0x00002000003c0984 */ /* 0x0008680000000c00 */
[----:B------:R4:W1:Y:S02]  /*9af0*/  @P0 LDS.128 R68, [R56+0x30] ;  /* 0x0000300038440984 */ /* 0x0008640000000c00 */
.L_x_142:
[----:B------:R-:W-:Y:S05]  /*9b00*/  BSYNC B1 ;  /* 0x0000000000017941 */ /* 0x000fea0003800000 */
.L_x_141:
[----:B----4-:R-:W-:Y:S05]  /*9b10*/  VIADD R0, R39, 0x60 ;  /* 0x0000006027007836 */ /* 0x010fea0000000000 */
[----:B------:R-:W-:Y:S04]  /*9b20*/  SHF.R.U32.HI R0, RZ, 0x15, R0 ;  /* 0x00000015ff007819 */ /* 0x000fe80000011600 */
[----:B------:R-:W-:Y:S11]  /*9b30*/  LOP3.LUT P0, RZ, R0, 0x3, R84, 0x48, !PT ;  /* 0x0000000300ff7812 */ /* 0x000ff60007804854 */
[----:B------:R-:W-:Y:S02]  /*9b40*/  @!UPT UIADD3 URZ, UPT, UPT, URZ, URZ, URZ ;  /* 0x000000fffffff290 */ /* 0x000fe4000fffe0ff */
[----:B------:R-:W-:Y:S05]  /*9b50*/  @!P0 BRA `(.L_x_146) ;  /* 0x0000000000408947 */ /* 0x000fea0003800000 */
[----:B------:R-:W4:Y:S01]  /*9b60*/  LDCU.64 UR8, c[0x4][0x70] ;  /* 0x01000e00ff0877ac */ /* 0x000f220008000a00 */
[----:B------:R-:W-:Y:S01]  /*9b70*/  MOV R3, 0x0 ;  /* 0x0000000000037802 */ /* 0x000fe20000000f00 */
[----:B------:R-:W-:Y:S02]  /*9b80*/  HFMA2 R12, -RZ, RZ, 0, 5.9604644775390625e-08 ;  /* 0x00000001ff0c7431 */ /* 0x000fe400000001ff */
[----:B-1----:R-:W-:Y:S02]  /*9b90*/  IMAD.MOV.U32 R8, RZ, RZ, 0x192 ;  /* 0x00000192ff087424 */ /* 0x002fe400078e00ff */
[----:B------:R-:W-:Y:S01]  /*9ba0*/  IMAD.MOV.U32 R13, RZ, RZ, RZ ;  /* 0x000000ffff0d7224 */ /* 0x000fe200078e00ff */
[----:B------:R-:W1:Y:S01]  /*9bb0*/  LDCU.64 UR6, c[0x4][0x78] ;  /* 0x01000f00ff0677ac */ /* 0x000e620008000a00 */
[----:B---3--:R-:W3:Y:S01]  /*9bc0*/  LDC.64 R2, c[0x4][R3] ;  /* 0x0100000003027b82 */ /* 0x008ee20000000a00 */
[----:B------:R-:W5:Y:S01]  /*9bd0*/  LDCU.64 UR4, c[0x4][0x10] ;  /* 0x01000200ff0477ac */ /* 0x000f620008000a00 */
[----:B----4-:R-:W-:Y:S01]  /*9be0*/  MOV R5, UR9 ;  /* 0x0000000900057c02 */ /* 0x010fe20008000f00 */
[----:B------:R-:W-:Y:S01]  /*9bf0*/  IMAD.U32 R4, RZ, RZ, UR8 ;  /* 0x00000008ff047e24 */ /* 0x000fe2000f8e00ff */
[----:B-1----:R-:W-:Y:S01]  /*9c00*/  MOV R7, UR7 ;  /* 0x0000000700077c02 */ /* 0x002fe20008000f00 */
[----:B------:R-:W-:Y:S01]  /*9c10*/  IMAD.U32 R6, RZ, RZ, UR6 ;  /* 0x00000006ff067e24 */ /* 0x000fe2000f8e00ff */
[----:B-----5:R-:W-:Y:S01]  /*9c20*/  MOV R11, UR5 ;  /* 0x00000005000b7c02 */ /* 0x020fe20008000f00 */
[----:B------:R-:W-:Y:S02]  /*9c30*/  IMAD.U32 R10, RZ, RZ, UR4 ;  /* 0x00000004ff0a7e24 */ /* 0x000fe4000f8e00ff */
[----:B------:R-:W-:Y:S07]  /*9c40*/  LEPC R20, `(.L_x_146) ;  /* 0x000000001014794e */ /* 0x000fee0000000000 */
[----:B--23--:R-:W-:Y:S05]  /*9c50*/  CALL.ABS.NOINC R2 ;  /* 0x0000000002007343 */ /* 0x00cfea0003c00000 */
.L_x_146:
[----:B------:R-:W-:Y:S01]  /*9c60*/  ISETP.NE.AND P0, PT, R82, RZ, PT ;  /* 0x000000ff5200720c */ /* 0x000fe20003f05270 */
[----:B------:R-:W-:Y:S05]  /*9c70*/  WARPSYNC.ALL ;  /* 0x0000000000007948 */ /* 0x000fea0003800000 */
[----:B------:R-:W-:Y:S01]  /*9c80*/  R2UR UR4, R39 ;  /* 0x00000000270472ca */ /* 0x000fe200000e0000 */
[----:B------:R-:W-:Y:S01]  /*9c90*/  BSSY.RECONVERGENT B0, `(.L_x_147) ;  /* 0x000008e000007945 */ /* 0x000fe20003800200 */
[C---:B-1----:R-:W-:Y:S02]  /*9ca0*/  SHF.L.U32 R39, R48.reuse, 0x10, RZ ;  /* 0x0000001030277819 */ /* 0x042fe400000006ff */
[----:B------:R-:W-:Y:S02]  /*9cb0*/  LOP3.LUT R40, R48, 0xffff0000, RZ, 0xc0, !PT ;  /* 0xffff000030287812 */ /* 0x000fe400078ec0ff */
[C---:B------:R-:W-:Y:S02]  /*9cc0*/  SHF.L.U32 R42, R49.reuse, 0x10, RZ ;  /* 0x00000010312a7819 */ /* 0x040fe400000006ff */
[----:B------:R-:W-:Y:S02]  /*9cd0*/  LOP3.LUT R43, R49, 0xffff0000, RZ, 0xc0, !PT ;  /* 0xffff0000312b7812 */ /* 0x000fe400078ec0ff */
[C---:B------:R-:W-:Y:S02]  /*9ce0*/  SHF.L.U32 R44, R50.reuse, 0x10, RZ ;  /* 0x00000010322c7819 */ /* 0x040fe400000006ff */
[----:B------:R-:W-:Y:S01]  /*9cf0*/  LOP3.LUT R45, R50, 0xffff0000, RZ, 0xc0, !PT ;  /* 0xffff0000322d7812 */ /* 0x000fe200078ec0ff */
[----:B---3--:R-:W1:Y:S01]  /*9d00*/  LDTM.x32 R4, tmem[UR4+0x60] ;  /* 0x00006004000479ee */ /* 0x008e6200082c0000 */
[C---:B------:R-:W-:Y:S01]  /*9d10*/  SHF.L.U32 R46, R51.reuse, 0x10, RZ ;  /* 0x00000010332e7819 */ /* 0x040fe200000006ff */
[----:B------:R-:W-:Y:S01]  /*9d20*/  NOP ;  /* 0x0000000000007918 */ /* 0x000fe20000000000 */
[----:B------:R-:W-:Y:S02]  /*9d30*/  LOP3.LUT R47, R51, 0xffff0000, RZ, 0xc0, !PT ;  /* 0xffff0000332f7812 */ /* 0x000fe400078ec0ff */
[C---:B------:R-:W-:Y:S02]  /*9d40*/  SHF.L.U32 R48, R52.reuse, 0x10, RZ ;  /* 0x0000001034307819 */ /* 0x040fe400000006ff */
[----:B------:R-:W-:Y:S02]  /*9d50*/  LOP3.LUT R49, R52, 0xffff0000, RZ, 0xc0, !PT ;  /* 0xffff000034317812 */ /* 0x000fe400078ec0ff */
[C---:B------:R-:W-:Y:S02]  /*9d60*/  SHF.L.U32 R50, R53.reuse, 0x10, RZ ;  /* 0x0000001035327819 */ /* 0x040fe400000006ff */
[----:B------:R-:W-:Y:S02]  /*9d70*/  LOP3.LUT R51, R53, 0xffff0000, RZ, 0xc0, !PT ;  /* 0xffff000035337812 */ /* 0x000fe400078ec0ff */
[C---:B------:R-:W-:Y:S02]  /*9d80*/  SHF.L.U32 R52, R54.reuse, 0x10, RZ ;  /* 0x0000001036347819 */ /* 0x040fe400000006ff */
[----:B------:R-:W-:Y:S02]  /*9d90*/  LOP3.LUT R53, R54, 0xffff0000, RZ, 0xc0, !PT ;  /* 0xffff000036357812 */ /* 0x000fe400078ec0ff */
[----:B------:R-:W-:Y:S02]  /*9da0*/  SHF.L.U32 R54, R55, 0x10, RZ ;  /* 0x0000001037367819 */ /* 0x000fe400000006ff */
[----:B------:R-:W-:Y:S02]  /*9db0*/  IADD3 R103, PT, PT, R103, 0x170, RZ ;  /* 0x0000017067677810 */ /* 0x000fe40007ffe0ff */
[----:B------:R-:W-:Y:S02]  /*9dc0*/  LOP3.LUT R55, R55, 0xffff0000, RZ, 0xc0, !PT ;  /* 0xffff000037377812 */ /* 0x000fe400078ec0ff */
[----:B------:R-:W-:Y:S01]  /*9dd0*/  SHF.L.U32 R56, R60, 0x10, RZ ;  /* 0x000000103c387819 */ /* 0x000fe200000006ff */
[----:B-1----:R-:W-:Y:S01]  /*9de0*/  FMUL R4, R38, R4 ;  /* 0x0000000426047220 */ /* 0x002fe20000400000 */
[----:B------:R-:W-:Y:S01]  /*9df0*/  LOP3.LUT R57, R60, 0xffff0000, RZ, 0xc0, !PT ;  /* 0xffff00003c397812 */ /* 0x000fe200078ec0ff */
[C---:B------:R-:W-:Y:S01]  /*9e00*/  FMUL R5, R38.reuse, R5 ;  /* 0x0000000526057220 */ /* 0x040fe20000400000 */
[----:B------:R-:W-:Y:S01]  /*9e10*/  LOP3.LUT R103, R103, 0xfefffff8, RZ, 0xc0, !PT ;  /* 0xfefffff867677812 */ /* 0x000fe200078ec0ff */
[C---:B------:R-:W-:Y:S01]  /*9e20*/  FFMA R4, R41.reuse, R39, R4 ;  /* 0x0000002729047223 */ /* 0x040fe20000000004 */
[C---:B------:R-:W-:Y:S01]  /*9e30*/  FMUL R6, R38.reuse, R6 ;  /* 0x0000000626067220 */ /* 0x040fe20000400000 */
[----:B------:R-:W-:Y:S01]  /*9e40*/  FFMA R5, R41, R40, R5 ;  /* 0x0000002829057223 */ /* 0x000fe20000000005 */
[----:B------:R-:W-:Y:S01]  /*9e50*/  SHF.L.U32 R58, R61, 0x10, RZ ;  /* 0x000000103d3a7819 */ /* 0x000fe200000006ff */
[----:B------:R1:W-:Y:S01]  /*9e60*/  SYNCS.ARRIVE.TRANS64.RED.A1T0 RZ, [R103+URZ], RZ ;  /* 0x000000ff67ff79a7 */ /* 0x0003e200081004ff */
[----:B------:R-:W-:Y:S01]  /*9e70*/  FFMA R6, R41, R42, R6 ;  /* 0x0000002a29067223 */ /* 0x000fe20000000006 */
[C---:B------:R-:W-:Y:S01]  /*9e80*/  FMUL R7, R38.reuse, R7 ;  /* 0x0000000726077220 */ /* 0x040fe20000400000 */
[----:B------:R-:W-:Y:S01]  /*9e90*/  F2FP.BF16.F32.PACK_AB R4, R5, R4 ;  /* 0x000000040504723e */ /* 0x000fe200000010ff */
[C---:B------:R-:W-:Y:S01]  /*9ea0*/  FMUL R8, R38.reuse, R8 ;  /* 0x0000000826087220 */ /* 0x040fe20000400000 */
[----:B------:R-:W-:Y:S01]  /*9eb0*/  FMUL R9, R38, R9 ;  /* 0x0000000926097220 */ /* 0x000fe20000400000 */
[----:B------:R-:W-:Y:S01]  /*9ec0*/  LOP3.LUT R59, R61, 0xffff0000, RZ, 0xc0, !PT ;  /* 0xffff00003d3b7812 */ /* 0x000fe200078ec0ff */
[C---:B------:R-:W-:Y:S01]  /*9ed0*/  FFMA R7, R41.reuse, R43, R7 ;  /* 0x0000002b29077223 */ /* 0x040fe20000000007 */
[C---:B------:R-:W-:Y:S01]  /*9ee0*/  FFMA R8, R41.reuse, R44, R8 ;  /* 0x0000002c29087223 */ /* 0x040fe20000000008 */
[----:B------:R-:W-:Y:S01]  /*9ef0*/  SHF.L.U32 R60, R62, 0x10, RZ ;  /* 0x000000103e3c7819 */ /* 0x000fe200000006ff */
[----:B------:R-:W-:Y:S01]  /*9f00*/  FFMA R9, R41, R45, R9 ;  /* 0x0000002d29097223 */ /* 0x000fe20000000009 */
[C---:B------:R-:W-:Y:S01]  /*9f10*/  FMUL R10, R38.reuse, R10 ;  /* 0x0000000a260a7220 */ /* 0x040fe20000400000 */
[----:B------:R-:W-:Y:S01]  /*9f20*/  F2FP.BF16.F32.PACK_AB R5, R7, R6 ;  /* 0x000000060705723e */ /* 0x000fe200000010ff */
[C---:B------:R-:W-:Y:S01]  /*9f30*/  FMUL R11, R38.reuse, R11 ;  /* 0x0000000b260b7220 */ /* 0x040fe20000400000 */
[----:B------:R-:W-:Y:S01]  /*9f40*/  FMUL R0, R38, R12 ;  /* 0x0000000c26007220 */ /* 0x000fe20000400000 */
[----:B------:R-:W-:Y:S01]  /*9f50*/  F2FP.BF16.F32.PACK_AB R6, R9, R8 ;  /* 0x000000080906723e */ /* 0x000fe200000010ff */
[C---:B------:R-:W-:Y:S01]  /*9f60*/  FFMA R10, R41.reuse, R46, R10 ;  /* 0x0000002e290a7223 */ /* 0x040fe2000000000a */
[C---:B------:R-:W-:Y:S01]  /*9f70*/  FFMA R11, R41.reuse, R47, R11 ;  /* 0x0000002f290b7223 */ /* 0x040fe2000000000b */
[----:B------:R-:W-:Y:S01]  /*9f80*/  LOP3.LUT R61, R62, 0xffff0000, RZ, 0xc0, !PT ;  /* 0xffff00003e3d7812 */ /* 0x000fe200078ec0ff */
[----:B------:R-:W-:Y:S01]  /*9f90*/  FFMA R0, R41, R48, R0 ;  /* 0x0000003029007223 */ /* 0x000fe20000000000 */
[C---:B------:R-:W-:Y:S01]  /*9fa0*/  FMUL R2, R38.reuse, R13 ;  /* 0x0000000d26027220 */ /* 0x040fe20000400000 */
[----:B------:R-:W-:Y:S01]  /*9fb0*/  SHF.L.U32 R62, R63, 0x10, RZ ;  /* 0x000000103f3e7819 */ /* 0x000fe200000006ff */
[C---:B------:R-:W-:Y:S01]  /*9fc0*/  FMUL R3, R38.reuse, R14 ;  /* 0x0000000e26037220 */ /* 0x040fe20000400000 */
[----:B------:R-:W-:Y:S01]  /*9fd0*/  F2FP.BF16.F32.PACK_AB R7, R11, R10 ;  /* 0x0000000a0b07723e */ /* 0x000fe200000010ff */
[----:B------:R-:W-:Y:S01]  /*9fe0*/  FFMA R2, R41, R49, R2 ;  /* 0x0000003129027223 */ /* 0x000fe20000000002 */
[C---:B------:R-:W-:Y:S01]  /*9ff0*/  FMUL R15, R38.reuse, R15 ;  /* 0x0000000f260f7220 */ /* 0x040fe20000400000 */
[C---:B------:R-:W-:Y:S01]  /*a000*/  FMUL R12, R38.reuse, R16 ;  /* 0x00000010260c7220 */ /* 0x040fe20000400000 */
[----:B------:R-:W-:Y:S01]  /*a010*/  FMUL R13, R38, R17 ;  /* 0x00000011260d7220 */ /* 0x000fe20000400000 */
[----:B------:R1:W-:Y:S01]  /*a020*/  STS.128 [R80+0x6000], R4 ;  /* 0x0060000450007388 */ /* 0x0003e20000000c00 */
[----:B------:R-:W-:Y:S01]  /*a030*/  LOP3.LUT R63, R63, 0xffff0000, RZ, 0xc0, !PT ;  /* 0xffff00003f3f7812 */ /* 0x000fe200078ec0ff */
[C---:B------:R-:W-:Y:S01]  /*a040*/  FFMA R3, R41.reuse, R50, R3 ;  /* 0x0000003229037223 */ /* 0x040fe20000000003 */
[----:B------:R-:W-:Y:S01]  /*a050*/  SHF.L.U32 R64, R68, 0x10, RZ ;  /* 0x0000001044407819 */ /* 0x000fe200000006ff */
[C---:B------:R-:W-:Y:S01]  /*a060*/  FFMA R15, R41.reuse, R51, R15 ;  /* 0x00000033290f7223 */ /* 0x040fe2000000000f */
[----:B------:R-:W-:Y:S01]  /*a070*/  F2FP.BF16.F32.PACK_AB R8, R2, R0 ;  /* 0x000000000208723e */ /* 0x000fe200000010ff */
[C---:B------:R-:W-:Y:S01]  /*a080*/  FFMA R12, R41.reuse, R52, R12 ;  /* 0x00000034290c7223 */ /* 0x040fe2000000000c */
[C---:B------:R-:W-:Y:S01]  /*a090*/  FFMA R13, R41.reuse, R53, R13 ;  /* 0x00000035290d7223 */ /* 0x040fe2000000000d */
[C---:B------:R-:W-:Y:S01]  /*a0a0*/  FMUL R14, R38.reuse, R18 ;  /* 0x00000012260e7220 */ /* 0x040fe20000400000 */
[C---:B------:R-:W-:Y:S01]  /*a0b0*/  FMUL R19, R38.reuse, R19 ;  /* 0x0000001326137220 */ /* 0x040fe20000400000 */
[C---:B------:R-:W-:Y:S01]  /*a0c0*/  FMUL R16, R38.reuse, R20 ;  /* 0x0000001426107220 */ /* 0x040fe20000400000 */
[C---:B------:R-:W-:Y:S01]  /*a0d0*/  FMUL R17, R38.reuse, R21 ;  /* 0x0000001526117220 */ /* 0x040fe20000400000 */
[C---:B------:R-:W-:Y:S01]  /*a0e0*/  FFMA R14, R41.reuse, R54, R14 ;  /* 0x00000036290e7223 */ /* 0x040fe2000000000e */
        /* <DEDUP_REMOVED lines=9> */
[----:B------:R-:W-:Y:S01]  /*a180*/  FFMA R23, R41, R59, R23 ;  /* 0x0000003b29177223 */ /* 0x000fe20000000017 */
[C---:B------:R-:W-:Y:S01]  /*a190*/  FMUL R27, R38.reuse, R27 ;  /* 0x0000001b261b7220 */ /* 0x040fe20000400000 */
[----:B------:R-:W-:Y:S01]  /*a1a0*/  F2FP.BF16.F32.PACK_AB R9, R15, R3 ;  /* 0x000000030f09723e */ /* 0x000fe200000010ff */
[----:B------:R-:W-:Y:S01]  /*a1b0*/  FFMA R20, R41, R60, R20 ;  /* 0x0000003c29147223 */ /* 0x000fe20000000014 */
[----:B------:R-:W-:Y:S01]  /*a1c0*/  F2FP.BF16.F32.PACK_AB R10, R13, R12 ;  /* 0x0000000c0d0a723e */ /* 0x000fe200000010ff */
[----:B------:R-:W-:Y:S01]  /*a1d0*/  FMUL R24, R38, R28 ;  /* 0x0000001c26187220 */ /* 0x000fe20000400000 */
[----:B------:R-:W-:Y:S01]  /*a1e0*/  F2FP.BF16.F32.PACK_AB R11, R19, R14 ;  /* 0x0000000e130b723e */ /* 0x000fe200000010ff */
[----:B------:R-:W-:Y:S01]  /*a1f0*/  FFMA R21, R41, R61, R21 ;  /* 0x0000003d29157223 */ /* 0x000fe20000000015 */
[----:B------:R-:W-:Y:S01]  /*a200*/  LOP3.LUT R65, R68, 0xffff0000, RZ, 0xc0, !PT ;  /* 0xffff000044417812 */ /* 0x000fe200078ec0ff */
[C---:B------:R-:W-:Y:S01]  /*a210*/  FMUL R25, R38.reuse, R29 ;  /* 0x0000001d26197220 */ /* 0x040fe20000400000 */
[----:B------:R-:W-:Y:S01]  /*a220*/  SHF.L.U32 R66, R69, 0x10, RZ ;  /* 0x0000001045427819 */ /* 0x000fe200000006ff */
[----:B------:R1:W-:Y:S01]  /*a230*/  STS.128 [R95+0x6010], R8 ;  /* 0x006010085f007388 */ /* 0x0003e20000000c00 */
[----:B------:R-:W-:Y:S01]  /*a240*/  FFMA R22, R41, R62, R22 ;  /* 0x0000003e29167223 */ /* 0x000fe20000000016 */
[----:B------:R-:W-:Y:S01]  /*a250*/  LOP3.LUT R67, R69, 0xffff0000, RZ, 0xc0, !PT ;  /* 0xffff000045437812 */ /* 0x000fe200078ec0ff */
[----:B------:R-:W-:Y:S01]  /*a260*/  FMUL R26, R38, R30 ;  /* 0x0000001e261a7220 */ /* 0x000fe20000400000 */
[C---:B------:R-:W-:Y:S01]  /*a270*/  FFMA R27, R41.reuse, R63, R27 ;  /* 0x0000003f291b7223 */ /* 0x040fe2000000001b */
[----:B------:R-:W-:Y:S01]  /*a280*/  SHF.L.U32 R68, R70, 0x10, RZ ;  /* 0x0000001046447819 */ /* 0x000fe200000006ff */
[----:B------:R-:W-:Y:S01]  /*a290*/  FMUL R31, R38, R31 ;  /* 0x0000001f261f7220 */ /* 0x000fe20000400000 */
[C---:B------:R-:W-:Y:S01]  /*a2a0*/  FFMA R24, R41.reuse, R64, R24 ;  /* 0x0000004029187223 */ /* 0x040fe20000000018 */
[----:B------:R-:W-:Y:S01]  /*a2b0*/  LOP3.LUT R69, R70, 0xffff0000, RZ, 0xc0, !PT ;  /* 0xffff000046457812 */ /* 0x000fe200078ec0ff */
[C---:B------:R-:W-:Y:S01]  /*a2c0*/  FMUL R28, R38.reuse, R32 ;  /* 0x00000020261c7220 */ /* 0x040fe20000400000 */
[----:B------:R-:W-:Y:S01]  /*a2d0*/  FFMA R25, R41, R65, R25 ;  /* 0x0000004129197223 */ /* 0x000fe20000000019 */
[----:B------:R-:W-:Y:S01]  /*a2e0*/  SHF.L.U32 R70, R71, 0x10, RZ ;  /* 0x0000001047467819 */ /* 0x000fe200000006ff */
[C---:B------:R-:W-:Y:S01]  /*a2f0*/  FMUL R29, R38.reuse, R33 ;  /* 0x00000021261d7220 */ /* 0x040fe20000400000 */
[----:B------:R-:W-:Y:S01]  /*a300*/  F2FP.BF16.F32.PACK_AB R16, R17, R16 ;  /* 0x000000101110723e */ /* 0x000fe200000010ff */
[----:B------:R-:W-:Y:S01]  /*a310*/  FFMA R26, R41, R66, R26 ;  /* 0x00000042291a7223 */ /* 0x000fe2000000001a */
[----:B------:R-:W-:Y:S01]  /*a320*/  LOP3.LUT R71, R71, 0xffff0000, RZ, 0xc0, !PT ;  /* 0xffff000047477812 */ /* 0x000fe200078ec0ff */
        /* <DEDUP_REMOVED lines=36> */
.L_x_148:
[----:B------:R-:W-:Y:S05]  /*a570*/  BSYNC.RECONVERGENT B0 ;  /* 0x0000000000007941 */ /* 0x000fea0003800200 */
.L_x_147:
[----:B------:R-:W-:Y:S01]  /*a580*/  BAR.SYNC.DEFER_BLOCKING 0x1, 0x80 ;  /* 0x0042000000007b1d */ /* 0x000fe20000010000 */
[----:B------:R-:W-:Y:S01]  /*a590*/  UISETP.NE.AND UP0, UPT, UR54, -0x4, UPT ;  /* 0xfffffffc3600788c */ /* 0x000fe2000bf05270 */
[----:B------:R-:W-:Y:S08]  /*a5a0*/  IADD3 R36, PT, PT, R36, 0x1, RZ ;  /* 0x0000000124247810 */ /* 0x000ff00007ffe0ff */
[----:B------:R-:W-:Y:S05]  /*a5b0*/  BRA.U !UP0, `(.L_x_149) ;  /* 0x0000000108247547 */ /* 0x000fea000b800000 */
[----:B------:R-:W-:Y:S01]  /*a5c0*/  ISETP.NE.AND P0, PT, R102, RZ, PT ;  /* 0x000000ff6600720c */ /* 0x000fe20003f05270 */
[----:B------:R-:W-:Y:S01]  /*a5d0*/  IMAD.U32 R0, RZ, RZ, UR51 ;  /* 0x00000033ff007e24 */ /* 0x000fe2000f8e00ff */
[----:B------:R-:W-:Y:S04]  /*a5e0*/  UIADD3 UR4, UPT, UPT, UR51, 0x1, URZ ;  /* 0x0000000133047890 */ /* 0x000fe8000fffe0ff */
[----:B------:R-:W-:Y:S04]  /*a5f0*/  UISETP.NE.AND UP0, UPT, UR4, 0x4, UPT ;  /* 0x000000040400788c */ /* 0x000fe8000bf05270 */
[----:B------:R-:W-:Y:S03]  /*a600*/  USEL UR51, UR4, URZ, UP0 ;  /* 0x000000ff04337287 */ /* 0x000fe60008000000 */
[----:B------:R-:W-:Y:S05]  /*a610*/  @P0 LEA R0, R0, UR50, 0x3 ;  /* 0x0000003200000c11 */ /* 0x000fea000f8e18ff */
[----:B------:R-:W-:Y:S05]  /*a620*/  @P0 VIADD R0, R0, 0x120 ;  /* 0x0000012000000836 */ /* 0x000fea0000000000 */
[----:B------:R-:W-:Y:S04]  /*a630*/  @P0 PRMT R0, R105, 0x654, R0 ;  /* 0x0000065469000816 */ /* 0x000fe80000000000 */
[----:B------:R3:W-:Y:S03]  /*a640*/  @P0 SYNCS.ARRIVE.TRANS64.RED.A1T0 RZ, [R0+URZ], RZ ;  /* 0x000000ff00ff09a7 */ /* 0x0007e600081004ff */
.L_x_149:
[----:B------:R-:W-:Y:S01]  /*a650*/  R2UR UR5, R91 ;  /* 0x000000005b0572ca */ /* 0x000fe200000e0000 */
[----:B------:R-:W-:Y:S01]  /*a660*/  UISETP.NE.AND UP0, UPT, UR63, URZ, UPT ;  /* 0x000000ff3f00728c */ /* 0x000fe2000bf05270 */
[----:B------:R-:W-:Y:S01]  /*a670*/  R2UR UR4, R92 ;  /* 0x000000005c0472ca */ /* 0x000fe200000e0000 */
[----:B------:R-:W-:Y:S01]  /*a680*/  UIADD3 UR54, UPT, UPT, UR54, 0x4, URZ ;  /* 0x0000000436367890 */ /* 0x000fe2000fffe0ff */
[----:B------:R-:W-:Y:S02]  /*a690*/  R2UR UR53, R96 ;  /* 0x00000000603572ca */ /* 0x000fe400000e0000 */
[C---:B------:R-:W-:Y:S02]  /*a6a0*/  ISETP.NE.AND P0, PT, R36.reuse, 0x2, PT ;  /* 0x000000022400780c */ /* 0x040fe40003f05270 */
[----:B------:R-:W-:Y:S02]  /*a6b0*/  LOP3.LUT R77, R77, 0x1, RZ, 0x3c, !PT ;  /* 0x000000014d4d7812 */ /* 0x000fe400078e3cff */
[----:B---3--:R-:W-:Y:S02]  /*a6c0*/  SEL R0, RZ, 0x1, P0 ;  /* 0x00000001ff007807 */ /* 0x008fe40000000000 */
[----:B------:R-:W-:Y:S01]  /*a6d0*/  SEL R36, R36, RZ, P0 ;  /* 0x000000ff24247207 */ /* 0x000fe20000000000 */
[----:B------:R-:W-:Y:S01]  /*a6e0*/  UIADD3 UR24, UPT, UPT, UR36, UR5, URZ ;  /* 0x0000000524187290 */ /* 0x000fe2000fffe0ff */
[----:B------:R-:W-:Y:S01]  /*a6f0*/  LOP3.LUT R78, R78, R0, RZ, 0x3c, !PT ;  /* 0x000000004e4e7212 */ /* 0x000fe200078e3cff */
[----:B------:R-:W-:Y:S01]  /*a700*/  UIADD3 UR52, UPT, UPT, UR37, UR4, URZ ;  /* 0x0000000425347290 */ /* 0x000fe2000fffe0ff */
[----:B------:R-:W-:Y:S11]  /*a710*/  BRA.U UP0, `(.L_x_150) ;  /* 0xffffffbd00507547 */ /* 0x000ff6000b83ffff */
[----:B------:R-:W-:-:S13]  /*a720*/  R2UR UR4, R93 ;  /* 0x000000005d0472ca */ /* 0x000fda00000e0000 */
[----:B------:R-:W-:-:S09]  /*a730*/  UISETP.NE.AND UP0, UPT, UR4, URZ, UPT ;  /* 0x000000ff0400728c */ /* 0x000fd2000bf05270 */
[----:B------:R-:W-:Y:S05]  /*a740*/  BRA.U !UP0, `(.L_x_151) ;  /* 0x0000000108487547 */ /* 0x000fea000b800000 */
[----:B------:R-:W3:Y:S02]  /*a750*/  LDCU.64 UR4, c[0x0][0x990] ;  /* 0x00013200ff0477ac */ /* 0x000ee40008000a00 */
[----:B---3--:R-:W-:-:S04]  /*a760*/  UISETP.NE.U32.AND UP0, UPT, UR4, URZ, UPT ;  /* 0x000000ff0400728c */ /* 0x008fc8000bf05070 */
[----:B------:R-:W-:-:S09]  /*a770*/  UISETP.NE.AND.EX UP0, UPT, UR5, URZ, UPT, UP0 ;  /* 0x000000ff0500728c */ /* 0x000fd2000bf05300 */
[----:B------:R-:W-:Y:S05]  /*a780*/  BRA.U UP0, `(.L_x_152) ;  /* 0x00000001000c7547 */ /* 0x000fea000b800000 */
[----:B------:R-:W-:-:S13]  /*a790*/  FSETP.NEU.AND P0, PT, R41, RZ, PT ;  /* 0x000000ff2900720b */ /* 0x000fda0003f0d000 */
[----:B------:R-:W-:Y:S05]  /*a7a0*/  @!P0 EXIT ;  /* 0x000000000000894d */ /* 0x000fea0003800000 */
[----:B------:R-:W-:Y:S05]  /*a7b0*/  BRA `(.L_x_151) ;  /* 0x00000000002c7947 */ /* 0x000fea0003800000 */
.L_x_152:
[----:B------:R-:W-:Y:S01]  /*a7c0*/  ISETP.NE.AND P0, PT, R101, RZ, PT ;  /* 0x000000ff6500720c */ /* 0x000fe20003f05270 */
[----:B------:R-:W-:-:S12]  /*a7d0*/  BSSY.RECONVERGENT B0, `(.L_x_151) ;  /* 0x0000009000007945 */ /* 0x000fd80003800200 */
[----:B------:R-:W-:Y:S05]  /*a7e0*/  @P0 BRA `(.L_x_153) ;  /* 0x0000000000140947 */ /* 0x000fea0003800000 */
[----:B------:R-:W3:Y:S02]  /*a7f0*/  LDCU.64 UR4, c[0x0][0x988] ;  /* 0x00013100ff0477ac */ /* 0x000ee40008000a00 */
[----:B---3--:R-:W-:-:S04]  /*a800*/  ISETP.NE.U32.AND P0, PT, RZ, UR4, PT ;  /* 0x00000004ff007c0c */ /* 0x008fc8000bf05070 */
[----:B------:R-:W-:-:S13]  /*a810*/  ISETP.NE.AND.EX P0, PT, RZ, UR5, PT, P0 ;  /* 0x00000005ff007c0c */ /* 0x000fda000bf05300 */
[----:B------:R-:W-:Y:S05]  /*a820*/  @!P0 EXIT ;  /* 0x000000000000894d */ /* 0x000fea0003800000 */
[----:B------:R-:W-:Y:S05]  /*a830*/  BRA `(.L_x_154) ;  /* 0x0000000000087947 */ /* 0x000fea0003800000 */
.L_x_153:
[----:B------:R-:W-:-:S13]  /*a840*/  FSETP.NEU.AND P0, PT, R41, RZ, PT ;  /* 0x000000ff2900720b */ /* 0x000fda0003f0d000 */
[----:B------:R-:W-:Y:S05]  /*a850*/  @!P0 EXIT ;  /* 0x000000000000894d */ /* 0x000fea0003800000 */
.L_x_154:
[----:B------:R-:W-:Y:S05]  /*a860*/  BSYNC.RECONVERGENT B0 ;  /* 0x0000000000007941 */ /* 0x000fea0003800200 */
.L_x_151:
[----:B------:R-:W3:Y:S01]  /*a870*/  S2UR UR5, SR_CgaCtaId ;  /* 0x00000000000579c3 */ /* 0x000ee20000008800 */
[----:B------:R-:W-:Y:S01]  /*a880*/  ULEA UR4, UR51, UR50, 0x3 ;  /* 0x0000003233047291 */ /* 0x000fe2000f8e18ff */
[----:B------:R-:W-:-:S04]  /*a890*/  DEPBAR.LE SB0, 0x0 ;  /* 0x000080000000791a */ /* 0x000fc80000000000 */
[----:B------:R-:W-:-:S04]  /*a8a0*/  UIADD3 UR4, UPT, UPT, UR4, 0x120, URZ ;  /* 0x0000012004047890 */ /* 0x000fc8000fffe0ff */
[----:B---3--:R-:W-:-:S09]  /*a8b0*/  UPRMT UR4, UR5, 0x654, UR4 ;  /* 0x0000065405047896 */ /* 0x008fd20008000004 */
[----:B------:R-:W-:Y:S01]  /*a8c0*/  SYNCS.ARRIVE.TRANS64.RED.A1T0 RZ, [UR4], RZ ;  /* 0x000000ffffff79a7 */ /* 0x000fe20008100404 */
[----:B------:R-:W-:Y:S05]  /*a8d0*/  EXIT ;  /* 0x000000000000794d */ /* 0x000fea0003800000 */
.L_x_25:
[----:B------:R-:W-:Y:S07]  /*a8e0*/  MOV R0, UR9 ;  /* 0x0000000900007c02 */ /* 0x000fee0008000f00 */
.L_x_155:
[----:B--2---:R2:W3:Y:S02]  /*a8f0*/  SYNCS.PHASECHK.TRANS64.TRYWAIT P0, [R0+URZ+0x80], R4 ;  /* 0x00008004000075a7 */ /* 0x0044e400080011ff */
[----:B---3--:R-:W-:Y:S05]  /*a900*/  @!P0 NANOSLEEP.SYNCS 0x989680 ;  /* 0x009896800000895d */ /* 0x008fea0003900000 */
[----:B------:R-:W3:Y:S02]  /*a910*/  @!P0 SYNCS.PHASECHK.TRANS64 P0, [R0+URZ+0x80], R4 ;  /* 0x00008004000085a7 */ /* 0x000ee400080010ff */
[----:B---3--:R-:W-:Y:S05]  /*a920*/  @!P0 BRA `(.L_x_155) ;  /* 0xfffffffc00f08947 */ /* 0x008fea000383ffff */
[----:B------:R-:W-:Y:S05]  /*a930*/  BRA `(.L_x_24) ;  /* 0xffffff7400187947 */ /* 0x000fea000383ffff */
.L_x_32:
[----:B------:R-:W-:Y:S07]  /*a940*/  MOV R0, UR9 ;  /* 0x0000000900007c02 */ /* 0x000fee0008000f00 */
.L_x_156:
[----:B-1----:R1:W2:Y:S02]  /*a950*/  SYNCS.PHASECHK.TRANS64.TRYWAIT P0, [R0+URZ+0x80], R4 ;  /* 0x00008004000075a7 */ /* 0x0022a400080011ff */
[----:B--2---:R-:W-:Y:S05]  /*a960*/  @!P0 NANOSLEEP.SYNCS 0x989680 ;  /* 0x009896800000895d */ /* 0x004fea0003900000 */
[----:B------:R-:W2:Y:S02]  /*a970*/  @!P0 SYNCS.PHASECHK.TRANS64 P0, [R0+URZ+0x80], R4 ;  /* 0x00008004000085a7 */ /* 0x000ea400080010ff */
[----:B--2---:R-:W-:Y:S05]  /*a980*/  @!P0 BRA `(.L_x_156) ;  /* 0xfffffffc00f08947 */ /* 0x004fea000383ffff */
[----:B------:R-:W-:Y:S05]  /*a990*/  BRA `(.L_x_31) ;  /* 0xffffff7800bc7947 */ /* 0x000fea000383ffff */
.L_x_37:
[----:B-1----:R-:W-:-:S07]  /*a9a0*/  MOV R0, UR30 ;  /* 0x0000001e00007c02 */ /* 0x002fce0008000f00 */
.L_x_157:
[----:B-1----:R1:W2:Y:S02]  /*a9b0*/  SYNCS.PHASECHK.TRANS64.TRYWAIT P0, [R0+URZ+0x150], R3 ;  /* 0x00015003000075a7 */ /* 0x0022a400080011ff */
[----:B--2---:R-:W-:Y:S05]  /*a9c0*/  @!P0 NANOSLEEP.SYNCS 0x989680 ;  /* 0x009896800000895d */ /* 0x004fea0003900000 */
[----:B------:R-:W2:Y:S02]  /*a9d0*/  @!P0 SYNCS.PHASECHK.TRANS64 P0, [R0+URZ+0x150], R3 ;  /* 0x00015003000085a7 */ /* 0x000ea400080010ff */
[----:B--2---:R-:W-:Y:S05]  /*a9e0*/  @!P0 BRA `(.L_x_157) ;  /* 0xfffffffc00f08947 */ /* 0x004fea000383ffff */
[----:B------:R-:W-:Y:S05]  /*a9f0*/  BRA `(.L_x_158) ;  /* 0xffffff7c00a07947 */ /* 0x000fea000383ffff */
.L_x_41:
[----:B------:R-:W-:-:S07]  /*aa00*/  MOV R0, UR4 ;  /* 0x0000000400007c02 */ /* 0x000fce0008000f00 */
.L_x_159:
[----:B-1----:R1:W2:Y:S02]  /*aa10*/  SYNCS.PHASECHK.TRANS64.TRYWAIT P0, [R0+URZ], R2 ;  /* 0x00000002000075a7 */ /* 0x0022a400080011ff */
[----:B--2---:R-:W-:Y:S05]  /*aa20*/  @!P0 NANOSLEEP.SYNCS 0x989680 ;  /* 0x009896800000895d */ /* 0x004fea0003900000 */
[----:B------:R-:W2:Y:S02]  /*aa30*/  @!P0 SYNCS.PHASECHK.TRANS64 P0, [R0+URZ], R2 ;  /* 0x00000002000085a7 */ /* 0x000ea400080010ff */
[----:B--2---:R-:W-:Y:S05]  /*aa40*/  @!P0 BRA `(.L_x_159) ;  /* 0xfffffffc00f08947 */ /* 0x004fea000383ffff */
[----:B------:R-:W-:Y:S05]  /*aa50*/  BRA `(.L_x_160) ;  /* 0xffffff8400387947 */ /* 0x000fea000383ffff */
.L_x_42:
[----:B------:R-:W-:-:S07]  /*aa60*/  MOV R0, UR5 ;  /* 0x0000000500007c02 */ /* 0x000fce0008000f00 */
.L_x_161:
[----:B-1----:R1:W2:Y:S02]  /*aa70*/  SYNCS.PHASECHK.TRANS64.TRYWAIT P0, [R0+URZ], R2 ;  /* 0x00000002000075a7 */ /* 0x0022a400080011ff */
[----:B--2---:R-:W-:Y:S05]  /*aa80*/  @!P0 NANOSLEEP.SYNCS 0x989680 ;  /* 0x009896800000895d */ /* 0x004fea0003900000 */
[----:B------:R-:W2:Y:S02]  /*aa90*/  @!P0 SYNCS.PHASECHK.TRANS64 P0, [R0+URZ], R2 ;  /* 0x00000002000085a7 */ /* 0x000ea400080010ff */
[----:B--2---:R-:W-:Y:S05]  /*aaa0*/  @!P0 BRA `(.L_x_161) ;  /* 0xfffffffc00f08947 */ /* 0x004fea000383ffff */
[----:B------:R-:W-:Y:S05]  /*aab0*/  BRA `(.L_x_162) ;  /* 0xffffff8400487947 */ /* 0x000fea000383ffff */
.L_x_43:
[----:B------:R-:W-:-:S07]  /*aac0*/  MOV R0, UR5 ;  /* 0x0000000500007c02 */ /* 0x000fce0008000f00 */
.L_x_163:
[----:B-1----:R1:W2:Y:S02]  /*aad0*/  SYNCS.PHASECHK.TRANS64.TRYWAIT P0, [R0+URZ], R2 ;  /* 0x00000002000075a7 */ /* 0x0022a400080011ff */
[----:B--2---:R-:W-:Y:S05]  /*aae0*/  @!P0 NANOSLEEP.SYNCS 0x989680 ;  /* 0x009896800000895d */ /* 0x004fea0003900000 */
[----:B------:R-:W2:Y:S02]  /*aaf0*/  @!P0 SYNCS.PHASECHK.TRANS64 P0, [R0+URZ], R2 ;  /* 0x00000002000085a7 */ /* 0x000ea400080010ff */
[----:B--2---:R-:W-:Y:S05]  /*ab00*/  @!P0 BRA `(.L_x_163) ;  /* 0xfffffffc00f08947 */ /* 0x004fea000383ffff */
[----:B------:R-:W-:Y:S05]  /*ab10*/  BRA `(.L_x_164) ;  /* 0xffffff8400587947 */ /* 0x000fea000383ffff */
.L_x_44:
[----:B------:R-:W-:-:S07]  /*ab20*/  MOV R0, UR5 ;  /* 0x0000000500007c02 */ /* 0x000fce0008000f00 */
.L_x_165:
[----:B-1----:R1:W2:Y:S02]  /*ab30*/  SYNCS.PHASECHK.TRANS64.TRYWAIT P0, [R0+URZ], R2 ;  /* 0x00000002000075a7 */ /* 0x0022a400080011ff */
[----:B--2---:R-:W-:Y:S05]  /*ab40*/  @!P0 NANOSLEEP.SYNCS 0x989680 ;  /* 0x009896800000895d */ /* 0x004fea0003900000 */
[----:B------:R-:W2:Y:S02]  /*ab50*/  @!P0 SYNCS.PHASECHK.TRANS64 P0, [R0+URZ], R2 ;  /* 0x00000002000085a7 */ /* 0x000ea400080010ff */
[----:B--2---:R-:W-:Y:S05]  /*ab60*/  @!P0 BRA `(.L_x_165) ;  /* 0xfffffffc00f08947 */ /* 0x004fea000383ffff */
[----:B------:R-:W-:Y:S05]  /*ab70*/  BRA `(.L_x_166) ;  /* 0xffffff8400687947 */ /* 0x000fea000383ffff */
.L_x_45:
[----:B------:R-:W-:-:S07]  /*ab80*/  MOV R0, UR5 ;  /* 0x0000000500007c02 */ /* 0x000fce0008000f00 */
.L_x_167:
[----:B-1----:R1:W2:Y:S02]  /*ab90*/  SYNCS.PHASECHK.TRANS64.TRYWAIT P0, [R0+URZ], R2 ;  /* 0x00000002000075a7 */ /* 0x0022a400080011ff */
[----:B--2---:R-:W-:Y:S05]  /*aba0*/  @!P0 NANOSLEEP.SYNCS 0x989680 ;  /* 0x009896800000895d */ /* 0x004fea0003900000 */
[----:B------:R-:W2:Y:S02]  /*abb0*/  @!P0 SYNCS.PHASECHK.TRANS64 P0, [R0+URZ], R2 ;  /* 0x00000002000085a7 */ /* 0x000ea400080010ff */
[----:B--2---:R-:W-:Y:S05]  /*abc0*/  @!P0 BRA `(.L_x_167) ;  /* 0xfffffffc00f08947 */ /* 0x004fea000383ffff */
[----:B------:R-:W-:Y:S05]  /*abd0*/  BRA `(.L_x_168) ;  /* 0xffffff8400787947 */ /* 0x000fea000383ffff */
.L_x_46:
[----:B------:R-:W-:-:S07]  /*abe0*/  MOV R0, UR5 ;  /* 0x0000000500007c02 */ /* 0x000fce0008000f00 */
.L_x_169:
[----:B-1----:R1:W2:Y:S02]  /*abf0*/  SYNCS.PHASECHK.TRANS64.TRYWAIT P0, [R0+URZ], R2 ;  /* 0x00000002000075a7 */ /* 0x0022a400080011ff */
[----:B--2---:R-:W-:Y:S05]  /*ac00*/  @!P0 NANOSLEEP.SYNCS 0x989680 ;  /* 0x009896800000895d */ /* 0x004fea0003900000 */
[----:B------:R-:W2:Y:S02]  /*ac10*/  @!P0 SYNCS.PHASECHK.TRANS64 P0, [R0+URZ], R2 ;  /* 0x00000002000085a7 */ /* 0x000ea400080010ff */
[----:B--2---:R-:W-:Y:S05]  /*ac20*/  @!P0 BRA `(.L_x_169) ;  /* 0xfffffffc00f08947 */ /* 0x004fea000383ffff */
[----:B------:R-:W-:Y:S05]  /*ac30*/  BRA `(.L_x_170) ;  /* 0xffffff8400887947 */ /* 0x000fea000383ffff */
.L_x_47:
[----:B------:R-:W-:-:S07]  /*ac40*/  MOV R0, UR5 ;  /* 0x0000000500007c02 */ /* 0x000fce0008000f00 */
.L_x_171:
[----:B-1----:R1:W2:Y:S02]  /*ac50*/  SYNCS.PHASECHK.TRANS64.TRYWAIT P0, [R0+URZ], R2 ;  /* 0x00000002000075a7 */ /* 0x0022a400080011ff */
[----:B--2---:R-:W-:Y:S05]  /*ac60*/  @!P0 NANOSLEEP.SYNCS 0x989680 ;  /* 0x009896800000895d */ /* 0x004fea0003900000 */
[----:B------:R-:W2:Y:S02]  /*ac70*/  @!P0 SYNCS.PHASECHK.TRANS64 P0, [R0+URZ], R2 ;  /* 0x00000002000085a7 */ /* 0x000ea400080010ff */
[----:B--2---:R-:W-:Y:S05]  /*ac80*/  @!P0 BRA `(.L_x_171) ;  /* 0xfffffffc00f08947 */ /* 0x004fea000383ffff */
[----:B------:R-:W-:Y:S05]  /*ac90*/  BRA `(.L_x_172) ;  /* 0xffffff8400987947 */ /* 0x000fea000383ffff */
.L_x_48:
[----:B------:R-:W-:-:S07]  /*aca0*/  MOV R0, UR5 ;  /* 0x0000000500007c02 */ /* 0x000fce0008000f00 */
.L_x_173:
[----:B-1----:R1:W2:Y:S02]  /*acb0*/  SYNCS.PHASECHK.TRANS64.TRYWAIT P0, [R0+URZ], R2 ;  /* 0x00000002000075a7 */ /* 0x0022a400080011ff */
[----:B--2---:R-:W-:Y:S05]  /*acc0*/  @!P0 NANOSLEEP.SYNCS 0x989680 ;  /* 0x009896800000895d */ /* 0x004fea0003900000 */
[----:B------:R-:W2:Y:S02]  /*acd0*/  @!P0 SYNCS.PHASECHK.TRANS64 P0, [R0+URZ], R2 ;  /* 0x00000002000085a7 */ /* 0x000ea400080010ff */
[----:B--2---:R-:W-:Y:S05]  /*ace0*/  @!P0 BRA `(.L_x_173) ;  /* 0xfffffffc00f08947 */ /* 0x004fea000383ffff */
[----:B------:R-:W-:Y:S05]  /*acf0*/  BRA `(.L_x_174) ;  /* 0xffffff8400a87947 */ /* 0x000fea000383ffff */
.L_x_49:
[----:B------:R-:W-:-:S07]  /*ad00*/  MOV R0, UR5 ;  /* 0x0000000500007c02 */ /* 0x000fce0008000f00 */
.L_x_175:
[----:B-1----:R1:W2:Y:S02]  /*ad10*/  SYNCS.PHASECHK.TRANS64.TRYWAIT P0, [R0+URZ], R2 ;  /* 0x00000002000075a7 */ /* 0x0022a400080011ff */
[----:B--2---:R-:W-:Y:S05]  /*ad20*/  @!P0 NANOSLEEP.SYNCS 0x989680 ;  /* 0x009896800000895d */ /* 0x004fea0003900000 */
[----:B------:R-:W2:Y:S02]  /*ad30*/  @!P0 SYNCS.PHASECHK.TRANS64 P0, [R0+URZ], R2 ;  /* 0x00000002000085a7 */ /* 0x000ea400080010ff */
[----:B--2---:R-:W-:Y:S05]  /*ad40*/  @!P0 BRA `(.L_x_175) ;  /* 0xfffffffc00f08947 */ /* 0x004fea000383ffff */
[----:B------:R-:W-:Y:S05]  /*ad50*/  BRA `(.L_x_176) ;  /* 0xffffff8400b87947 */ /* 0x000fea000383ffff */
.L_x_50:
[----:B------:R-:W-:-:S07]  /*ad60*/  MOV R0, UR5 ;  /* 0x0000000500007c02 */ /* 0x000fce0008000f00 */
.L_x_177:
[----:B-1----:R1:W2:Y:S02]  /*ad70*/  SYNCS.PHASECHK.TRANS64.TRYWAIT P0, [R0+URZ], R2 ;  /* 0x00000002000075a7 */ /* 0x0022a400080011ff */
[----:B--2---:R-:W-:Y:S05]  /*ad80*/  @!P0 NANOSLEEP.SYNCS 0x989680 ;  /* 0x009896800000895d */ /* 0x004fea0003900000 */
[----:B------:R-:W2:Y:S02]  /*ad90*/  @!P0 SYNCS.PHASECHK.TRANS64 P0, [R0+URZ], R2 ;  /* 0x00000002000085a7 */ /* 0x000ea400080010ff */
[----:B--2---:R-:W-:Y:S05]  /*ada0*/  @!P0 BRA `(.L_x_177) ;  /* 0xfffffffc00f08947 */ /* 0x004fea000383ffff */
[----:B------:R-:W-:Y:S05]  /*adb0*/  BRA `(.L_x_178) ;  /* 0xffffff8400c87947 */ /* 0x000fea000383ffff */
.L_x_51:
[----:B------:R-:W-:-:S07]  /*adc0*/  MOV R0, UR5 ;  /* 0x0000000500007c02 */ /* 0x000fce0008000f00 */
.L_x_179:
[----:B-1----:R1:W2:Y:S02]  /*add0*/  SYNCS.PHASECHK.TRANS64.TRYWAIT P0, [R0+URZ], R2 ;  /* 0x00000002000075a7 */ /* 0x0022a400080011ff */
[----:B--2---:R-:W-:Y:S05]  /*ade0*/  @!P0 NANOSLEEP.SYNCS 0x989680 ;  /* 0x009896800000895d */ /* 0x004fea0003900000 */
[----:B------:R-:W2:Y:S02]  /*adf0*/  @!P0 SYNCS.PHASECHK.TRANS64 P0, [R0+URZ], R2 ;  /* 0x00000002000085a7 */ /* 0x000ea400080010ff */
[----:B--2---:R-:W-:Y:S05]  /*ae00*/  @!P0 BRA `(.L_x_179) ;  /* 0xfffffffc00f08947 */ /* 0x004fea000383ffff */
[----:B------:R-:W-:Y:S05]  /*ae10*/  BRA `(.L_x_180) ;  /* 0xffffff8400d87947 */ /* 0x000fea000383ffff */
.L_x_52:
[----:B------:R-:W-:-:S07]  /*ae20*/  MOV R0, UR5 ;  /* 0x0000000500007c02 */ /* 0x000fce0008000f00 */
.L_x_181:
[----:B-1----:R1:W2:Y:S02]  /*ae30*/  SYNCS.PHASECHK.TRANS64.TRYWAIT P0, [R0+URZ], R2 ;  /* 0x00000002000075a7 */ /* 0x0022a400080011ff */
[----:B--2---:R-:W-:Y:S05]  /*ae40*/  @!P0 NANOSLEEP.SYNCS 0x989680 ;  /* 0x009896800000895d */ /* 0x004fea0003900000 */
[----:B------:R-:W2:Y:S02]  /*ae50*/  @!P0 SYNCS.PHASECHK.TRANS64 P0, [R0+URZ], R2 ;  /* 0x00000002000085a7 */ /* 0x000ea400080010ff */
[----:B--2---:R-:W-:Y:S05]  /*ae60*/  @!P0 BRA `(.L_x_181) ;  /* 0xfffffffc00f08947 */ /* 0x004fea000383ffff */
[----:B------:R-:W-:Y:S05]  /*ae70*/  BRA `(.L_x_182) ;  /* 0xffffff8400e87947 */ /* 0x000fea000383ffff */
.L_x_53:
[----:B------:R-:W-:-:S07]  /*ae80*/  MOV R0, UR5 ;  /* 0x0000000500007c02 */ /* 0x000fce0008000f00 */
.L_x_183:
[----:B-1----:R1:W2:Y:S02]  /*ae90*/  SYNCS.PHASECHK.TRANS64.TRYWAIT P0, [R0+URZ], R2 ;  /* 0x00000002000075a7 */ /* 0x0022a400080011ff */
[----:B--2---:R-:W-:Y:S05]  /*aea0*/  @!P0 NANOSLEEP.SYNCS 0x989680 ;  /* 0x009896800000895d */ /* 0x004fea0003900000 */
[----:B------:R-:W2:Y:S02]  /*aeb0*/  @!P0 SYNCS.PHASECHK.TRANS64 P0, [R0+URZ], R2 ;  /* 0x00000002000085a7 */ /* 0x000ea400080010ff */
[----:B--2---:R-:W-:Y:S05]  /*aec0*/  @!P0 BRA `(.L_x_183) ;  /* 0xfffffffc00f08947 */ /* 0x004fea000383ffff */
[----:B------:R-:W-:Y:S05]  /*aed0*/  BRA `(.L_x_184) ;  /* 0xffffff8400f87947 */ /* 0x000fea000383ffff */
.L_x_54:
[----:B------:R-:W-:-:S07]  /*aee0*/  MOV R0, UR5 ;  /* 0x0000000500007c02 */ /* 0x000fce0008000f00 */
.L_x_185:
[----:B-1----:R1:W2:Y:S02]  /*aef0*/  SYNCS.PHASECHK.TRANS64.TRYWAIT P0, [R0+URZ], R2 ;  /* 0x00000002000075a7 */ /* 0x0022a400080011ff */
[----:B--2---:R-:W-:Y:S05]  /*af00*/  @!P0 NANOSLEEP.SYNCS 0x989680 ;  /* 0x009896800000895d */ /* 0x004fea0003900000 */
[----:B------:R-:W2:Y:S02]  /*af10*/  @!P0 SYNCS.PHASECHK.TRANS64 P0, [R0+URZ], R2 ;  /* 0x00000002000085a7 */ /* 0x000ea400080010ff */
[----:B--2---:R-:W-:Y:S05]  /*af20*/  @!P0 BRA `(.L_x_185) ;  /* 0xfffffffc00f08947 */ /* 0x004fea000383ffff */
[----:B------:R-:W-:Y:S05]  /*af30*/  BRA `(.L_x_186) ;  /* 0xffffff8800087947 */ /* 0x000fea000383ffff */
.L_x_55:
[----:B------:R-:W-:-:S07]  /*af40*/  MOV R0, UR5 ;  /* 0x0000000500007c02 */ /* 0x000fce0008000f00 */
.L_x_187:
[----:B-1----:R1:W2:Y:S02]  /*af50*/  SYNCS.PHASECHK.TRANS64.TRYWAIT P0, [R0+URZ], R2 ;  /* 0x00000002000075a7 */ /* 0x0022a400080011ff */
[----:B--2---:R-:W-:Y:S05]  /*af60*/  @!P0 NANOSLEEP.SYNCS 0x989680 ;  /* 0x009896800000895d */ /* 0x004fea0003900000 */
[----:B------:R-:W2:Y:S02]  /*af70*/  @!P0 SYNCS.PHASECHK.TRANS64 P0, [R0+URZ], R2 ;  /* 0x00000002000085a7 */ /* 0x000ea400080010ff */
[----:B--2---:R-:W-:Y:S05]  /*af80*/  @!P0 BRA `(.L_x_187) ;  /* 0xfffffffc00f08947 */ /* 0x004fea000383ffff */
[----:B------:R-:W-:Y:S05]  /*af90*/  BRA `(.L_x_188) ;  /* 0xffffff8800187947 */ /* 0x000fea000383ffff */
.L_x_58:
[----:B------:R-:W-:-:S07]  /*afa0*/  MOV R4, UR4 ;  /* 0x0000000400047c02 */ /* 0x000fce0008000f00 */
.L_x_189:
[----:B--2---:R2:W3:Y:S02]  /*afb0*/  SYNCS.PHASECHK.TRANS64.TRYWAIT P1, [R4+URZ+0x158], R6 ;  /* 0x00015806040075a7 */ /* 0x0044e400080211ff */
[----:B---3--:R-:W-:Y:S05]  /*afc0*/  @!P1 NANOSLEEP.SYNCS 0x989680 ;  /* 0x009896800000995d */ /* 0x008fea0003900000 */
[----:B------:R-:W3:Y:S02]  /*afd0*/  @!P1 SYNCS.PHASECHK.TRANS64 P1, [R4+URZ+0x158], R6 ;  /* 0x00015806040095a7 */ /* 0x000ee400080210ff */
[----:B---3--:R-:W-:Y:S05]  /*afe0*/  @!P1 BRA `(.L_x_189) ;  /* 0xfffffffc00f09947 */ /* 0x008fea000383ffff */
[----:B------:R-:W-:Y:S05]  /*aff0*/  BRA `(.L_x_190) ;  /* 0xffffff8800887947 */ /* 0x000fea000383ffff */
.L_x_59:
[----:B--2---:R-:W-:-:S07]  /*b000*/  MOV R4, UR4 ;  /* 0x0000000400047c02 */ /* 0x004fce0008000f00 */
.L_x_191:
[----:B--2---:R2:W3:Y:S02]  /*b010*/  SYNCS.PHASECHK.TRANS64.TRYWAIT P1, [R4+URZ+0x150], R5 ;  /* 0x00015005040075a7 */ /* 0x0044e400080211ff */
[----:B---3--:R-:W-:Y:S05]  /*b020*/  @!P1 NANOSLEEP.SYNCS 0x989680 ;  /* 0x009896800000995d */ /* 0x008fea0003900000 */
[----:B------:R-:W3:Y:S02]  /*b030*/  @!P1 SYNCS.PHASECHK.TRANS64 P1, [R4+URZ+0x150], R5 ;  /* 0x00015005040095a7 */ /* 0x000ee400080210ff */
[----:B---3--:R-:W-:Y:S05]  /*b040*/  @!P1 BRA `(.L_x_191) ;  /* 0xfffffffc00f09947 */ /* 0x008fea000383ffff */
[----:B------:R-:W-:Y:S05]  /*b050*/  BRA `(.L_x_192) ;  /* 0xffffff8800907947 */ /* 0x000fea000383ffff */
.L_x_69:
[----:B--2---:R-:W-:-:S04]  /*b060*/  MOV R5, UR5 ;  /* 0x0000000500057c02 */ /* 0x004fc80008000f00 */
[----:B------:R2:W3:Y:S03]  /*b070*/  SYNCS.PHASECHK.TRANS64.TRYWAIT P0, [R5+URZ+0x8], R6 ;  /* 0x00000806050075a7 */ /* 0x0004e600080011ff */
[----:B---3--:R-:W-:Y:S05]  /*b080*/  @!P0 NANOSLEEP.SYNCS 0x989680 ;  /* 0x009896800000895d */ /* 0x008fea0003900000 */
[----:B------:R-:W3:Y:S02]  /*b090*/  @!P0 SYNCS.PHASECHK.TRANS64 P0, [R5+URZ+0x8], R6 ;  /* 0x00000806050085a7 */ /* 0x000ee400080010ff */
[----:B---3--:R-:W-:Y:S05]  /*b0a0*/  @!P0 BRA `(.L_x_69) ;  /* 0xfffffffc00ec8947 */ /* 0x008fea000383ffff */
[----:B------:R-:W-:Y:S05]  /*b0b0*/  BRA `(.L_x_68) ;  /* 0xffffff8c005c7947 */ /* 0x000fea000383ffff */
.L_x_71:
[----:B------:R-:W-:Y:S01]  /*b0c0*/  BSSY B0, `(.L_x_193) ;  /* 0x0000006000007945 */ /* 0x000fe20003800000 */
[----:B------:R-:W-:-:S07]  /*b0d0*/  MOV R15, 0xffffffff ;  /* 0xffffffff000f7802 */ /* 0x000fce0000000f00 */
[----:B-12--5:R-:W-:Y:S05]  /*b0e0*/  WARPSYNC.COLLECTIVE R15, `(.L_x_194) ;  /* 0x000000000f0c7348 */ /* 0x026fea0003c00000 */
[----:B------:R-:W-:Y:S02]  /*b0f0*/  ELECT P6, UR79, PT ;  /* 0x00000000004f782f */ /* 0x000fe400038c0000 */
[----:B------:R-:W-:Y:S01]  /*b100*/  MOV R14, UR79 ;  /* 0x0000004f000e7c02 */ /* 0x000fe20008000f00 */
[----:B-12--5:R-:W-:Y:S10]  /*b110*/  ENDCOLLECTIVE ;  /* 0x000000000000791b */ /* 0x026ff40003800000 */
.L_x_194:
[----:B------:R-:W-:Y:S05]  /*b120*/  BSYNC B0 ;  /* 0x0000000000007941 */ /* 0x000fea0003800000 */
.L_x_193:
[----:B------:R-:W-:Y:S01]  /*b130*/  PLOP3.LUT P0, PT, P6, PT, PT, 0x80, 0x8 ;  /* 0x000000000008781c */ /* 0x000fe2000370f070 */
[----:B------:R-:W-:-:S12]  /*b140*/  BRA `(.L_x_195) ;  /* 0xffffff8c00887947 */ /* 0x000fd8000383ffff */
.L_x_73:
[----:B--2---:R-:W-:-:S04]  /*b150*/  MOV R3, UR5 ;  /* 0x0000000500037c02 */ /* 0x004fc80008000f00 */
[----:B------:R2:W3:Y:S03]  /*b160*/  SYNCS.PHASECHK.TRANS64.TRYWAIT P0, [R3+URZ+0x8], R4 ;  /* 0x00000804030075a7 */ /* 0x0004e600080011ff */
[----:B---3--:R-:W-:Y:S05]  /*b170*/  @!P0 NANOSLEEP.SYNCS 0x989680 ;  /* 0x009896800000895d */ /* 0x008fea0003900000 */
[----:B------:R-:W3:Y:S02]  /*b180*/  @!P0 SYNCS.PHASECHK.TRANS64 P0, [R3+URZ+0x8], R4 ;  /* 0x00000804030085a7 */ /* 0x000ee400080010ff */
[----:B---3--:R-:W-:Y:S05]  /*b190*/  @!P0 BRA `(.L_x_73) ;  /* 0xfffffffc00ec8947 */ /* 0x008fea000383ffff */
[----:B------:R-:W-:Y:S05]  /*b1a0*/  BRA `(.L_x_72) ;  /* 0xffffff8c008c7947 */ /* 0x000fea000383ffff */
.L_x_74:
[----:B------:R-:W-:-:S07]  /*b1b0*/  MOV R4, UR17 ;  /* 0x0000001100047c02 */ /* 0x000fce0008000f00 */
.L_x_196:
[----:B-1----:R1:W2:Y:S02]  /*b1c0*/  SYNCS.PHASECHK.TRANS64.TRYWAIT P0, [R4+URZ+0x150], R5 ;  /* 0x00015005040075a7 */ /* 0x0022a400080011ff */
[----:B--2---:R-:W-:Y:S05]  /*b1d0*/  @!P0 NANOSLEEP.SYNCS 0x989680 ;  /* 0x009896800000895d */ /* 0x004fea0003900000 */
[----:B------:R-:W2:Y:S02]  /*b1e0*/  @!P0 SYNCS.PHASECHK.TRANS64 P0, [R4+URZ+0x150], R5 ;  /* 0x00015005040085a7 */ /* 0x000ea400080010ff */
[----:B--2---:R-:W-:Y:S05]  /*b1f0*/  @!P0 BRA `(.L_x_196) ;  /* 0xfffffffc00f08947 */ /* 0x004fea000383ffff */
[----:B------:R-:W-:Y:S05]  /*b200*/  BRA `(.L_x_197) ;  /* 0xffffff9000787947 */ /* 0x000fea000383ffff */
.L_x_76:
[----:B------:R-:W-:-:S07]  /*b210*/  MOV R4, UR22 ;  /* 0x0000001600047c02 */ /* 0x000fce0008000f00 */
.L_x_198:
[----:B-1----:R1:W2:Y:S02]  /*b220*/  SYNCS.PHASECHK.TRANS64.TRYWAIT P0, [R4+URZ+0x170], R5 ;  /* 0x00017005040075a7 */ /* 0x0022a400080011ff */
[----:B--2---:R-:W-:Y:S05]  /*b230*/  @!P0 NANOSLEEP.SYNCS 0x989680 ;  /* 0x009896800000895d */ /* 0x004fea0003900000 */
[----:B------:R-:W2:Y:S02]  /*b240*/  @!P0 SYNCS.PHASECHK.TRANS64 P0, [R4+URZ+0x170], R5 ;  /* 0x00017005040085a7 */ /* 0x000ea400080010ff */
[----:B--2---:R-:W-:Y:S05]  /*b250*/  @!P0 BRA `(.L_x_198) ;  /* 0xfffffffc00f08947 */ /* 0x004fea000383ffff */
[----:B------:R-:W-:Y:S05]  /*b260*/  BRA `(.L_x_75) ;  /* 0xffffff9000987947 */ /* 0x000fea000383ffff */
.L_x_80:
[----:B-1----:R-:W-:Y:S07]  /*b270*/  MOV R4, UR10 ;  /* 0x0000000a00047c02 */ /* 0x002fee0008000f00 */
.L_x_199:
[----:B-1----:R1:W2:Y:S02]  /*b280*/  SYNCS.PHASECHK.TRANS64.TRYWAIT P0, [R4+URZ], R6 ;  /* 0x00000006040075a7 */ /* 0x0022a400080011ff */
[----:B--2---:R-:W-:Y:S05]  /*b290*/  @!P0 NANOSLEEP.SYNCS 0x989680 ;  /* 0x009896800000895d */ /* 0x004fea0003900000 */
[----:B------:R-:W2:Y:S02]  /*b2a0*/  @!P0 SYNCS.PHASECHK.TRANS64 P0, [R4+URZ], R6 ;  /* 0x00000006040085a7 */ /* 0x000ea400080010ff */
[----:B--2---:R-:W-:Y:S05]  /*b2b0*/  @!P0 BRA `(.L_x_199) ;  /* 0xfffffffc00f08947 */ /* 0x004fea000383ffff */
[----:B------:R-:W-:Y:S05]  /*b2c0*/  BRA `(.L_x_79) ;  /* 0xffffff9000bc7947 */ /* 0x000fea000383ffff */
.L_x_84:
[----:B--2---:R-:W-:-:S07]  /*b2d0*/  MOV R0, UR4 ;  /* 0x0000000400007c02 */ /* 0x004fce0008000f00 */
.L_x_200:
[----:B-1----:R1:W2:Y:S02]  /*b2e0*/  SYNCS.PHASECHK.TRANS64.TRYWAIT P0, [R0+URZ], R2 ;  /* 0x00000002000075a7 */ /* 0x0022a400080011ff */
[----:B--2---:R-:W-:Y:S05]  /*b2f0*/  @!P0 NANOSLEEP.SYNCS 0x989680 ;  /* 0x009896800000895d */ /* 0x004fea0003900000 */
[----:B------:R-:W2:Y:S02]  /*b300*/  @!P0 SYNCS.PHASECHK.TRANS64 P0, [R0+URZ], R2 ;  /* 0x00000002000085a7 */ /* 0x000ea400080010ff */
[----:B--2---:R-:W-:Y:S05]  /*b310*/  @!P0 BRA `(.L_x_200) ;  /* 0xfffffffc00f08947 */ /* 0x004fea000383ffff */
[----:B------:R-:W-:Y:S05]  /*b320*/  BRA `(.L_x_201) ;  /* 0xffffff9400947947 */ /* 0x000fea000383ffff */
.L_x_87:
[----:B------:R-:W-:-:S07]  /*b330*/  MOV R0, UR17 ;  /* 0x0000001100007c02 */ /* 0x000fce0008000f00 */
.L_x_202:
[----:B-1----:R1:W2:Y:S02]  /*b340*/  SYNCS.PHASECHK.TRANS64.TRYWAIT P1, [R0+URZ+0x180], R2 ;  /* 0x00018002000075a7 */ /* 0x0022a400080211ff */
[----:B--2---:R-:W-:Y:S05]  /*b350*/  @!P1 NANOSLEEP.SYNCS 0x989680 ;  /* 0x009896800000995d */ /* 0x004fea0003900000 */
[----:B------:R-:W2:Y:S02]  /*b360*/  @!P1 SYNCS.PHASECHK.TRANS64 P1, [R0+URZ+0x180], R2 ;  /* 0x00018002000095a7 */ /* 0x000ea400080210ff */
[----:B--2---:R-:W-:Y:S05]  /*b370*/  @!P1 BRA `(.L_x_202) ;  /* 0xfffffffc00f09947 */ /* 0x004fea000383ffff */
[----:B------:R-:W-:Y:S05]  /*b380*/  BRA `(.L_x_203) ;  /* 0xffffff9400e07947 */ /* 0x000fea000383ffff */
.L_x_92:
[----:B------:R-:W-:Y:S07]  /*b390*/  MOV R0, UR20 ;  /* 0x0000001400007c02 */ /* 0x000fee0008000f00 */
.L_x_204:
[----:B-1----:R1:W2:Y:S02]  /*b3a0*/  SYNCS.PHASECHK.TRANS64.TRYWAIT P0, [R0+URZ+0x150], R2 ;  /* 0x00015002000075a7 */ /* 0x0022a400080011ff */
[----:B--2---:R-:W-:Y:S05]  /*b3b0*/  @!P0 NANOSLEEP.SYNCS 0x989680 ;  /* 0x009896800000895d */ /* 0x004fea0003900000 */
[----:B------:R-:W2:Y:S02]  /*b3c0*/  @!P0 SYNCS.PHASECHK.TRANS64 P0, [R0+URZ+0x150], R2 ;  /* 0x00015002000085a7 */ /* 0x000ea400080010ff */
[----:B--2---:R-:W-:Y:S05]  /*b3d0*/  @!P0 BRA `(.L_x_204) ;  /* 0xfffffffc00f08947 */ /* 0x004fea000383ffff */
[----:B------:R-:W-:Y:S05]  /*b3e0*/  BRA `(.L_x_205) ;  /* 0xffffff9c003c7947 */ /* 0x000fea000383ffff */
.L_x_95:
[----:B------:R-:W-:Y:S07]  /*b3f0*/  MOV R0, UR20 ;  /* 0x0000001400007c02 */ /* 0x000fee0008000f00 */
.L_x_206:
[----:B-1----:R1:W2:Y:S02]  /*b400*/  SYNCS.PHASECHK.TRANS64.TRYWAIT P2, [R0+URZ+0x148], R2 ;  /* 0x00014802000075a7 */ /* 0x0022a400080411ff */
[----:B--2---:R-:W-:Y:S05]  /*b410*/  @!P2 NANOSLEEP.SYNCS 0x989680 ;  /* 0x009896800000a95d */ /* 0x004fea0003900000 */
[----:B------:R-:W2:Y:S02]  /*b420*/  @!P2 SYNCS.PHASECHK.TRANS64 P2, [R0+URZ+0x148], R2 ;  /* 0x000148020000a5a7 */ /* 0x000ea400080410ff */
[----:B--2---:R-:W-:Y:S05]  /*b430*/  @!P2 BRA `(.L_x_206) ;  /* 0xfffffffc00f0a947 */ /* 0x004fea000383ffff */
[----:B------:R-:W-:Y:S05]  /*b440*/  BRA `(.L_x_94) ;  /* 0xffffffa000a07947 */ /* 0x000fea000383ffff */
.L_x_98:
[----:B------:R-:W-:Y:S07]  /*b450*/  MOV R2, UR20 ;  /* 0x0000001400027c02 */ /* 0x000fee0008000f00 */
.L_x_207:
[----:B-1----:R1:W2:Y:S02]  /*b460*/  SYNCS.PHASECHK.TRANS64.TRYWAIT P1, [R2+URZ+0x120], R8 ;  /* 0x00012008020075a7 */ /* 0x0022a400080211ff */
[----:B--2---:R-:W-:Y:S05]  /*b470*/  @!P1 NANOSLEEP.SYNCS 0x989680 ;  /* 0x009896800000995d */ /* 0x004fea0003900000 */
[----:B------:R-:W2:Y:S02]  /*b480*/  @!P1 SYNCS.PHASECHK.TRANS64 P1, [R2+URZ+0x120], R8 ;  /* 0x00012008020095a7 */ /* 0x000ea400080210ff */
[----:B--2---:R-:W-:Y:S05]  /*b490*/  @!P1 BRA `(.L_x_207) ;  /* 0xfffffffc00f09947 */ /* 0x004fea000383ffff */
[----:B------:R-:W-:Y:S05]  /*b4a0*/  BRA `(.L_x_208) ;  /* 0xffffffa400547947 */ /* 0x000fea000383ffff */
.L_x_99:
[----:B------:R-:W-:Y:S07]  /*b4b0*/  MOV R2, UR20 ;  /* 0x0000001400027c02 */ /* 0x000fee0008000f00 */
.L_x_209:
[----:B-1----:R1:W2:Y:S02]  /*b4c0*/  SYNCS.PHASECHK.TRANS64.TRYWAIT P1, [R2+URZ+0x128], R8 ;  /* 0x00012808020075a7 */ /* 0x0022a400080211ff */
[----:B--2---:R-:W-:Y:S05]  /*b4d0*/  @!P1 NANOSLEEP.SYNCS 0x989680 ;  /* 0x009896800000995d */ /* 0x004fea0003900000 */
[----:B------:R-:W2:Y:S02]  /*b4e0*/  @!P1 SYNCS.PHASECHK.TRANS64 P1, [R2+URZ+0x128], R8 ;  /* 0x00012808020095a7 */ /* 0x000ea400080210ff */
[----:B--2---:R-:W-:Y:S05]  /*b4f0*/  @!P1 BRA `(.L_x_209) ;  /* 0xfffffffc00f09947 */ /* 0x004fea000383ffff */
[----:B------:R-:W-:Y:S05]  /*b500*/  BRA `(.L_x_210) ;  /* 0xffffffa4009c7947 */ /* 0x000fea000383ffff */
.L_x_100:
[----:B------:R-:W-:Y:S07]  /*b510*/  MOV R2, UR20 ;  /* 0x0000001400027c02 */ /* 0x000fee0008000f00 */
.L_x_211:
[----:B-1----:R1:W2:Y:S02]  /*b520*/  SYNCS.PHASECHK.TRANS64.TRYWAIT P1, [R2+URZ+0x130], R8 ;  /* 0x00013008020075a7 */ /* 0x0022a400080211ff */
[----:B--2---:R-:W-:Y:S05]  /*b530*/  @!P1 NANOSLEEP.SYNCS 0x989680 ;  /* 0x009896800000995d */ /* 0x004fea0003900000 */
[----:B------:R-:W2:Y:S02]  /*b540*/  @!P1 SYNCS.PHASECHK.TRANS64 P1, [R2+URZ+0x130], R8 ;  /* 0x00013008020095a7 */ /* 0x000ea400080210ff */
[----:B--2---:R-:W-:Y:S05]  /*b550*/  @!P1 BRA `(.L_x_211) ;  /* 0xfffffffc00f09947 */ /* 0x004fea000383ffff */
[----:B------:R-:W-:Y:S05]  /*b560*/  BRA `(.L_x_212) ;  /* 0xffffffa400e47947 */ /* 0x000fea000383ffff */
.L_x_101:
[----:B------:R-:W-:Y:S07]  /*b570*/  MOV R0, UR20 ;  /* 0x0000001400007c02 */ /* 0x000fee0008000f00 */
.L_x_213:
[----:B-1----:R1:W2:Y:S02]  /*b580*/  SYNCS.PHASECHK.TRANS64.TRYWAIT P0, [R0+URZ+0x138], R8 ;  /* 0x00013808000075a7 */ /* 0x0022a400080011ff */
[----:B--2---:R-:W-:Y:S05]  /*b590*/  @!P0 NANOSLEEP.SYNCS 0x989680 ;  /* 0x009896800000895d */ /* 0x004fea0003900000 */
[----:B------:R-:W2:Y:S02]  /*b5a0*/  @!P0 SYNCS.PHASECHK.TRANS64 P0, [R0+URZ+0x138], R8 ;  /* 0x00013808000085a7 */ /* 0x000ea400080010ff */
[----:B--2---:R-:W-:Y:S05]  /*b5b0*/  @!P0 BRA `(.L_x_213) ;  /* 0xfffffffc00f08947 */ /* 0x004fea000383ffff */
[----:B------:R-:W-:Y:S05]  /*b5c0*/  BRA `(.L_x_214) ;  /* 0xffffffa8002c7947 */ /* 0x000fea000383ffff */
.L_x_103:
[----:B------:R-:W-:-:S07]  /*b5d0*/  MOV R0, UR20 ;  /* 0x0000001400007c02 */ /* 0x000fce0008000f00 */
.L_x_215:
[----:B--2---:R2:W3:Y:S02]  /*b5e0*/  SYNCS.PHASECHK.TRANS64.TRYWAIT P0, [R0+URZ+0x120], R2 ;  /* 0x00012002000075a7 */ /* 0x0044e400080011ff */
[----:B---3--:R-:W-:Y:S05]  /*b5f0*/  @!P0 NANOSLEEP.SYNCS 0x989680 ;  /* 0x009896800000895d */ /* 0x008fea0003900000 */
[----:B------:R-:W3:Y:S02]  /*b600*/  @!P0 SYNCS.PHASECHK.TRANS64 P0, [R0+URZ+0x120], R2 ;  /* 0x00012002000085a7 */ /* 0x000ee400080010ff */
[----:B---3--:R-:W-:Y:S05]  /*b610*/  @!P0 BRA `(.L_x_215) ;  /* 0xfffffffc00f08947 */ /* 0x008fea000383ffff */
[----:B------:R-:W-:Y:S05]  /*b620*/  BRA `(.L_x_216) ;  /* 0xffffffa800987947 */ /* 0x000fea000383ffff */
.L_x_104:
[----:B--2---:R-:W-:-:S07]  /*b630*/  MOV R0, UR20 ;  /* 0x0000001400007c02 */ /* 0x004fce0008000f00 */
.L_x_217:
[----:B--2---:R2:W3:Y:S02]  /*b640*/  SYNCS.PHASECHK.TRANS64.TRYWAIT P0, [R0+URZ+0x128], R2 ;  /* 0x00012802000075a7 */ /* 0x0044e400080011ff */
[----:B---3--:R-:W-:Y:S05]  /*b650*/  @!P0 NANOSLEEP.SYNCS 0x989680 ;  /* 0x009896800000895d */ /* 0x008fea0003900000 */
[----:B------:R-:W3:Y:S02]  /*b660*/  @!P0 SYNCS.PHASECHK.TRANS64 P0, [R0+URZ+0x128], R2 ;  /* 0x00012802000085a7 */ /* 0x000ee400080010ff */
[----:B---3--:R-:W-:Y:S05]  /*b670*/  @!P0 BRA `(.L_x_217) ;  /* 0xfffffffc00f08947 */ /* 0x008fea000383ffff */
[----:B------:R-:W-:Y:S05]  /*b680*/  BRA `(.L_x_218) ;  /* 0xffffffa800887947 */ /* 0x000fea000383ffff */
.L_x_105:
[----:B--2---:R-:W-:-:S07]  /*b690*/  MOV R0, UR20 ;  /* 0x0000001400007c02 */ /* 0x004fce0008000f00 */
.L_x_219:
[----:B--2---:R2:W3:Y:S02]  /*b6a0*/  SYNCS.PHASECHK.TRANS64.TRYWAIT P0, [R0+URZ+0x130], R2 ;  /* 0x00013002000075a7 */ /* 0x0044e400080011ff */
[----:B---3--:R-:W-:Y:S05]  /*b6b0*/  @!P0 NANOSLEEP.SYNCS 0x989680 ;  /* 0x009896800000895d */ /* 0x008fea0003900000 */
[----:B------:R-:W3:Y:S02]  /*b6c0*/  @!P0 SYNCS.PHASECHK.TRANS64 P0, [R0+URZ+0x130], R2 ;  /* 0x00013002000085a7 */ /* 0x000ee400080010ff */
[----:B---3--:R-:W-:Y:S05]  /*b6d0*/  @!P0 BRA `(.L_x_219) ;  /* 0xfffffffc00f08947 */ /* 0x008fea000383ffff */
[----:B------:R-:W-:Y:S05]  /*b6e0*/  BRA `(.L_x_220) ;  /* 0xffffffa800787947 */ /* 0x000fea000383ffff */
.L_x_107:
[----:B------:R-:W-:Y:S07]  /*b6f0*/  MOV R0, UR50 ;  /* 0x0000003200007c02 */ /* 0x000fee0008000f00 */
.L_x_221:
[----:B-1----:R1:W2:Y:S02]  /*b700*/  SYNCS.PHASECHK.TRANS64.TRYWAIT P0, [R0+URZ+0x150], R2 ;  /* 0x00015002000075a7 */ /* 0x0022a400080011ff */
[----:B--2---:R-:W-:Y:S05]  /*b710*/  @!P0 NANOSLEEP.SYNCS 0x989680 ;  /* 0x009896800000895d */ /* 0x004fea0003900000 */
[----:B------:R-:W2:Y:S02]  /*b720*/  @!P0 SYNCS.PHASECHK.TRANS64 P0, [R0+URZ+0x150], R2 ;  /* 0x00015002000085a7 */ /* 0x000ea400080010ff */
[----:B--2---:R-:W-:Y:S05]  /*b730*/  @!P0 BRA `(.L_x_221) ;  /* 0xfffffffc00f08947 */ /* 0x004fea000383ffff */
[----:B------:R-:W-:Y:S05]  /*b740*/  BRA `(.L_x_222) ;  /* 0xffffffac00507947 */ /* 0x000fea000383ffff */
.L_x_118:
[----:B-1----:R-:W-:Y:S04]  /*b750*/  MOV R2, UR50 ;  /* 0x0000003200027c02 */ /* 0x002fe80008000f00 */
[----:B------:R1:W2:Y:S03]  /*b760*/  SYNCS.PHASECHK.TRANS64.TRYWAIT P1, [R2+URZ+0x100], R3 ;  /* 0x00010003020075a7 */ /* 0x0002a600080211ff */
[----:B--2---:R-:W-:Y:S05]  /*b770*/  @!P1 NANOSLEEP.SYNCS 0x989680 ;  /* 0x009896800000995d */ /* 0x004fea0003900000 */
[----:B------:R-:W2:Y:S02]  /*b780*/  @!P1 SYNCS.PHASECHK.TRANS64 P1, [R2+URZ+0x100], R3 ;  /* 0x00010003020095a7 */ /* 0x000ea400080210ff */
[----:B--2---:R-:W-:Y:S05]  /*b790*/  @!P1 BRA `(.L_x_118) ;  /* 0xfffffffc00ec9947 */ /* 0x004fea000383ffff */
[----:B------:R-:W-:Y:S05]  /*b7a0*/  BRA `(.L_x_117) ;  /* 0xffffffbc00447947 */ /* 0x000fea000383ffff */
.L_x_120:
[----:B-1----:R1:W4:Y:S02]  /*b7b0*/  SYNCS.PHASECHK.TRANS64.TRYWAIT P0, [R103+URZ+0x160], R0 ;  /* 0x00016000670075a7 */ /* 0x00232400080011ff */
[----:B----4-:R-:W-:Y:S05]  /*b7c0*/  @!P0 NANOSLEEP.SYNCS 0x989680 ;  /* 0x009896800000895d */ /* 0x010fea0003900000 */
[----:B------:R-:W4:Y:S02]  /*b7d0*/  @!P0 SYNCS.PHASECHK.TRANS64 P0, [R103+URZ+0x160], R0 ;  /* 0x00016000670085a7 */ /* 0x000f2400080010ff */
[----:B----4-:R-:W-:Y:S05]  /*b7e0*/  @!P0 BRA `(.L_x_120) ;  /* 0xfffffffc00f08947 */ /* 0x010fea000383ffff */
[----:B------:R-:W-:Y:S05]  /*b7f0*/  BRA `(.L_x_119) ;  /* 0xffffffbc006c7947 */ /* 0x000fea000383ffff */
.L_x_129:
[----:B---3--:R3:W4:Y:S02]  /*b800*/  SYNCS.PHASECHK.TRANS64.TRYWAIT P0, [R2+URZ+0x100], R0 ;  /* 0x00010000020075a7 */ /* 0x00872400080011ff */
[----:B----4-:R-:W-:Y:S05]  /*b810*/  @!P0 NANOSLEEP.SYNCS 0x989680 ;  /* 0x009896800000895d */ /* 0x010fea0003900000 */
[----:B------:R-:W4:Y:S02]  /*b820*/  @!P0 SYNCS.PHASECHK.TRANS64 P0, [R2+URZ+0x100], R0 ;  /* 0x00010000020085a7 */ /* 0x000f2400080010ff */
[----:B----4-:R-:W-:Y:S05]  /*b830*/  @!P0 BRA `(.L_x_129) ;  /* 0xfffffffc00f08947 */ /* 0x010fea000383ffff */
[----:B------:R-:W-:Y:S05]  /*b840*/  BRA `(.L_x_128) ;  /* 0xffffffc800547947 */ /* 0x000fea000383ffff */
.L_x_137:
[----:B-1----:R1:W3:Y:S02]  /*b850*/  SYNCS.PHASECHK.TRANS64.TRYWAIT P0, [R6+URZ+0x100], R5 ;  /* 0x00010005060075a7 */ /* 0x0022e400080011ff */
[----:B---3--:R-:W-:Y:S05]  /*b860*/  @!P0 NANOSLEEP.SYNCS 0x989680 ;  /* 0x009896800000895d */ /* 0x008fea0003900000 */
[----:B------:R-:W3:Y:S02]  /*b870*/  @!P0 SYNCS.PHASECHK.TRANS64 P0, [R6+URZ+0x100], R5 ;  /* 0x00010005060085a7 */ /* 0x000ee400080010ff */
[----:B---3--:R-:W-:Y:S05]  /*b880*/  @!P0 BRA `(.L_x_137) ;  /* 0xfffffffc00f08947 */ /* 0x008fea000383ffff */
[----:B------:R-:W-:Y:S05]  /*b890*/  BRA `(.L_x_136) ;  /* 0xffffffd400607947 */ /* 0x000fea000383ffff */
.L_x_145:
[----:B---3--:R3:W4:Y:S02]  /*b8a0*/  SYNCS.PHASECHK.TRANS64.TRYWAIT P0, [R2+URZ+0x100], R5 ;  /* 0x00010005020075a7 */ /* 0x00872400080011ff */
[----:B----4-:R-:W-:Y:S05]  /*b8b0*/  @!P0 NANOSLEEP.SYNCS 0x989680 ;  /* 0x009896800000895d */ /* 0x010fea0003900000 */
[----:B------:R-:W4:Y:S02]  /*b8c0*/  @!P0 SYNCS.PHASECHK.TRANS64 P0, [R2+URZ+0x100], R5 ;  /* 0x00010005020085a7 */ /* 0x000f2400080010ff */
[----:B----4-:R-:W-:Y:S05]  /*b8d0*/  @!P0 BRA `(.L_x_145) ;  /* 0xfffffffc00f08947 */ /* 0x010fea000383ffff */
[----:B------:R-:W-:Y:S05]  /*b8e0*/  BRA `(.L_x_144) ;  /* 0xffffffe000687947 */ /* 0x000fea000383ffff */
        .weak           $__internal_0_$__cuda_sm10x_tcgen05_guardrail_trap_col_being_dealloced_not_returned_by_alloc
        .type           $__internal_0_$__cuda_sm10x_tcgen05_guardrail_trap_col_being_dealloced_not_returned_by_alloc,@function
        .size           $__internal_0_$__cuda_sm10x_tcgen05_guardrail_trap_col_being_dealloced_not_returned_by_alloc,($__internal_1_$__cuda_sm10x_tcgen05_guardrail_trap_phase_invalid_during_alloc - $__internal_0_$__cuda_sm10x_tcgen05_guardrail_trap_col_being_dealloced_not_returned_by_alloc)
$__internal_0_$__cuda_sm10x_tcgen05_guardrail_trap_col_being_dealloced_not_returned_by_alloc:
[----:B------:R-:W-:Y:S05]  /*b8f0*/  BPT.TRAP 0x1 ;  /* 0x000000040000795c */ /* 0x000fea0000300000 */
[----:B------:R-:W-:-:S04]  /*b900*/  HFMA2 R3, -RZ, RZ, 0, 0 ;  /* 0x00000000ff037431 */ /* 0x000fc800000001ff */
[----:B------:R-:W-:Y:S05]  /*b910*/  RET.REL.NODEC R2 `(_ZN7cutlass13device_kernelINS_4conv6kernel13ConvUniversalINS1_16ConvProblemShapeILNS1_8OperatorE1ELi3EEENS1_10collective14CollectiveConvINS1_47MainloopSm100TmaUmmaWarpSpecializedImplicitGemmILS5_1ELi16ELi3ELi1ELi2EN4cute5tupleIJNSA_1CILi2EEENSC_ILi1EEESE_EEEEENSB_IJNSC_ILi256EEENSC_ILi128EEENSB_IJNSC_ILi32EEEEEEEEENS_10bfloat16_tESM_NSA_8TiledMMAINSA_8MMA_AtomIJNSA_26SM100_MMA_F16BF16_2x1SM_SSISM_SM_fLi256ELi128ELNSA_4UMMA5MajorE0ELSR_1ELNSQ_7ScaleInE0ELSS_0EEEEEENSA_6LayoutINSB_IJSE_SE_SE_EEENSB_IJNSC_ILi0EEESX_SX_EEEEENSB_IJNSA_10UnderscoreES10_S10_EEEEENS7_6detail27Sm100ImplicitGemmTileTraitsINSA_25SM100_TMA_2SM_LOAD_IM2COLENSA_14ComposedLayoutINSA_7SwizzleILi2ELi4ELi3EEENSA_18smem_ptr_flag_bitsILi16EEENSV_INSB_IJNSC_ILi8EEESJ_EEENSB_IJSJ_SE_EEEEEEEvEENS14_INSA_18SM100_TMA_2SM_LOADENS16_INS17_ILi3ELi4ELi3EEES1A_NSV_INSB_IJNSC_ILi64EEES1B_EEENSB_IJSE_S1J_EEEEEEEvEEEENS_8epilogue10collective18CollectiveEpilogueINS1Q_23Sm100TmaWarpSpecializedILi4ELi2ELi32ELb1ELb0EEEJNSB_IJSI_SI_SK_EEENSB_IJNSV_ISI_SE_EENSV_ISJ_SE_EEEEESM_NSB_IJNSB_IJllllEEESE_SX_EEESM_S20_NS1Q_6fusion15FusionCallbacksIS1U_NS21_17LinearCombinationISM_fSM_fLNS_15FloatRoundStyleE2EEES1V_S1Y_JEEENSA_5SM1004TMEM4LOAD26SM100_TMEM_LOAD_32dp32b32xENSA_20SM90_TMA_LOAD_IM2COLES1F_NSA_39AutoVectorizingCopyWithAssumedAlignmentILi128EEENSA_21SM90_TMA_STORE_IM2COLES1F_S2D_S2D_EEEvvEEEEvNT_6ParamsE) ;  /* 0xffffff4402b87950 */ /* 0x000fea0003c3ffff */
        .weak           $__internal_1_$__cuda_sm10x_tcgen05_guardrail_trap_phase_invalid_during_alloc
        .type           $__internal_1_$__cuda_sm10x_tcgen05_guardrail_trap_phase_invalid_during_alloc,@function
        .size           $__internal_1_$__cuda_sm10x_tcgen05_guardrail_trap_phase_invalid_during_alloc,($__internal_2_$__cuda_sm10x_tcgen05_guardrail_trap_unallocated_columns_being_dealloced - $__internal_1_$__cuda_sm10x_tcgen05_guardrail_trap_phase_invalid_during_alloc)
$__internal_1_$__cuda_sm10x_tcgen05_guardrail_trap_phase_invalid_during_alloc:
[----:B------:R-:W-:Y:S05]  /*b920*/  BPT.TRAP 0x1 ;  /* 0x000000040000795c */ /* 0x000fea0000300000 */
[----:B------:R-:W-:-:S04]  /*b930*/  MOV R5, 0x0 ;  /* 0x0000000000057802 */ /* 0x000fc80000000f00 */
[----:B------:R-:W-:Y:S05]  /*b940*/  RET.REL.NODEC R4 `(_ZN7cutlass13device_kernelINS_4conv6kernel13ConvUniversalINS1_16ConvProblemShapeILNS1_8OperatorE1ELi3EEENS1_10collective14CollectiveConvINS1_47MainloopSm100TmaUmmaWarpSpecializedImplicitGemmILS5_1ELi16ELi3ELi1ELi2EN4cute5tupleIJNSA_1CILi2EEENSC_ILi1EEESE_EEEEENSB_IJNSC_ILi256EEENSC_ILi128EEENSB_IJNSC_ILi32EEEEEEEEENS_10bfloat16_tESM_NSA_8TiledMMAINSA_8MMA_AtomIJNSA_26SM100_MMA_F16BF16_2x1SM_SSISM_SM_fLi256ELi128ELNSA_4UMMA5MajorE0ELSR_1ELNSQ_7ScaleInE0ELSS_0EEEEEENSA_6LayoutINSB_IJSE_SE_SE_EEENSB_IJNSC_ILi0EEESX_SX_EEEEENSB_IJNSA_10UnderscoreES10_S10_EEEEENS7_6detail27Sm100ImplicitGemmTileTraitsINSA_25SM100_TMA_2SM_LOAD_IM2COLENSA_14ComposedLayoutINSA_7SwizzleILi2ELi4ELi3EEENSA_18smem_ptr_flag_bitsILi16EEENSV_INSB_IJNSC_ILi8EEESJ_EEENSB_IJSJ_SE_EEEEEEEvEENS14_INSA_18SM100_TMA_2SM_LOADENS16_INS17_ILi3ELi4ELi3EEES1A_NSV_INSB_IJNSC_ILi64EEES1B_EEENSB_IJSE_S1J_EEEEEEEvEEEENS_8epilogue10collective18CollectiveEpilogueINS1Q_23Sm100TmaWarpSpecializedILi4ELi2ELi32ELb1ELb0EEEJNSB_IJSI_SI_SK_EEENSB_IJNSV_ISI_SE_EENSV_ISJ_SE_EEEEESM_NSB_IJNSB_IJllllEEESE_SX_EEESM_S20_NS1Q_6fusion15FusionCallbacksIS1U_NS21_17LinearCombinationISM_fSM_fLNS_15FloatRoundStyleE2EEES1V_S1Y_JEEENSA_5SM1004TMEM4LOAD26SM100_TMEM_LOAD_32dp32b32xENSA_20SM90_TMA_LOAD_IM2COLES1F_NSA_39AutoVectorizingCopyWithAssumedAlignmentILi128EEENSA_21SM90_TMA_STORE_IM2COLES1F_S2D_S2D_EEEvvEEEEvNT_6ParamsE) ;  /* 0xffffff4404ac7950 */ /* 0x000fea0003c3ffff */
        .weak           $__internal_2_$__cuda_sm10x_tcgen05_guardrail_trap_unallocated_columns_being_dealloced
        .type           $__internal_2_$__cuda_sm10x_tcgen05_guardrail_trap_unallocated_columns_being_dealloced,@function
        .size           $__internal_2_$__cuda_sm10x_tcgen05_guardrail_trap_unallocated_columns_being_dealloced,(.L_x_224 - $__internal_2_$__cuda_sm10x_tcgen05_guardrail_trap_unallocated_columns_being_dealloced)
$__internal_2_$__cuda_sm10x_tcgen05_guardrail_trap_unallocated_columns_being_dealloced:
[----:B------:R-:W-:Y:S05]  /*b950*/  BPT.TRAP 0x1 ;  /* 0x000000040000795c */ /* 0x000fea0000300000 */
[----:B------:R-:W-:-:S04]  /*b960*/  HFMA2 R3, -RZ, RZ, 0, 0 ;  /* 0x00000000ff037431 */ /* 0x000fc800000001ff */
[----:B------:R-:W-:Y:S05]  /*b970*/  RET.REL.NODEC R2 `(_ZN7cutlass13device_kernelINS_4conv6kernel13ConvUniversalINS1_16ConvProblemShapeILNS1_8OperatorE1ELi3EEENS1_10collective14CollectiveConvINS1_47MainloopSm100TmaUmmaWarpSpecializedImplicitGemmILS5_1ELi16ELi3ELi1ELi2EN4cute5tupleIJNSA_1CILi2EEENSC_ILi1EEESE_EEEEENSB_IJNSC_ILi256EEENSC_ILi128EEENSB_IJNSC_ILi32EEEEEEEEENS_10bfloat16_tESM_NSA_8TiledMMAINSA_8MMA_AtomIJNSA_26SM100_MMA_F16BF16_2x1SM_SSISM_SM_fLi256ELi128ELNSA_4UMMA5MajorE0ELSR_1ELNSQ_7ScaleInE0ELSS_0EEEEEENSA_6LayoutINSB_IJSE_SE_SE_EEENSB_IJNSC_ILi0EEESX_SX_EEEEENSB_IJNSA_10UnderscoreES10_S10_EEEEENS7_6detail27Sm100ImplicitGemmTileTraitsINSA_25SM100_TMA_2SM_LOAD_IM2COLENSA_14ComposedLayoutINSA_7SwizzleILi2ELi4ELi3EEENSA_18smem_ptr_flag_bitsILi16EEENSV_INSB_IJNSC_ILi8EEESJ_EEENSB_IJSJ_SE_EEEEEEEvEENS14_INSA_18SM100_TMA_2SM_LOADENS16_INS17_ILi3ELi4ELi3EEES1A_NSV_INSB_IJNSC_ILi64EEES1B_EEENSB_IJSE_S1J_EEEEEEEvEEEENS_8epilogue10collective18CollectiveEpilogueINS1Q_23Sm100TmaWarpSpecializedILi4ELi2ELi32ELb1ELb0EEEJNSB_IJSI_SI_SK_EEENSB_IJNSV_ISI_SE_EENSV_ISJ_SE_EEEEESM_NSB_IJNSB_IJllllEEESE_SX_EEESM_S20_NS1Q_6fusion15FusionCallbacksIS1U_NS21_17LinearCombinationISM_fSM_fLNS_15FloatRoundStyleE2EEES1V_S1Y_JEEENSA_5SM1004TMEM4LOAD26SM100_TMEM_LOAD_32dp32b32xENSA_20SM90_TMA_LOAD_IM2COLES1F_NSA_39AutoVectorizingCopyWithAssumedAlignmentILi128EEENSA_21SM90_TMA_STORE_IM2COLES1F_S2D_S2D_EEEvvEEEEvNT_6ParamsE) ;  /* 0xffffff4402a07950 */ /* 0x000fea0003c3ffff */
.L_x_223:
[----:B------:R-:W-:-:S00]  /*b980*/  BRA `(.L_x_223) ;  /* 0xfffffffc00fc7947 */ /* 0x000fc0000383ffff */
[----:B------:R-:W-:-:S00]  /*b990*/  NOP ;  /* 0x0000000000007918 */ /* 0x000fc00000000000 */
        /* <DEDUP_REMOVED lines=14> */
.L_x_224:


//--------------------- .nv.global.init           --------------------------
	.section	.nv.global.init,"aw",@progbits
.nv.global.init:
	.type		$str$29,@object
	.size		$str$29,($str$30 - $str$29)
$str$29:
        /*0000*/ 	.byte	0x28, 0x61, 0x64, 0x64, 0x72, 0x65, 0x73, 0x73, 0x20, 0x26, 0x20, 0x6d, 0x61, 0x73, 0x6b, 0x29
        /*0010*/ 	.byte	0x20, 0x3d, 0x3d, 0x20, 0x30, 0x00
	.type		$str$30,@object
	.size		$str$30,($str$28 - $str$30)
$str$30:
        /*0016*/ 	.byte	0x2f, 0x74, 0x6d, 0x70, 0x2f, 0x63, 0x75, 0x74, 0x6c, 0x61, 0x73, 0x73, 0x5f, 0x73, 0x77, 0x65
        /*0026*/ 	.byte	0x65, 0x70, 0x5f, 0x73, 0x72, 0x63, 0x2f, 0x69, 0x6e, 0x63, 0x6c, 0x75, 0x64, 0x65, 0x2f, 0x63
        /*0036*/ 	.byte	0x75, 0x74, 0x65, 0x2f, 0x70, 0x6f, 0x69, 0x6e, 0x74, 0x65, 0x72, 0x5f, 0x66, 0x6c, 0x61, 0x67
        /*0046*/ 	.byte	0x67, 0x65, 0x64, 0x2e, 0x68, 0x70, 0x70, 0x00
	.type		$str$28,@object
	.size		$str$28,($str$27 - $str$28)
$str$28:
        /*004e*/ 	.byte	0x2f, 0x74, 0x6d, 0x70, 0x2f, 0x63, 0x75, 0x74, 0x6c, 0x61, 0x73, 0x73, 0x5f, 0x73, 0x77, 0x65
        /*005e*/ 	.byte	0x65, 0x70, 0x5f, 0x73, 0x72, 0x63, 0x2f, 0x69, 0x6e, 0x63, 0x6c, 0x75, 0x64, 0x65, 0x2f, 0x63
        /*006e*/ 	.byte	0x75, 0x74, 0x65, 0x2f, 0x61, 0x74, 0x6f, 0x6d, 0x2f, 0x63, 0x6f, 0x70, 0x79, 0x5f, 0x74, 0x72
        /*007e*/ 	.byte	0x61, 0x69, 0x74, 0x73, 0x5f, 0x73, 0x6d, 0x31, 0x30, 0x30, 0x2e, 0x68, 0x70, 0x70, 0x00
	.type		$str$27,@object
	.size		$str$27,(__unnamed_1 - $str$27)
$str$27:
        /*008d*/ 	.byte	0x28, 0x28, 0x75, 0x69, 0x6e, 0x74, 0x33, 0x32, 0x5f, 0x74, 0x28, 0x74, 0x68, 0x72, 0x65, 0x61
        /*009d*/ 	.byte	0x64, 0x49, 0x64, 0x78, 0x2e, 0x78, 0x29, 0x20, 0x2f, 0x20, 0x33, 0x32, 0x29, 0x20, 0x25, 0x20
        /*00ad*/ 	.byte	0x34, 0x29, 0x20, 0x3d, 0x3d, 0x20, 0x28, 0x28, 0x28, 0x74, 0x6d, 0x65, 0x6d, 0x5f, 0x61, 0x64
        /*00bd*/ 	.byte	0x64, 0x72, 0x20, 0x3e, 0x3e, 0x20, 0x31, 0x36, 0x29, 0x20, 0x2f, 0x20, 0x33, 0x32, 0x29, 0x20
        /*00cd*/ 	.byte	0x25, 0x20, 0x34, 0x29, 0x00
	.type		__unnamed_1,@object
	.size		__unnamed_1,(__unnamed_2 - __unnamed_1)
__unnamed_1:
        /*00d2*/ 	.byte	0x61, 0x75, 0x74, 0x6f, 0x20, 0x63, 0x75, 0x74, 0x65, 0x3a, 0x3a, 0x61, 0x73, 0x5f, 0x70, 0x6f
        /* <DEDUP_REMOVED lines=24> */
        /*0262*/ 	.byte	0x34, 0x30, 0x39, 0x36, 0x3e, 0x3e, 0x3e, 0x3e, 0x5d, 0x00
	.type		__unnamed_2,@object
	.size		__unnamed_2,(.L_2 - __unnamed_2)
__unnamed_2:
        /* <DEDUP_REMOVED lines=42> */
        /*050c*/ 	.byte	0x3e, 0x3e, 0x5d, 0x00
.L_2:


//--------------------- .nv.shared._ZN7cutlass13device_kernelINS_4conv6kernel13ConvUniversalINS1_16ConvProblemShapeILNS1_8OperatorE1ELi3EEENS1_10collective14CollectiveConvINS1_47MainloopSm100TmaUmmaWarpSpecializedImplicitGemmILS5_1ELi16ELi3ELi1ELi2EN4cute5tupleIJNSA_1CILi2EEENSC_ILi1EEESE_EEEEENSB_IJNSC_ILi256EEENSC_ILi128EEENSB_IJNSC_ILi32EEEEEEEEENS_10bfloat16_tESM_NSA_8TiledMMAINSA_8MMA_AtomIJNSA_26SM100_MMA_F16BF16_2x1SM_SSISM_SM_fLi256ELi128ELNSA_4UMMA5MajorE0ELSR_1ELNSQ_7ScaleInE0ELSS_0EEEEEENSA_6LayoutINSB_IJSE_SE_SE_EEENSB_IJNSC_ILi0EEESX_SX_EEEEENSB_IJNSA_10UnderscoreES10_S10_EEEEENS7_6detail27Sm100ImplicitGemmTileTraitsINSA_25SM100_TMA_2SM_LOAD_IM2COLENSA_14ComposedLayoutINSA_7SwizzleILi2ELi4ELi3EEENSA_18smem_ptr_flag_bitsILi16EEENSV_INSB_IJNSC_ILi8EEESJ_EEENSB_IJSJ_SE_EEEEEEEvEENS14_INSA_18SM100_TMA_2SM_LOADENS16_INS17_ILi3ELi4ELi3EEES1A_NSV_INSB_IJNSC_ILi64EEES1B_EEENSB_IJSE_S1J_EEEEEEEvEEEENS_8epilogue10collective18CollectiveEpilogueINS1Q_23Sm100TmaWarpSpecializedILi4ELi2ELi32ELb1ELb0EEEJNSB_IJSI_SI_SK_EEENSB_IJNSV_ISI_SE_EENSV_ISJ_SE_EEEEESM_NSB_IJNSB_IJllllEEESE_SX_EEESM_S20_NS1Q_6fusion15FusionCallbacksIS1U_NS21_17LinearCombinationISM_fSM_fLNS_15FloatRoundStyleE2EEES1V_S1Y_JEEENSA_5SM1004TMEM4LOAD26SM100_TMEM_LOAD_32dp32b32xENSA_20SM90_TMA_LOAD_IM2COLES1F_NSA_39AutoVectorizingCopyWithAssumedAlignmentILi128EEENSA_21SM90_TMA_STORE_IM2COLES1F_S2D_S2D_EEEvvEEEEvNT_6ParamsE --------------------------
	.section	.nv.shared._ZN7cutlass13device_kernelINS_4conv6kernel13ConvUniversalINS1_16ConvProblemShapeILNS1_8OperatorE1ELi3EEENS1_10collective14CollectiveConvINS1_47MainloopSm100TmaUmmaWarpSpecializedImplicitGemmILS5_1ELi16ELi3ELi1ELi2EN4cute5tupleIJNSA_1CILi2EEENSC_ILi1EEESE_EEEEENSB_IJNSC_ILi256EEENSC_ILi128EEENSB_IJNSC_ILi32EEEEEEEEENS_10bfloat16_tESM_NSA_8TiledMMAINSA_8MMA_AtomIJNSA_26SM100_MMA_F16BF16_2x1SM_SSISM_SM_fLi256ELi128ELNSA_4UMMA5MajorE0ELSR_1ELNSQ_7ScaleInE0ELSS_0EEEEEENSA_6LayoutINSB_IJSE_SE_SE_EEENSB_IJNSC_ILi0EEESX_SX_EEEEENSB_IJNSA_10UnderscoreES10_S10_EEEEENS7_6detail27Sm100ImplicitGemmTileTraitsINSA_25SM100_TMA_2SM_LOAD_IM2COLENSA_14ComposedLayoutINSA_7SwizzleILi2ELi4ELi3EEENSA_18smem_ptr_flag_bitsILi16EEENSV_INSB_IJNSC_ILi8EEESJ_EEENSB_IJSJ_SE_EEEEEEEvEENS14_INSA_18SM100_TMA_2SM_LOADENS16_INS17_ILi3ELi4ELi3EEES1A_NSV_INSB_IJNSC_ILi64EEES1B_EEENSB_IJSE_S1J_EEEEEEEvEEEENS_8epilogue10collective18CollectiveEpilogueINS1Q_23Sm100TmaWarpSpecializedILi4ELi2ELi32ELb1ELb0EEEJNSB_IJSI_SI_SK_EEENSB_IJNSV_ISI_SE_EENSV_ISJ_SE_EEEEESM_NSB_IJNSB_IJllllEEESE_SX_EEESM_S20_NS1Q_6fusion15FusionCallbacksIS1U_NS21_17LinearCombinationISM_fSM_fLNS_15FloatRoundStyleE2EEES1V_S1Y_JEEENSA_5SM1004TMEM4LOAD26SM100_TMEM_LOAD_32dp32b32xENSA_20SM90_TMA_LOAD_IM2COLES1F_NSA_39AutoVectorizingCopyWithAssumedAlignmentILi128EEENSA_21SM90_TMA_STORE_IM2COLES1F_S2D_S2D_EEEvvEEEEvNT_6ParamsE,"aw",@nobits
	.sectionflags	@""
	.align	16
	.zero		1024


//--------------------- .nv.shared.reserved.0     --------------------------
	.section	.nv.shared.reserved.0,"aw",@nobits
	.weak		__nv_reservedSMEM_offset_0_alias
	.size		__nv_reservedSMEM_offset_0_alias, 0, 64
	.other		__nv_reservedSMEM_offset_0_alias,@"STO_CUDA_RESERVED_SHARED STV_DEFAULT"
__nv_reservedSMEM_offset_0_alias:
	.zero		0
.nv.shared.reserved.0:
	.zero		64
	.weak		__nv_reservedSMEM_tcgen05_partition
	.type		__nv_reservedSMEM_tcgen05_partition,@object
	.size		__nv_reservedSMEM_tcgen05_partition,(.L_0 - __nv_reservedSMEM_tcgen05_partition)
__nv_reservedSMEM_tcgen05_partition:
	.zero		32
.L_0:


//--------------------- .nv.global                --------------------------
	.section	.nv.global,"aw",@nobits
.nv.global:
	.type		_ZN39_INTERNAL_81c302b2_4_k_cu_f976ef13_35144cute1_E,@object
	.size		_ZN39_INTERNAL_81c302b2_4_k_cu_f976ef13_35144cute1_E,(_ZN39_INTERNAL_81c302b2_4_k_cu_f976ef13_35144cuda3std3__45__cpo6cbeginE - _ZN39_INTERNAL_81c302b2_4_k_cu_f976ef13_35144cute1_E)
_ZN39_INTERNAL_81c302b2_4_k_cu_f976ef13_35144cute1_E:
	.zero		1
	.type		_ZN39_INTERNAL_81c302b2_4_k_cu_f976ef13_35144cuda3std3__45__cpo6cbeginE,@object
	.size		_ZN39_INTERNAL_81c302b2_4_k_cu_f976ef13_35144cuda3std3__45__cpo6cbeginE,(_ZN39_INTERNAL_81c302b2_4_k_cu_f976ef13_35144cuda3std3__48in_placeE - _ZN39_INTERNAL_81c302b2_4_k_cu_f976ef13_35144cuda3std3__45__cpo6cbeginE)
_ZN39_INTERNAL_81c302b2_4_k_cu_f976ef13_35144cuda3std3__45__cpo6cbeginE:
	.zero		1
	.type		_ZN39_INTERNAL_81c302b2_4_k_cu_f976ef13_35144cuda3std3__48in_placeE,@object
	.size		_ZN39_INTERNAL_81c302b2_4_k_cu_f976ef13_35144cuda3std3__48in_placeE,(_ZN39_INTERNAL_81c302b2_4_k_cu_f976ef13_35144cuda3std6ranges3__45__cpo9iter_moveE - _ZN39_INTERNAL_81c302b2_4_k_cu_f976ef13_35144cuda3std3__48in_placeE)
_ZN39_INTERNAL_81c302b2_4_k_cu_f976ef13_35144cuda3std3__48in_placeE:
	.zero		1
	.type		_ZN39_INTERNAL_81c302b2_4_k_cu_f976ef13_35144cuda3std6ranges3__45__cpo9iter_moveE,@object
	.size		_ZN39_INTERNAL_81c302b2_4_k_cu_f976ef13_35144cuda3std6ranges3__45__cpo9iter_moveE,(_ZN39_INTERNAL_81c302b2_4_k_cu_f976ef13_35144cuda3std3__45__cpo5beginE - _ZN39_INTERNAL_81c302b2_4_k_cu_f976ef13_35144cuda3std6ranges3__45__cpo9iter_moveE)
_ZN39_INTERNAL_81c302b2_4_k_cu_f976ef13_35144cuda3std6ranges3__45__cpo9iter_moveE:
	.zero		1
	.type		_ZN39_INTERNAL_81c302b2_4_k_cu_f976ef13_35144cuda3std3__45__cpo5beginE,@object
	.size		_ZN39_INTERNAL_81c302b2_4_k_cu_f976ef13_35144cuda3std3__45__cpo5beginE,(_ZN39_INTERNAL_81c302b2_4_k_cu_f976ef13_35144cuda3std3__441_GLOBAL__N__81c302b2_4_k_cu_f976ef13_35146ignoreE - _ZN39_INTERNAL_81c302b2_4_k_cu_f976ef13_35144cuda3std3__45__cpo5beginE)
_ZN39_INTERNAL_81c302b2_4_k_cu_f976ef13_35144cuda3std3__45__cpo5beginE:
	.zero		1
	.type		_ZN39_INTERNAL_81c302b2_4_k_cu_f976ef13_35144cuda3std3__441_GLOBAL__N__81c302b2_4_k_cu_f976ef13_35146ignoreE,@object
	.size		_ZN39_INTERNAL_81c302b2_4_k_cu_f976ef13_35144cuda3std3__441_GLOBAL__N__81c302b2_4_k_cu_f976ef13_35146ignoreE,(_ZN39_INTERNAL_81c302b2_4_k_cu_f976ef13_35144cute7productE - _ZN39_INTERNAL_81c302b2_4_k_cu_f976ef13_35144cuda3std3__441_GLOBAL__N__81c302b2_4_k_cu_f976ef13_35146ignoreE)
_ZN39_INTERNAL_81c302b2_4_k_cu_f976ef13_35144cuda3std3__441_GLOBAL__N__81c302b2_4_k_cu_f976ef13_35146ignoreE:
	.zero		1
	.type		_ZN39_INTERNAL_81c302b2_4_k_cu_f976ef13_35144cute7productE,@object
	.size		_ZN39_INTERNAL_81c302b2_4_k_cu_f976ef13_35144cute7productE,(_ZN39_INTERNAL_81c302b2_4_k_cu_f976ef13_35144cuda3std3__45__cpo3endE - _ZN39_INTERNAL_81c302b2_4_k_cu_f976ef13_35144cute7productE)
_ZN39_INTERNAL_81c302b2_4_k_cu_f976ef13_35144cute7productE:
	.zero		1
	.type		_ZN39_INTERNAL_81c302b2_4_k_cu_f976ef13_35144cuda3std3__45__cpo3endE,@object
	.size		_ZN39_INTERNAL_81c302b2_4_k_cu_f976ef13_35144cuda3std3__45__cpo3endE,(_ZN39_INTERNAL_81c302b2_4_k_cu_f976ef13_35144cuda3std3__419piecewise_constructE - _ZN39_INTERNAL_81c302b2_4_k_cu_f976ef13_35144cuda3std3__45__cpo3endE)
_ZN39_INTERNAL_81c302b2_4_k_cu_f976ef13_35144cuda3std3__45__cpo3endE:
	.zero		1
	.type		_ZN39_INTERNAL_81c302b2_4_k_cu_f976ef13_35144cuda3std3__419piecewise_constructE,@object
	.size		_ZN39_INTERNAL_81c302b2_4_k_cu_f976ef13_35144cuda3std3__419piecewise_constructE,(_ZN39_INTERNAL_81c302b2_4_k_cu_f976ef13_35144cuda3std3__45__cpo4cendE - _ZN39_INTERNAL_81c302b2_4_k_cu_f976ef13_35144cuda3std3__419piecewise_constructE)
_ZN39_INTERNAL_81c302b2_4_k_cu_f976ef13_35144cuda3std3__419piecewise_constructE:
	.zero		1
	.type		_ZN39_INTERNAL_81c302b2_4_k_cu_f976ef13_35144cuda3std3__45__cpo4cendE,@object
	.size		_ZN39_INTERNAL_81c302b2_4_k_cu_f976ef13_35144cuda3std3__45__cpo4cendE,(_ZN39_INTERNAL_81c302b2_4_k_cu_f976ef13_35144cuda3std6ranges3__45__cpo4swapE - _ZN39_INTERNAL_81c302b2_4_k_cu_f976ef13_35144cuda3std3__45__cpo4cendE)
_ZN39_INTERNAL_81c302b2_4_k_cu_f976ef13_35144cuda3std3__45__cpo4cendE:
	.zero		1
	.type		_ZN39_INTERNAL_81c302b2_4_k_cu_f976ef13_35144cuda3std6ranges3__45__cpo4swapE,@object
	.size		_ZN39_INTERNAL_81c302b2_4_k_cu_f976ef13_35144cuda3std6ranges3__45__cpo4swapE,(.L_10 - _ZN39_INTERNAL_81c302b2_4_k_cu_f976ef13_35144cuda3std6ranges3__45__cpo4swapE)
_ZN39_INTERNAL_81c302b2_4_k_cu_f976ef13_35144cuda3std6ranges3__45__cpo4swapE:
	.zero		1
.L_10:


//--------------------- .nv.constant0._ZN7cutlass13device_kernelINS_4conv6kernel13ConvUniversalINS1_16ConvProblemShapeILNS1_8OperatorE1ELi3EEENS1_10collective14CollectiveConvINS1_47MainloopSm100TmaUmmaWarpSpecializedImplicitGemmILS5_1ELi16ELi3ELi1ELi2EN4cute5tupleIJNSA_1CILi2EEENSC_ILi1EEESE_EEEEENSB_IJNSC_ILi256EEENSC_ILi128EEENSB_IJNSC_ILi32EEEEEEEEENS_10bfloat16_tESM_NSA_8TiledMMAINSA_8MMA_AtomIJNSA_26SM100_MMA_F16BF16_2x1SM_SSISM_SM_fLi256ELi128ELNSA_4UMMA5MajorE0ELSR_1ELNSQ_7ScaleInE0ELSS_0EEEEEENSA_6LayoutINSB_IJSE_SE_SE_EEENSB_IJNSC_ILi0EEESX_SX_EEEEENSB_IJNSA_10UnderscoreES10_S10_EEEEENS7_6detail27Sm100ImplicitGemmTileTraitsINSA_25SM100_TMA_2SM_LOAD_IM2COLENSA_14ComposedLayoutINSA_7SwizzleILi2ELi4ELi3EEENSA_18smem_ptr_flag_bitsILi16EEENSV_INSB_IJNSC_ILi8EEESJ_EEENSB_IJSJ_SE_EEEEEEEvEENS14_INSA_18SM100_TMA_2SM_LOADENS16_INS17_ILi3ELi4ELi3EEES1A_NSV_INSB_IJNSC_ILi64EEES1B_EEENSB_IJSE_S1J_EEEEEEEvEEEENS_8epilogue10collective18CollectiveEpilogueINS1Q_23Sm100TmaWarpSpecializedILi4ELi2ELi32ELb1ELb0EEEJNSB_IJSI_SI_SK_EEENSB_IJNSV_ISI_SE_EENSV_ISJ_SE_EEEEESM_NSB_IJNSB_IJllllEEESE_SX_EEESM_S20_NS1Q_6fusion15FusionCallbacksIS1U_NS21_17LinearCombinationISM_fSM_fLNS_15FloatRoundStyleE2EEES1V_S1Y_JEEENSA_5SM1004TMEM4LOAD26SM100_TMEM_LOAD_32dp32b32xENSA_20SM90_TMA_LOAD_IM2COLES1F_NSA_39AutoVectorizingCopyWithAssumedAlignmentILi128EEENSA_21SM90_TMA_STORE_IM2COLES1F_S2D_S2D_EEEvvEEEEvNT_6ParamsE --------------------------
	.section	.nv.constant0._ZN7cutlass13device_kernelINS_4conv6kernel13ConvUniversalINS1_16ConvProblemShapeILNS1_8OperatorE1ELi3EEENS1_10collective14CollectiveConvINS1_47MainloopSm100TmaUmmaWarpSpecializedImplicitGemmILS5_1ELi16ELi3ELi1ELi2EN4cute5tupleIJNSA_1CILi2EEENSC_ILi1EEESE_EEEEENSB_IJNSC_ILi256EEENSC_ILi128EEENSB_IJNSC_ILi32EEEEEEEEENS_10bfloat16_tESM_NSA_8TiledMMAINSA_8MMA_AtomIJNSA_26SM100_MMA_F16BF16_2x1SM_SSISM_SM_fLi256ELi128ELNSA_4UMMA5MajorE0ELSR_1ELNSQ_7ScaleInE0ELSS_0EEEEEENSA_6LayoutINSB_IJSE_SE_SE_EEENSB_IJNSC_ILi0EEESX_SX_EEEEENSB_IJNSA_10UnderscoreES10_S10_EEEEENS7_6detail27Sm100ImplicitGemmTileTraitsINSA_25SM100_TMA_2SM_LOAD_IM2COLENSA_14ComposedLayoutINSA_7SwizzleILi2ELi4ELi3EEENSA_18smem_ptr_flag_bitsILi16EEENSV_INSB_IJNSC_ILi8EEESJ_EEENSB_IJSJ_SE_EEEEEEEvEENS14_INSA_18SM100_TMA_2SM_LOADENS16_INS17_ILi3ELi4ELi3EEES1A_NSV_INSB_IJNSC_ILi64EEES1B_EEENSB_IJSE_S1J_EEEEEEEvEEEENS_8epilogue10collective18CollectiveEpilogueINS1Q_23Sm100TmaWarpSpecializedILi4ELi2ELi32ELb1ELb0EEEJNSB_IJSI_SI_SK_EEENSB_IJNSV_ISI_SE_EENSV_ISJ_SE_EEEEESM_NSB_IJNSB_IJllllEEESE_SX_EEESM_S20_NS1Q_6fusion15FusionCallbacksIS1U_NS21_17LinearCombinationISM_fSM_fLNS_15FloatRoundStyleE2EEES1V_S1Y_JEEENSA_5SM1004TMEM4LOAD26SM100_TMEM_LOAD_32dp32b32xENSA_20SM90_TMA_LOAD_IM2COLES1F_NSA_39AutoVectorizingCopyWithAssumedAlignmentILi128EEENSA_21SM90_TMA_STORE_IM2COLES1F_S2D_S2D_EEEvvEEEEvNT_6ParamsE,"a",@progbits
	.sectionflags	@""
	.align	4
.nv.constant0._ZN7cutlass13device_kernelINS_4conv6kernel13ConvUniversalINS1_16ConvProblemShapeILNS1_8OperatorE1ELi3EEENS1_10collective14CollectiveConvINS1_47MainloopSm100TmaUmmaWarpSpecializedImplicitGemmILS5_1ELi16ELi3ELi1ELi2EN4cute5tupleIJNSA_1CILi2EEENSC_ILi1EEESE_EEEEENSB_IJNSC_ILi256EEENSC_ILi128EEENSB_IJNSC_ILi32EEEEEEEEENS_10bfloat16_tESM_NSA_8TiledMMAINSA_8MMA_AtomIJNSA_26SM100_MMA_F16BF16_2x1SM_SSISM_SM_fLi256ELi128ELNSA_4UMMA5MajorE0ELSR_1ELNSQ_7ScaleInE0ELSS_0EEEEEENSA_6LayoutINSB_IJSE_SE_SE_EEENSB_IJNSC_ILi0EEESX_SX_EEEEENSB_IJNSA_10UnderscoreES10_S10_EEEEENS7_6detail27Sm100ImplicitGemmTileTraitsINSA_25SM100_TMA_2SM_LOAD_IM2COLENSA_14ComposedLayoutINSA_7SwizzleILi2ELi4ELi3EEENSA_18smem_ptr_flag_bitsILi16EEENSV_INSB_IJNSC_ILi8EEESJ_EEENSB_IJSJ_SE_EEEEEEEvEENS14_INSA_18SM100_TMA_2SM_LOADENS16_INS17_ILi3ELi4ELi3EEES1A_NSV_INSB_IJNSC_ILi64EEES1B_EEENSB_IJSE_S1J_EEEEEEEvEEEENS_8epilogue10collective18CollectiveEpilogueINS1Q_23Sm100TmaWarpSpecializedILi4ELi2ELi32ELb1ELb0EEEJNSB_IJSI_SI_SK_EEENSB_IJNSV_ISI_SE_EENSV_ISJ_SE_EEEEESM_NSB_IJNSB_IJllllEEESE_SX_EEESM_S20_NS1Q_6fusion15FusionCallbacksIS1U_NS21_17LinearCombinationISM_fSM_fLNS_15FloatRoundStyleE2EEES1V_S1Y_JEEENSA_5SM1004TMEM4LOAD26SM100_TMEM_LOAD_32dp32b32xENSA_20SM90_TMA_LOAD_IM2COLES1F_NSA_39AutoVectorizingCopyWithAssumedAlignmentILi128EEENSA_21SM90_TMA_STORE_IM2COLES1F_S2D_S2D_EEEvvEEEEvNT_6ParamsE:
	.zero		3200


//--------------------- SYMBOLS --------------------------

	.type		.nv.reservedSmem.offset0,@object
	.size		.nv.reservedSmem.offset0,0x4
	.type		.nv.reservedSmem.cap,@object
	.size		.nv.reservedSmem.cap,0x4
	.type		__assertfail,@function
